//
// Generated by NVIDIA NVVM Compiler
//
// Compiler Build ID: CL-36424714
// Cuda compilation tools, release 13.0, V13.0.88
// Based on NVVM 20.0.0
//

.version 9.0
.target sm_100
.address_size 64

	// .globl	_ZN3cub18CUB_300001_SM_10006detail11EmptyKernelIvEEvv
// _ZZN3cub18CUB_300001_SM_10006detail6reduce28DeviceReduceSingleTileKernelINS2_10policy_hubI7double2j11sum_functorE10Policy1000EN6thrust24THRUST_300001_SM_1000_NS6detail15normal_iteratorINSA_10device_ptrIS5_EEEEPS5_jS6_S5_S5_N4cuda3std3__410__identityEEEvT0_T1_T2_T3_T4_T6_E12temp_storage has been demoted
// _ZZN3cub18CUB_300001_SM_10006detail6reduce18DeviceReduceKernelINS2_10policy_hubI7double2j11sum_functorE10Policy1000EN6thrust24THRUST_300001_SM_1000_NS6detail15normal_iteratorINSA_10device_ptrIS5_EEEEjS6_S5_N4cuda3std3__410__identityEEEvT0_PT3_T1_NS0_13GridEvenShareISN_EET2_T4_E12temp_storage has been demoted
// _ZZN3cub18CUB_300001_SM_10006detail6reduce28DeviceReduceSingleTileKernelINS2_10policy_hubI7double2j11sum_functorE10Policy1000EPS5_S9_iS6_S5_S5_N4cuda3std3__410__identityEEEvT0_T1_T2_T3_T4_T6_E12temp_storage has been demoted
// _ZZN3cub18CUB_300001_SM_10006detail6reduce28DeviceReduceSingleTileKernelINS2_10policy_hubI7double2y11sum_functorE10Policy1000EN6thrust24THRUST_300001_SM_1000_NS6detail15normal_iteratorINSA_10device_ptrIS5_EEEEPS5_yS6_S5_S5_N4cuda3std3__410__identityEEEvT0_T1_T2_T3_T4_T6_E12temp_storage has been demoted
// _ZZN3cub18CUB_300001_SM_10006detail6reduce18DeviceReduceKernelINS2_10policy_hubI7double2y11sum_functorE10Policy1000EN6thrust24THRUST_300001_SM_1000_NS6detail15normal_iteratorINSA_10device_ptrIS5_EEEEyS6_S5_N4cuda3std3__410__identityEEEvT0_PT3_T1_NS0_13GridEvenShareISN_EET2_T4_E12temp_storage has been demoted
// _ZZN3cub18CUB_300001_SM_10006detail6reduce28DeviceReduceSingleTileKernelINS2_10policy_hubI7double2y11sum_functorE10Policy1000EPS5_S9_iS6_S5_S5_N4cuda3std3__410__identityEEEvT0_T1_T2_T3_T4_T6_E12temp_storage has been demoted
.global .align 1 .b8 _ZN30_INTERNAL_04d05876_4_k_cu_main4cuda3std3__45__cpo5beginE[1];
.global .align 1 .b8 _ZN30_INTERNAL_04d05876_4_k_cu_main4cuda3std3__45__cpo3endE[1];
.global .align 1 .b8 _ZN30_INTERNAL_04d05876_4_k_cu_main4cuda3std3__45__cpo6cbeginE[1];
.global .align 1 .b8 _ZN30_INTERNAL_04d05876_4_k_cu_main4cuda3std3__45__cpo4cendE[1];
.global .align 1 .b8 _ZN30_INTERNAL_04d05876_4_k_cu_main4cuda3std3__45__cpo6rbeginE[1];
.global .align 1 .b8 _ZN30_INTERNAL_04d05876_4_k_cu_main4cuda3std3__45__cpo4rendE[1];
.global .align 1 .b8 _ZN30_INTERNAL_04d05876_4_k_cu_main4cuda3std3__45__cpo7crbeginE[1];
.global .align 1 .b8 _ZN30_INTERNAL_04d05876_4_k_cu_main4cuda3std3__45__cpo5crendE[1];
.global .align 1 .b8 _ZN30_INTERNAL_04d05876_4_k_cu_main4cuda3std3__432_GLOBAL__N__04d05876_4_k_cu_main6ignoreE[1];
.global .align 1 .b8 _ZN30_INTERNAL_04d05876_4_k_cu_main4cuda3std3__419piecewise_constructE[1];
.global .align 1 .b8 _ZN30_INTERNAL_04d05876_4_k_cu_main4cuda3std3__48in_placeE[1];
.global .align 1 .b8 _ZN30_INTERNAL_04d05876_4_k_cu_main4cuda3std3__420unreachable_sentinelE[1];
.global .align 1 .b8 _ZN30_INTERNAL_04d05876_4_k_cu_main4cuda3std3__47nulloptE[1];
.global .align 1 .b8 _ZN30_INTERNAL_04d05876_4_k_cu_main4cuda3std3__48unexpectE[1];
.global .align 1 .b8 _ZN30_INTERNAL_04d05876_4_k_cu_main4cuda3std6ranges3__45__cpo4swapE[1];
.global .align 1 .b8 _ZN30_INTERNAL_04d05876_4_k_cu_main4cuda3std6ranges3__45__cpo9iter_moveE[1];
.global .align 1 .b8 _ZN30_INTERNAL_04d05876_4_k_cu_main4cuda3std6ranges3__45__cpo5beginE[1];
.global .align 1 .b8 _ZN30_INTERNAL_04d05876_4_k_cu_main4cuda3std6ranges3__45__cpo3endE[1];
.global .align 1 .b8 _ZN30_INTERNAL_04d05876_4_k_cu_main4cuda3std6ranges3__45__cpo6cbeginE[1];
.global .align 1 .b8 _ZN30_INTERNAL_04d05876_4_k_cu_main4cuda3std6ranges3__45__cpo4cendE[1];
.global .align 1 .b8 _ZN30_INTERNAL_04d05876_4_k_cu_main4cuda3std6ranges3__45__cpo7advanceE[1];
.global .align 1 .b8 _ZN30_INTERNAL_04d05876_4_k_cu_main4cuda3std6ranges3__45__cpo9iter_swapE[1];
.global .align 1 .b8 _ZN30_INTERNAL_04d05876_4_k_cu_main4cuda3std6ranges3__45__cpo4nextE[1];
.global .align 1 .b8 _ZN30_INTERNAL_04d05876_4_k_cu_main4cuda3std6ranges3__45__cpo4prevE[1];
.global .align 1 .b8 _ZN30_INTERNAL_04d05876_4_k_cu_main4cuda3std6ranges3__45__cpo4dataE[1];
.global .align 1 .b8 _ZN30_INTERNAL_04d05876_4_k_cu_main4cuda3std6ranges3__45__cpo5cdataE[1];
.global .align 1 .b8 _ZN30_INTERNAL_04d05876_4_k_cu_main4cuda3std6ranges3__45__cpo4sizeE[1];
.global .align 1 .b8 _ZN30_INTERNAL_04d05876_4_k_cu_main4cuda3std6ranges3__45__cpo5ssizeE[1];
.global .align 1 .b8 _ZN30_INTERNAL_04d05876_4_k_cu_main4cuda3std6ranges3__45__cpo8distanceE[1];
.global .align 1 .b8 _ZN30_INTERNAL_04d05876_4_k_cu_main6thrust24THRUST_300001_SM_1000_NS8cuda_cub3parE[1];
.global .align 1 .b8 _ZN30_INTERNAL_04d05876_4_k_cu_main6thrust24THRUST_300001_SM_1000_NS8cuda_cub10par_nosyncE[1];
.global .align 1 .b8 _ZN30_INTERNAL_04d05876_4_k_cu_main6thrust24THRUST_300001_SM_1000_NS6system6detail10sequential3seqE[1];
.global .align 1 .b8 _ZN30_INTERNAL_04d05876_4_k_cu_main6thrust24THRUST_300001_SM_1000_NS12placeholders2_1E[1];
.global .align 1 .b8 _ZN30_INTERNAL_04d05876_4_k_cu_main6thrust24THRUST_300001_SM_1000_NS12placeholders2_2E[1];
.global .align 1 .b8 _ZN30_INTERNAL_04d05876_4_k_cu_main6thrust24THRUST_300001_SM_1000_NS12placeholders2_3E[1];
.global .align 1 .b8 _ZN30_INTERNAL_04d05876_4_k_cu_main6thrust24THRUST_300001_SM_1000_NS12placeholders2_4E[1];
.global .align 1 .b8 _ZN30_INTERNAL_04d05876_4_k_cu_main6thrust24THRUST_300001_SM_1000_NS12placeholders2_5E[1];
.global .align 1 .b8 _ZN30_INTERNAL_04d05876_4_k_cu_main6thrust24THRUST_300001_SM_1000_NS12placeholders2_6E[1];
.global .align 1 .b8 _ZN30_INTERNAL_04d05876_4_k_cu_main6thrust24THRUST_300001_SM_1000_NS12placeholders2_7E[1];
.global .align 1 .b8 _ZN30_INTERNAL_04d05876_4_k_cu_main6thrust24THRUST_300001_SM_1000_NS12placeholders2_8E[1];
.global .align 1 .b8 _ZN30_INTERNAL_04d05876_4_k_cu_main6thrust24THRUST_300001_SM_1000_NS12placeholders2_9E[1];
.global .align 1 .b8 _ZN30_INTERNAL_04d05876_4_k_cu_main6thrust24THRUST_300001_SM_1000_NS12placeholders3_10E[1];
.global .align 1 .b8 _ZN30_INTERNAL_04d05876_4_k_cu_main6thrust24THRUST_300001_SM_1000_NS3seqE[1];

.visible .entry _ZN3cub18CUB_300001_SM_10006detail11EmptyKernelIvEEvv()
{


	ret;

}
	// .globl	_ZN3cub18CUB_300001_SM_10006detail9transform16transform_kernelINS2_10policy_hubILb1EN4cuda3std3__45tupleIJN6thrust24THRUST_300001_SM_1000_NS6detail15normal_iteratorINSA_10device_ptrI7double2EEEESG_EEEE10policy1000Ei11dot_functorSG_JPSE_SL_EEEvT0_iT1_T2_DpNS2_10kernel_argIT3_EE
.visible .entry _ZN3cub18CUB_300001_SM_10006detail9transform16transform_kernelINS2_10policy_hubILb1EN4cuda3std3__45tupleIJN6thrust24THRUST_300001_SM_1000_NS6detail15normal_iteratorINSA_10device_ptrI7double2EEEESG_EEEE10policy1000Ei11dot_functorSG_JPSE_SL_EEEvT0_iT1_T2_DpNS2_10kernel_argIT3_EE(
	.param .u32 _ZN3cub18CUB_300001_SM_10006detail9transform16transform_kernelINS2_10policy_hubILb1EN4cuda3std3__45tupleIJN6thrust24THRUST_300001_SM_1000_NS6detail15normal_iteratorINSA_10device_ptrI7double2EEEESG_EEEE10policy1000Ei11dot_functorSG_JPSE_SL_EEEvT0_iT1_T2_DpNS2_10kernel_argIT3_EE_param_0,
	.param .u32 _ZN3cub18CUB_300001_SM_10006detail9transform16transform_kernelINS2_10policy_hubILb1EN4cuda3std3__45tupleIJN6thrust24THRUST_300001_SM_1000_NS6detail15normal_iteratorINSA_10device_ptrI7double2EEEESG_EEEE10policy1000Ei11dot_functorSG_JPSE_SL_EEEvT0_iT1_T2_DpNS2_10kernel_argIT3_EE_param_1,
	.param .align 1 .b8 _ZN3cub18CUB_300001_SM_10006detail9transform16transform_kernelINS2_10policy_hubILb1EN4cuda3std3__45tupleIJN6thrust24THRUST_300001_SM_1000_NS6detail15normal_iteratorINSA_10device_ptrI7double2EEEESG_EEEE10policy1000Ei11dot_functorSG_JPSE_SL_EEEvT0_iT1_T2_DpNS2_10kernel_argIT3_EE_param_2[1],
	.param .align 8 .b8 _ZN3cub18CUB_300001_SM_10006detail9transform16transform_kernelINS2_10policy_hubILb1EN4cuda3std3__45tupleIJN6thrust24THRUST_300001_SM_1000_NS6detail15normal_iteratorINSA_10device_ptrI7double2EEEESG_EEEE10policy1000Ei11dot_functorSG_JPSE_SL_EEEvT0_iT1_T2_DpNS2_10kernel_argIT3_EE_param_3[8],
	.param .align 8 .b8 _ZN3cub18CUB_300001_SM_10006detail9transform16transform_kernelINS2_10policy_hubILb1EN4cuda3std3__45tupleIJN6thrust24THRUST_300001_SM_1000_NS6detail15normal_iteratorINSA_10device_ptrI7double2EEEESG_EEEE10policy1000Ei11dot_functorSG_JPSE_SL_EEEvT0_iT1_T2_DpNS2_10kernel_argIT3_EE_param_4[16],
	.param .align 8 .b8 _ZN3cub18CUB_300001_SM_10006detail9transform16transform_kernelINS2_10policy_hubILb1EN4cuda3std3__45tupleIJN6thrust24THRUST_300001_SM_1000_NS6detail15normal_iteratorINSA_10device_ptrI7double2EEEESG_EEEE10policy1000Ei11dot_functorSG_JPSE_SL_EEEvT0_iT1_T2_DpNS2_10kernel_argIT3_EE_param_5[16]
)
.maxntid 128
{
	.reg .pred 	%p<38>;
	.reg .b32 	%r<81>;
	.reg .b64 	%rd<97>;
	.reg .b64 	%fd<271>;

	ld.param.u32 	%r45, [_ZN3cub18CUB_300001_SM_10006detail9transform16transform_kernelINS2_10policy_hubILb1EN4cuda3std3__45tupleIJN6thrust24THRUST_300001_SM_1000_NS6detail15normal_iteratorINSA_10device_ptrI7double2EEEESG_EEEE10policy1000Ei11dot_functorSG_JPSE_SL_EEEvT0_iT1_T2_DpNS2_10kernel_argIT3_EE_param_0];
	ld.param.u64 	%rd27, [_ZN3cub18CUB_300001_SM_10006detail9transform16transform_kernelINS2_10policy_hubILb1EN4cuda3std3__45tupleIJN6thrust24THRUST_300001_SM_1000_NS6detail15normal_iteratorINSA_10device_ptrI7double2EEEESG_EEEE10policy1000Ei11dot_functorSG_JPSE_SL_EEEvT0_iT1_T2_DpNS2_10kernel_argIT3_EE_param_5];
	ld.param.u64 	%rd25, [_ZN3cub18CUB_300001_SM_10006detail9transform16transform_kernelINS2_10policy_hubILb1EN4cuda3std3__45tupleIJN6thrust24THRUST_300001_SM_1000_NS6detail15normal_iteratorINSA_10device_ptrI7double2EEEESG_EEEE10policy1000Ei11dot_functorSG_JPSE_SL_EEEvT0_iT1_T2_DpNS2_10kernel_argIT3_EE_param_4];
	ld.param.u64 	%rd29, [_ZN3cub18CUB_300001_SM_10006detail9transform16transform_kernelINS2_10policy_hubILb1EN4cuda3std3__45tupleIJN6thrust24THRUST_300001_SM_1000_NS6detail15normal_iteratorINSA_10device_ptrI7double2EEEESG_EEEE10policy1000Ei11dot_functorSG_JPSE_SL_EEEvT0_iT1_T2_DpNS2_10kernel_argIT3_EE_param_3];
	ld.param.u32 	%r44, [_ZN3cub18CUB_300001_SM_10006detail9transform16transform_kernelINS2_10policy_hubILb1EN4cuda3std3__45tupleIJN6thrust24THRUST_300001_SM_1000_NS6detail15normal_iteratorINSA_10device_ptrI7double2EEEESG_EEEE10policy1000Ei11dot_functorSG_JPSE_SL_EEEvT0_iT1_T2_DpNS2_10kernel_argIT3_EE_param_1];
	cvta.to.global.u64 	%rd1, %rd29;
	cvta.to.global.u64 	%rd2, %rd25;
	cvta.to.global.u64 	%rd3, %rd27;
	shl.b32 	%r1, %r44, 7;
	mov.u32 	%r46, %ctaid.x;
	mul.lo.s32 	%r2, %r1, %r46;
	sub.s32 	%r3, %r45, %r2;
	min.s32 	%r4, %r1, %r3;
	shl.b32 	%r5, %r4, 4;
	mov.u32 	%r6, %tid.x;
	shl.b32 	%r71, %r6, 7;
	setp.ge.s32 	%p1, %r71, %r5;
	@%p1 bra 	$L__BB1_5;
	mul.wide.u32 	%rd4, %r6, 128;
	add.s64 	%rd30, %rd2, %rd4;
	mul.wide.s32 	%rd5, %r2, 16;
	add.s64 	%rd94, %rd30, %rd5;
	mov.u32 	%r70, %r71;
$L__BB1_2:
	.pragma "nounroll";
	// begin inline asm
	prefetch.global.L2 [%rd94];
	// end inline asm
	add.s32 	%r70, %r70, 16384;
	add.s64 	%rd94, %rd94, 16384;
	setp.lt.s32 	%p2, %r70, %r5;
	@%p2 bra 	$L__BB1_2;
	add.s64 	%rd32, %rd3, %rd4;
	add.s64 	%rd95, %rd32, %rd5;
$L__BB1_4:
	.pragma "nounroll";
	// begin inline asm
	prefetch.global.L2 [%rd95];
	// end inline asm
	add.s32 	%r71, %r71, 16384;
	add.s64 	%rd95, %rd95, 16384;
	setp.lt.s32 	%p3, %r71, %r5;
	@%p3 bra 	$L__BB1_4;
$L__BB1_5:
	mul.wide.s32 	%rd96, %r2, 16;
	add.s64 	%rd12, %rd2, %rd96;
	add.s64 	%rd13, %rd3, %rd96;
	add.s64 	%rd14, %rd1, %rd96;
	setp.gt.s32 	%p4, %r1, %r3;
	@%p4 bra 	$L__BB1_18;
	setp.lt.s32 	%p5, %r44, 1;
	@%p5 bra 	$L__BB1_59;
	setp.lt.u32 	%p6, %r44, 8;
	mov.b32 	%r79, 0;
	@%p6 bra 	$L__BB1_10;
	and.b32  	%r48, %r44, 2147483640;
	neg.s32 	%r73, %r48;
	mul.wide.u32 	%rd35, %r6, 16;
	add.s64 	%rd15, %rd1, %rd35;
	add.s64 	%rd36, %rd96, 6144;
	add.s64 	%rd17, %rd2, %rd36;
	add.s32 	%r72, %r6, 128;
	add.s64 	%rd18, %rd3, %rd36;
	add.s64 	%rd19, %rd1, %rd36;
$L__BB1_9:
	.pragma "nounroll";
	and.b32  	%r79, %r44, 2147483640;
	mul.wide.s32 	%rd37, %r72, 16;
	add.s64 	%rd38, %rd17, %rd37;
	add.s64 	%rd39, %rd18, %rd37;
	add.s64 	%rd40, %rd19, %rd37;
	cvta.to.global.u64 	%rd41, %rd25;
	mul.wide.u32 	%rd42, %r6, 16;
	add.s64 	%rd43, %rd41, %rd42;
	add.s64 	%rd44, %rd43, %rd96;
	cvta.to.global.u64 	%rd45, %rd27;
	add.s64 	%rd46, %rd45, %rd42;
	add.s64 	%rd47, %rd46, %rd96;
	ld.global.v2.f64 	{%fd1, %fd2}, [%rd44];
	ld.global.v2.f64 	{%fd3, %fd4}, [%rd47];
	mul.f64 	%fd5, %fd2, %fd4;
	fma.rn.f64 	%fd6, %fd1, %fd3, %fd5;
	mul.f64 	%fd7, %fd1, %fd4;
	mul.f64 	%fd8, %fd2, %fd3;
	sub.f64 	%fd9, %fd7, %fd8;
	add.s64 	%rd48, %rd15, %rd96;
	st.global.v2.f64 	[%rd48], {%fd6, %fd9};
	ld.global.v2.f64 	{%fd10, %fd11}, [%rd38+-6144];
	ld.global.v2.f64 	{%fd12, %fd13}, [%rd39+-6144];
	mul.f64 	%fd14, %fd11, %fd13;
	fma.rn.f64 	%fd15, %fd10, %fd12, %fd14;
	mul.f64 	%fd16, %fd10, %fd13;
	mul.f64 	%fd17, %fd11, %fd12;
	sub.f64 	%fd18, %fd16, %fd17;
	st.global.v2.f64 	[%rd40+-6144], {%fd15, %fd18};
	ld.global.v2.f64 	{%fd19, %fd20}, [%rd38+-4096];
	ld.global.v2.f64 	{%fd21, %fd22}, [%rd39+-4096];
	mul.f64 	%fd23, %fd20, %fd22;
	fma.rn.f64 	%fd24, %fd19, %fd21, %fd23;
	mul.f64 	%fd25, %fd19, %fd22;
	mul.f64 	%fd26, %fd20, %fd21;
	sub.f64 	%fd27, %fd25, %fd26;
	st.global.v2.f64 	[%rd40+-4096], {%fd24, %fd27};
	ld.global.v2.f64 	{%fd28, %fd29}, [%rd38+-2048];
	ld.global.v2.f64 	{%fd30, %fd31}, [%rd39+-2048];
	mul.f64 	%fd32, %fd29, %fd31;
	fma.rn.f64 	%fd33, %fd28, %fd30, %fd32;
	mul.f64 	%fd34, %fd28, %fd31;
	mul.f64 	%fd35, %fd29, %fd30;
	sub.f64 	%fd36, %fd34, %fd35;
	st.global.v2.f64 	[%rd40+-2048], {%fd33, %fd36};
	ld.global.v2.f64 	{%fd37, %fd38}, [%rd38];
	ld.global.v2.f64 	{%fd39, %fd40}, [%rd39];
	mul.f64 	%fd41, %fd38, %fd40;
	fma.rn.f64 	%fd42, %fd37, %fd39, %fd41;
	mul.f64 	%fd43, %fd37, %fd40;
	mul.f64 	%fd44, %fd38, %fd39;
	sub.f64 	%fd45, %fd43, %fd44;
	st.global.v2.f64 	[%rd40], {%fd42, %fd45};
	ld.global.v2.f64 	{%fd46, %fd47}, [%rd38+2048];
	ld.global.v2.f64 	{%fd48, %fd49}, [%rd39+2048];
	mul.f64 	%fd50, %fd47, %fd49;
	fma.rn.f64 	%fd51, %fd46, %fd48, %fd50;
	mul.f64 	%fd52, %fd46, %fd49;
	mul.f64 	%fd53, %fd47, %fd48;
	sub.f64 	%fd54, %fd52, %fd53;
	st.global.v2.f64 	[%rd40+2048], {%fd51, %fd54};
	ld.global.v2.f64 	{%fd55, %fd56}, [%rd38+4096];
	ld.global.v2.f64 	{%fd57, %fd58}, [%rd39+4096];
	mul.f64 	%fd59, %fd56, %fd58;
	fma.rn.f64 	%fd60, %fd55, %fd57, %fd59;
	mul.f64 	%fd61, %fd55, %fd58;
	mul.f64 	%fd62, %fd56, %fd57;
	sub.f64 	%fd63, %fd61, %fd62;
	st.global.v2.f64 	[%rd40+4096], {%fd60, %fd63};
	ld.global.v2.f64 	{%fd64, %fd65}, [%rd38+6144];
	ld.global.v2.f64 	{%fd66, %fd67}, [%rd39+6144];
	mul.f64 	%fd68, %fd65, %fd67;
	fma.rn.f64 	%fd69, %fd64, %fd66, %fd68;
	mul.f64 	%fd70, %fd64, %fd67;
	mul.f64 	%fd71, %fd65, %fd66;
	sub.f64 	%fd72, %fd70, %fd71;
	st.global.v2.f64 	[%rd40+6144], {%fd69, %fd72};
	add.s32 	%r73, %r73, 8;
	add.s64 	%rd96, %rd96, 16384;
	add.s32 	%r72, %r72, 1024;
	setp.eq.s32 	%p7, %r73, 0;
	@%p7 bra 	$L__BB1_10;
	bra.uni 	$L__BB1_9;
$L__BB1_10:
	and.b32  	%r38, %r44, 7;
	setp.eq.s32 	%p8, %r38, 0;
	@%p8 bra 	$L__BB1_59;
	and.b32  	%r39, %r44, 3;
	setp.lt.u32 	%p9, %r38, 4;
	@%p9 bra 	$L__BB1_13;
	shl.b32 	%r49, %r79, 7;
	add.s32 	%r50, %r49, %r6;
	mul.wide.s32 	%rd49, %r50, 16;
	add.s64 	%rd50, %rd12, %rd49;
	add.s64 	%rd51, %rd13, %rd49;
	ld.global.v2.f64 	{%fd73, %fd74}, [%rd50];
	ld.global.v2.f64 	{%fd75, %fd76}, [%rd51];
	mul.f64 	%fd77, %fd74, %fd76;
	fma.rn.f64 	%fd78, %fd73, %fd75, %fd77;
	mul.f64 	%fd79, %fd73, %fd76;
	mul.f64 	%fd80, %fd74, %fd75;
	sub.f64 	%fd81, %fd79, %fd80;
	add.s64 	%rd52, %rd14, %rd49;
	st.global.v2.f64 	[%rd52], {%fd78, %fd81};
	ld.global.v2.f64 	{%fd82, %fd83}, [%rd50+2048];
	ld.global.v2.f64 	{%fd84, %fd85}, [%rd51+2048];
	mul.f64 	%fd86, %fd83, %fd85;
	fma.rn.f64 	%fd87, %fd82, %fd84, %fd86;
	mul.f64 	%fd88, %fd82, %fd85;
	mul.f64 	%fd89, %fd83, %fd84;
	sub.f64 	%fd90, %fd88, %fd89;
	st.global.v2.f64 	[%rd52+2048], {%fd87, %fd90};
	ld.global.v2.f64 	{%fd91, %fd92}, [%rd50+4096];
	ld.global.v2.f64 	{%fd93, %fd94}, [%rd51+4096];
	mul.f64 	%fd95, %fd92, %fd94;
	fma.rn.f64 	%fd96, %fd91, %fd93, %fd95;
	mul.f64 	%fd97, %fd91, %fd94;
	mul.f64 	%fd98, %fd92, %fd93;
	sub.f64 	%fd99, %fd97, %fd98;
	st.global.v2.f64 	[%rd52+4096], {%fd96, %fd99};
	ld.global.v2.f64 	{%fd100, %fd101}, [%rd50+6144];
	ld.global.v2.f64 	{%fd102, %fd103}, [%rd51+6144];
	mul.f64 	%fd104, %fd101, %fd103;
	fma.rn.f64 	%fd105, %fd100, %fd102, %fd104;
	mul.f64 	%fd106, %fd100, %fd103;
	mul.f64 	%fd107, %fd101, %fd102;
	sub.f64 	%fd108, %fd106, %fd107;
	st.global.v2.f64 	[%rd52+6144], {%fd105, %fd108};
	add.s32 	%r79, %r79, 4;
$L__BB1_13:
	setp.eq.s32 	%p10, %r39, 0;
	@%p10 bra 	$L__BB1_59;
	setp.eq.s32 	%p11, %r39, 1;
	@%p11 bra 	$L__BB1_16;
	shl.b32 	%r51, %r79, 7;
	add.s32 	%r52, %r51, %r6;
	mul.wide.s32 	%rd53, %r52, 16;
	add.s64 	%rd54, %rd12, %rd53;
	add.s64 	%rd55, %rd13, %rd53;
	ld.global.v2.f64 	{%fd109, %fd110}, [%rd54];
	ld.global.v2.f64 	{%fd111, %fd112}, [%rd55];
	mul.f64 	%fd113, %fd110, %fd112;
	fma.rn.f64 	%fd114, %fd109, %fd111, %fd113;
	mul.f64 	%fd115, %fd109, %fd112;
	mul.f64 	%fd116, %fd110, %fd111;
	sub.f64 	%fd117, %fd115, %fd116;
	add.s64 	%rd56, %rd14, %rd53;
	st.global.v2.f64 	[%rd56], {%fd114, %fd117};
	ld.global.v2.f64 	{%fd118, %fd119}, [%rd54+2048];
	ld.global.v2.f64 	{%fd120, %fd121}, [%rd55+2048];
	mul.f64 	%fd122, %fd119, %fd121;
	fma.rn.f64 	%fd123, %fd118, %fd120, %fd122;
	mul.f64 	%fd124, %fd118, %fd121;
	mul.f64 	%fd125, %fd119, %fd120;
	sub.f64 	%fd126, %fd124, %fd125;
	st.global.v2.f64 	[%rd56+2048], {%fd123, %fd126};
	add.s32 	%r79, %r79, 2;
$L__BB1_16:
	and.b32  	%r53, %r44, 1;
	setp.eq.b32 	%p12, %r53, 1;
	not.pred 	%p13, %p12;
	@%p13 bra 	$L__BB1_59;
	shl.b32 	%r54, %r79, 7;
	add.s32 	%r55, %r54, %r6;
	mul.wide.s32 	%rd57, %r55, 16;
	add.s64 	%rd58, %rd12, %rd57;
	add.s64 	%rd59, %rd13, %rd57;
	ld.global.v2.f64 	{%fd127, %fd128}, [%rd58];
	ld.global.v2.f64 	{%fd129, %fd130}, [%rd59];
	mul.f64 	%fd131, %fd128, %fd130;
	fma.rn.f64 	%fd132, %fd127, %fd129, %fd131;
	mul.f64 	%fd133, %fd127, %fd130;
	mul.f64 	%fd134, %fd128, %fd129;
	sub.f64 	%fd135, %fd133, %fd134;
	add.s64 	%rd60, %rd14, %rd57;
	st.global.v2.f64 	[%rd60], {%fd132, %fd135};
	bra.uni 	$L__BB1_59;
$L__BB1_18:
	setp.lt.s32 	%p14, %r44, 1;
	@%p14 bra 	$L__BB1_59;
	and.b32  	%r14, %r44, 7;
	setp.lt.u32 	%p15, %r44, 8;
	mov.b32 	%r75, 0;
	@%p15 bra 	$L__BB1_38;
	and.b32  	%r75, %r44, 2147483640;
	mov.b32 	%r74, 0;
$L__BB1_21:
	.pragma "nounroll";
	shl.b32 	%r58, %r74, 7;
	add.s32 	%r22, %r58, %r6;
	setp.ge.s32 	%p16, %r22, %r4;
	@%p16 bra 	$L__BB1_23;
	mul.wide.u32 	%rd61, %r22, 16;
	add.s64 	%rd62, %rd12, %rd61;
	add.s64 	%rd63, %rd13, %rd61;
	ld.global.v2.f64 	{%fd136, %fd137}, [%rd62];
	ld.global.v2.f64 	{%fd138, %fd139}, [%rd63];
	mul.f64 	%fd140, %fd137, %fd139;
	fma.rn.f64 	%fd141, %fd136, %fd138, %fd140;
	mul.f64 	%fd142, %fd136, %fd139;
	mul.f64 	%fd143, %fd137, %fd138;
	sub.f64 	%fd144, %fd142, %fd143;
	add.s64 	%rd64, %rd14, %rd61;
	st.global.v2.f64 	[%rd64], {%fd141, %fd144};
$L__BB1_23:
	add.s32 	%r59, %r22, 128;
	setp.ge.s32 	%p17, %r59, %r4;
	mul.wide.s32 	%rd65, %r59, 16;
	add.s64 	%rd22, %rd12, %rd65;
	add.s64 	%rd23, %rd13, %rd65;
	add.s64 	%rd24, %rd14, %rd65;
	@%p17 bra 	$L__BB1_25;
	ld.global.v2.f64 	{%fd145, %fd146}, [%rd22];
	ld.global.v2.f64 	{%fd147, %fd148}, [%rd23];
	mul.f64 	%fd149, %fd146, %fd148;
	fma.rn.f64 	%fd150, %fd145, %fd147, %fd149;
	mul.f64 	%fd151, %fd145, %fd148;
	mul.f64 	%fd152, %fd146, %fd147;
	sub.f64 	%fd153, %fd151, %fd152;
	st.global.v2.f64 	[%rd24], {%fd150, %fd153};
$L__BB1_25:
	add.s32 	%r60, %r22, 256;
	setp.ge.s32 	%p18, %r60, %r4;
	@%p18 bra 	$L__BB1_27;
	ld.global.v2.f64 	{%fd154, %fd155}, [%rd22+2048];
	ld.global.v2.f64 	{%fd156, %fd157}, [%rd23+2048];
	mul.f64 	%fd158, %fd155, %fd157;
	fma.rn.f64 	%fd159, %fd154, %fd156, %fd158;
	mul.f64 	%fd160, %fd154, %fd157;
	mul.f64 	%fd161, %fd155, %fd156;
	sub.f64 	%fd162, %fd160, %fd161;
	st.global.v2.f64 	[%rd24+2048], {%fd159, %fd162};
$L__BB1_27:
	add.s32 	%r61, %r22, 384;
	setp.ge.s32 	%p19, %r61, %r4;
	@%p19 bra 	$L__BB1_29;
	ld.global.v2.f64 	{%fd163, %fd164}, [%rd22+4096];
	ld.global.v2.f64 	{%fd165, %fd166}, [%rd23+4096];
	mul.f64 	%fd167, %fd164, %fd166;
	fma.rn.f64 	%fd168, %fd163, %fd165, %fd167;
	mul.f64 	%fd169, %fd163, %fd166;
	mul.f64 	%fd170, %fd164, %fd165;
	sub.f64 	%fd171, %fd169, %fd170;
	st.global.v2.f64 	[%rd24+4096], {%fd168, %fd171};
$L__BB1_29:
	add.s32 	%r62, %r22, 512;
	setp.ge.s32 	%p20, %r62, %r4;
	@%p20 bra 	$L__BB1_31;
	ld.global.v2.f64 	{%fd172, %fd173}, [%rd22+6144];
	ld.global.v2.f64 	{%fd174, %fd175}, [%rd23+6144];
	mul.f64 	%fd176, %fd173, %fd175;
	fma.rn.f64 	%fd177, %fd172, %fd174, %fd176;
	mul.f64 	%fd178, %fd172, %fd175;
	mul.f64 	%fd179, %fd173, %fd174;
	sub.f64 	%fd180, %fd178, %fd179;
	st.global.v2.f64 	[%rd24+6144], {%fd177, %fd180};
$L__BB1_31:
	add.s32 	%r63, %r22, 640;
	setp.ge.s32 	%p21, %r63, %r4;
	@%p21 bra 	$L__BB1_33;
	ld.global.v2.f64 	{%fd181, %fd182}, [%rd22+8192];
	ld.global.v2.f64 	{%fd183, %fd184}, [%rd23+8192];
	mul.f64 	%fd185, %fd182, %fd184;
	fma.rn.f64 	%fd186, %fd181, %fd183, %fd185;
	mul.f64 	%fd187, %fd181, %fd184;
	mul.f64 	%fd188, %fd182, %fd183;
	sub.f64 	%fd189, %fd187, %fd188;
	st.global.v2.f64 	[%rd24+8192], {%fd186, %fd189};
$L__BB1_33:
	add.s32 	%r64, %r22, 768;
	setp.ge.s32 	%p22, %r64, %r4;
	@%p22 bra 	$L__BB1_35;
	ld.global.v2.f64 	{%fd190, %fd191}, [%rd22+10240];
	ld.global.v2.f64 	{%fd192, %fd193}, [%rd23+10240];
	mul.f64 	%fd194, %fd191, %fd193;
	fma.rn.f64 	%fd195, %fd190, %fd192, %fd194;
	mul.f64 	%fd196, %fd190, %fd193;
	mul.f64 	%fd197, %fd191, %fd192;
	sub.f64 	%fd198, %fd196, %fd197;
	st.global.v2.f64 	[%rd24+10240], {%fd195, %fd198};
$L__BB1_35:
	add.s32 	%r65, %r22, 896;
	setp.ge.s32 	%p23, %r65, %r4;
	@%p23 bra 	$L__BB1_37;
	ld.global.v2.f64 	{%fd199, %fd200}, [%rd22+12288];
	ld.global.v2.f64 	{%fd201, %fd202}, [%rd23+12288];
	mul.f64 	%fd203, %fd200, %fd202;
	fma.rn.f64 	%fd204, %fd199, %fd201, %fd203;
	mul.f64 	%fd205, %fd199, %fd202;
	mul.f64 	%fd206, %fd200, %fd201;
	sub.f64 	%fd207, %fd205, %fd206;
	st.global.v2.f64 	[%rd24+12288], {%fd204, %fd207};
$L__BB1_37:
	add.s32 	%r74, %r74, 8;
	setp.ne.s32 	%p24, %r74, %r75;
	@%p24 bra 	$L__BB1_21;
$L__BB1_38:
	setp.eq.s32 	%p25, %r14, 0;
	@%p25 bra 	$L__BB1_59;
	and.b32  	%r25, %r44, 3;
	setp.lt.u32 	%p26, %r14, 4;
	@%p26 bra 	$L__BB1_49;
	shl.b32 	%r66, %r75, 7;
	add.s32 	%r26, %r66, %r6;
	setp.ge.s32 	%p27, %r26, %r4;
	@%p27 bra 	$L__BB1_42;
	mul.wide.s32 	%rd66, %r26, 16;
	add.s64 	%rd67, %rd12, %rd66;
	add.s64 	%rd68, %rd13, %rd66;
	ld.global.v2.f64 	{%fd208, %fd209}, [%rd67];
	ld.global.v2.f64 	{%fd210, %fd211}, [%rd68];
	mul.f64 	%fd212, %fd209, %fd211;
	fma.rn.f64 	%fd213, %fd208, %fd210, %fd212;
	mul.f64 	%fd214, %fd208, %fd211;
	mul.f64 	%fd215, %fd209, %fd210;
	sub.f64 	%fd216, %fd214, %fd215;
	add.s64 	%rd69, %rd14, %rd66;
	st.global.v2.f64 	[%rd69], {%fd213, %fd216};
$L__BB1_42:
	add.s32 	%r27, %r26, 128;
	setp.ge.s32 	%p28, %r27, %r4;
	@%p28 bra 	$L__BB1_44;
	mul.wide.s32 	%rd70, %r27, 16;
	add.s64 	%rd71, %rd12, %rd70;
	add.s64 	%rd72, %rd13, %rd70;
	ld.global.v2.f64 	{%fd217, %fd218}, [%rd71];
	ld.global.v2.f64 	{%fd219, %fd220}, [%rd72];
	mul.f64 	%fd221, %fd218, %fd220;
	fma.rn.f64 	%fd222, %fd217, %fd219, %fd221;
	mul.f64 	%fd223, %fd217, %fd220;
	mul.f64 	%fd224, %fd218, %fd219;
	sub.f64 	%fd225, %fd223, %fd224;
	add.s64 	%rd73, %rd14, %rd70;
	st.global.v2.f64 	[%rd73], {%fd222, %fd225};
$L__BB1_44:
	add.s32 	%r28, %r26, 256;
	setp.ge.s32 	%p29, %r28, %r4;
	@%p29 bra 	$L__BB1_46;
	mul.wide.s32 	%rd74, %r28, 16;
	add.s64 	%rd75, %rd12, %rd74;
	add.s64 	%rd76, %rd13, %rd74;
	ld.global.v2.f64 	{%fd226, %fd227}, [%rd75];
	ld.global.v2.f64 	{%fd228, %fd229}, [%rd76];
	mul.f64 	%fd230, %fd227, %fd229;
	fma.rn.f64 	%fd231, %fd226, %fd228, %fd230;
	mul.f64 	%fd232, %fd226, %fd229;
	mul.f64 	%fd233, %fd227, %fd228;
	sub.f64 	%fd234, %fd232, %fd233;
	add.s64 	%rd77, %rd14, %rd74;
	st.global.v2.f64 	[%rd77], {%fd231, %fd234};
$L__BB1_46:
	add.s32 	%r29, %r26, 384;
	setp.ge.s32 	%p30, %r29, %r4;
	@%p30 bra 	$L__BB1_48;
	mul.wide.s32 	%rd78, %r29, 16;
	add.s64 	%rd79, %rd12, %rd78;
	add.s64 	%rd80, %rd13, %rd78;
	ld.global.v2.f64 	{%fd235, %fd236}, [%rd79];
	ld.global.v2.f64 	{%fd237, %fd238}, [%rd80];
	mul.f64 	%fd239, %fd236, %fd238;
	fma.rn.f64 	%fd240, %fd235, %fd237, %fd239;
	mul.f64 	%fd241, %fd235, %fd238;
	mul.f64 	%fd242, %fd236, %fd237;
	sub.f64 	%fd243, %fd241, %fd242;
	add.s64 	%rd81, %rd14, %rd78;
	st.global.v2.f64 	[%rd81], {%fd240, %fd243};
$L__BB1_48:
	add.s32 	%r75, %r75, 4;
$L__BB1_49:
	setp.eq.s32 	%p31, %r25, 0;
	@%p31 bra 	$L__BB1_59;
	setp.eq.s32 	%p32, %r25, 1;
	@%p32 bra 	$L__BB1_56;
	shl.b32 	%r67, %r75, 7;
	add.s32 	%r32, %r67, %r6;
	setp.ge.s32 	%p33, %r32, %r4;
	@%p33 bra 	$L__BB1_53;
	mul.wide.s32 	%rd82, %r32, 16;
	add.s64 	%rd83, %rd12, %rd82;
	add.s64 	%rd84, %rd13, %rd82;
	ld.global.v2.f64 	{%fd244, %fd245}, [%rd83];
	ld.global.v2.f64 	{%fd246, %fd247}, [%rd84];
	mul.f64 	%fd248, %fd245, %fd247;
	fma.rn.f64 	%fd249, %fd244, %fd246, %fd248;
	mul.f64 	%fd250, %fd244, %fd247;
	mul.f64 	%fd251, %fd245, %fd246;
	sub.f64 	%fd252, %fd250, %fd251;
	add.s64 	%rd85, %rd14, %rd82;
	st.global.v2.f64 	[%rd85], {%fd249, %fd252};
$L__BB1_53:
	add.s32 	%r33, %r32, 128;
	setp.ge.s32 	%p34, %r33, %r4;
	@%p34 bra 	$L__BB1_55;
	mul.wide.s32 	%rd86, %r33, 16;
	add.s64 	%rd87, %rd12, %rd86;
	add.s64 	%rd88, %rd13, %rd86;
	ld.global.v2.f64 	{%fd253, %fd254}, [%rd87];
	ld.global.v2.f64 	{%fd255, %fd256}, [%rd88];
	mul.f64 	%fd257, %fd254, %fd256;
	fma.rn.f64 	%fd258, %fd253, %fd255, %fd257;
	mul.f64 	%fd259, %fd253, %fd256;
	mul.f64 	%fd260, %fd254, %fd255;
	sub.f64 	%fd261, %fd259, %fd260;
	add.s64 	%rd89, %rd14, %rd86;
	st.global.v2.f64 	[%rd89], {%fd258, %fd261};
$L__BB1_55:
	add.s32 	%r75, %r75, 2;
$L__BB1_56:
	and.b32  	%r68, %r44, 1;
	setp.eq.b32 	%p35, %r68, 1;
	not.pred 	%p36, %p35;
	@%p36 bra 	$L__BB1_59;
	shl.b32 	%r69, %r75, 7;
	add.s32 	%r36, %r69, %r6;
	setp.ge.s32 	%p37, %r36, %r4;
	@%p37 bra 	$L__BB1_59;
	mul.wide.s32 	%rd90, %r36, 16;
	add.s64 	%rd91, %rd12, %rd90;
	add.s64 	%rd92, %rd13, %rd90;
	ld.global.v2.f64 	{%fd262, %fd263}, [%rd91];
	ld.global.v2.f64 	{%fd264, %fd265}, [%rd92];
	mul.f64 	%fd266, %fd263, %fd265;
	fma.rn.f64 	%fd267, %fd262, %fd264, %fd266;
	mul.f64 	%fd268, %fd262, %fd265;
	mul.f64 	%fd269, %fd263, %fd264;
	sub.f64 	%fd270, %fd268, %fd269;
	add.s64 	%rd93, %rd14, %rd90;
	st.global.v2.f64 	[%rd93], {%fd267, %fd270};
$L__BB1_59:
	ret;

}
	// .globl	_ZN3cub18CUB_300001_SM_10006detail9transform16transform_kernelINS2_10policy_hubILb1EN4cuda3std3__45tupleIJN6thrust24THRUST_300001_SM_1000_NS6detail15normal_iteratorINSA_10device_ptrI7double2EEEESG_EEEE10policy1000El11dot_functorSG_JPSE_SL_EEEvT0_iT1_T2_DpNS2_10kernel_argIT3_EE
.visible .entry _ZN3cub18CUB_300001_SM_10006detail9transform16transform_kernelINS2_10policy_hubILb1EN4cuda3std3__45tupleIJN6thrust24THRUST_300001_SM_1000_NS6detail15normal_iteratorINSA_10device_ptrI7double2EEEESG_EEEE10policy1000El11dot_functorSG_JPSE_SL_EEEvT0_iT1_T2_DpNS2_10kernel_argIT3_EE(
	.param .u64 _ZN3cub18CUB_300001_SM_10006detail9transform16transform_kernelINS2_10policy_hubILb1EN4cuda3std3__45tupleIJN6thrust24THRUST_300001_SM_1000_NS6detail15normal_iteratorINSA_10device_ptrI7double2EEEESG_EEEE10policy1000El11dot_functorSG_JPSE_SL_EEEvT0_iT1_T2_DpNS2_10kernel_argIT3_EE_param_0,
	.param .u32 _ZN3cub18CUB_300001_SM_10006detail9transform16transform_kernelINS2_10policy_hubILb1EN4cuda3std3__45tupleIJN6thrust24THRUST_300001_SM_1000_NS6detail15normal_iteratorINSA_10device_ptrI7double2EEEESG_EEEE10policy1000El11dot_functorSG_JPSE_SL_EEEvT0_iT1_T2_DpNS2_10kernel_argIT3_EE_param_1,
	.param .align 1 .b8 _ZN3cub18CUB_300001_SM_10006detail9transform16transform_kernelINS2_10policy_hubILb1EN4cuda3std3__45tupleIJN6thrust24THRUST_300001_SM_1000_NS6detail15normal_iteratorINSA_10device_ptrI7double2EEEESG_EEEE10policy1000El11dot_functorSG_JPSE_SL_EEEvT0_iT1_T2_DpNS2_10kernel_argIT3_EE_param_2[1],
	.param .align 8 .b8 _ZN3cub18CUB_300001_SM_10006detail9transform16transform_kernelINS2_10policy_hubILb1EN4cuda3std3__45tupleIJN6thrust24THRUST_300001_SM_1000_NS6detail15normal_iteratorINSA_10device_ptrI7double2EEEESG_EEEE10policy1000El11dot_functorSG_JPSE_SL_EEEvT0_iT1_T2_DpNS2_10kernel_argIT3_EE_param_3[8],
	.param .align 8 .b8 _ZN3cub18CUB_300001_SM_10006detail9transform16transform_kernelINS2_10policy_hubILb1EN4cuda3std3__45tupleIJN6thrust24THRUST_300001_SM_1000_NS6detail15normal_iteratorINSA_10device_ptrI7double2EEEESG_EEEE10policy1000El11dot_functorSG_JPSE_SL_EEEvT0_iT1_T2_DpNS2_10kernel_argIT3_EE_param_4[16],
	.param .align 8 .b8 _ZN3cub18CUB_300001_SM_10006detail9transform16transform_kernelINS2_10policy_hubILb1EN4cuda3std3__45tupleIJN6thrust24THRUST_300001_SM_1000_NS6detail15normal_iteratorINSA_10device_ptrI7double2EEEESG_EEEE10policy1000El11dot_functorSG_JPSE_SL_EEEvT0_iT1_T2_DpNS2_10kernel_argIT3_EE_param_5[16]
)
.maxntid 128
{
	.reg .pred 	%p<38>;
	.reg .b32 	%r<78>;
	.reg .b64 	%rd<103>;
	.reg .b64 	%fd<271>;

	ld.param.u64 	%rd30, [_ZN3cub18CUB_300001_SM_10006detail9transform16transform_kernelINS2_10policy_hubILb1EN4cuda3std3__45tupleIJN6thrust24THRUST_300001_SM_1000_NS6detail15normal_iteratorINSA_10device_ptrI7double2EEEESG_EEEE10policy1000El11dot_functorSG_JPSE_SL_EEEvT0_iT1_T2_DpNS2_10kernel_argIT3_EE_param_0];
	ld.param.u64 	%rd28, [_ZN3cub18CUB_300001_SM_10006detail9transform16transform_kernelINS2_10policy_hubILb1EN4cuda3std3__45tupleIJN6thrust24THRUST_300001_SM_1000_NS6detail15normal_iteratorINSA_10device_ptrI7double2EEEESG_EEEE10policy1000El11dot_functorSG_JPSE_SL_EEEvT0_iT1_T2_DpNS2_10kernel_argIT3_EE_param_5];
	ld.param.u64 	%rd26, [_ZN3cub18CUB_300001_SM_10006detail9transform16transform_kernelINS2_10policy_hubILb1EN4cuda3std3__45tupleIJN6thrust24THRUST_300001_SM_1000_NS6detail15normal_iteratorINSA_10device_ptrI7double2EEEESG_EEEE10policy1000El11dot_functorSG_JPSE_SL_EEEvT0_iT1_T2_DpNS2_10kernel_argIT3_EE_param_4];
	ld.param.u64 	%rd31, [_ZN3cub18CUB_300001_SM_10006detail9transform16transform_kernelINS2_10policy_hubILb1EN4cuda3std3__45tupleIJN6thrust24THRUST_300001_SM_1000_NS6detail15normal_iteratorINSA_10device_ptrI7double2EEEESG_EEEE10policy1000El11dot_functorSG_JPSE_SL_EEEvT0_iT1_T2_DpNS2_10kernel_argIT3_EE_param_3];
	ld.param.u32 	%r42, [_ZN3cub18CUB_300001_SM_10006detail9transform16transform_kernelINS2_10policy_hubILb1EN4cuda3std3__45tupleIJN6thrust24THRUST_300001_SM_1000_NS6detail15normal_iteratorINSA_10device_ptrI7double2EEEESG_EEEE10policy1000El11dot_functorSG_JPSE_SL_EEEvT0_iT1_T2_DpNS2_10kernel_argIT3_EE_param_1];
	cvta.to.global.u64 	%rd1, %rd31;
	cvta.to.global.u64 	%rd2, %rd26;
	cvta.to.global.u64 	%rd3, %rd28;
	shl.b32 	%r1, %r42, 7;
	mov.u32 	%r43, %ctaid.x;
	cvt.u64.u32 	%rd32, %r43;
	cvt.s64.s32 	%rd33, %r1;
	mul.lo.s64 	%rd4, %rd33, %rd32;
	sub.s64 	%rd34, %rd30, %rd4;
	min.s64 	%rd35, %rd34, %rd33;
	cvt.u32.u64 	%r2, %rd35;
	shl.b32 	%r3, %r2, 4;
	mov.u32 	%r4, %tid.x;
	shl.b32 	%r68, %r4, 7;
	setp.ge.s32 	%p1, %r68, %r3;
	@%p1 bra 	$L__BB2_5;
	shl.b64 	%rd5, %rd4, 4;
	add.s64 	%rd36, %rd2, %rd5;
	mul.wide.u32 	%rd6, %r4, 128;
	add.s64 	%rd100, %rd36, %rd6;
	mov.u32 	%r67, %r68;
$L__BB2_2:
	.pragma "nounroll";
	// begin inline asm
	prefetch.global.L2 [%rd100];
	// end inline asm
	add.s32 	%r67, %r67, 16384;
	add.s64 	%rd100, %rd100, 16384;
	setp.lt.s32 	%p2, %r67, %r3;
	@%p2 bra 	$L__BB2_2;
	add.s64 	%rd38, %rd3, %rd5;
	add.s64 	%rd101, %rd38, %rd6;
$L__BB2_4:
	.pragma "nounroll";
	// begin inline asm
	prefetch.global.L2 [%rd101];
	// end inline asm
	add.s32 	%r68, %r68, 16384;
	add.s64 	%rd101, %rd101, 16384;
	setp.lt.s32 	%p3, %r68, %r3;
	@%p3 bra 	$L__BB2_4;
$L__BB2_5:
	shl.b64 	%rd102, %rd4, 4;
	add.s64 	%rd13, %rd2, %rd102;
	add.s64 	%rd14, %rd3, %rd102;
	add.s64 	%rd15, %rd1, %rd102;
	setp.eq.s32 	%p4, %r1, %r2;
	@%p4 bra 	$L__BB2_47;
	setp.lt.s32 	%p5, %r42, 1;
	@%p5 bra 	$L__BB2_59;
	and.b32  	%r10, %r42, 7;
	setp.lt.u32 	%p6, %r42, 8;
	mov.b32 	%r75, 0;
	@%p6 bra 	$L__BB2_26;
	and.b32  	%r75, %r42, 2147483640;
	mov.b32 	%r71, 0;
$L__BB2_9:
	.pragma "nounroll";
	shl.b32 	%r46, %r71, 7;
	add.s32 	%r20, %r46, %r4;
	setp.ge.s32 	%p7, %r20, %r2;
	@%p7 bra 	$L__BB2_11;
	mul.wide.u32 	%rd41, %r20, 16;
	add.s64 	%rd42, %rd13, %rd41;
	add.s64 	%rd43, %rd14, %rd41;
	ld.global.v2.f64 	{%fd1, %fd2}, [%rd42];
	ld.global.v2.f64 	{%fd3, %fd4}, [%rd43];
	mul.f64 	%fd5, %fd2, %fd4;
	fma.rn.f64 	%fd6, %fd1, %fd3, %fd5;
	mul.f64 	%fd7, %fd1, %fd4;
	mul.f64 	%fd8, %fd2, %fd3;
	sub.f64 	%fd9, %fd7, %fd8;
	add.s64 	%rd44, %rd15, %rd41;
	st.global.v2.f64 	[%rd44], {%fd6, %fd9};
$L__BB2_11:
	add.s32 	%r47, %r20, 128;
	setp.ge.s32 	%p8, %r47, %r2;
	mul.wide.s32 	%rd45, %r47, 16;
	add.s64 	%rd23, %rd13, %rd45;
	add.s64 	%rd24, %rd14, %rd45;
	add.s64 	%rd25, %rd15, %rd45;
	@%p8 bra 	$L__BB2_13;
	ld.global.v2.f64 	{%fd10, %fd11}, [%rd23];
	ld.global.v2.f64 	{%fd12, %fd13}, [%rd24];
	mul.f64 	%fd14, %fd11, %fd13;
	fma.rn.f64 	%fd15, %fd10, %fd12, %fd14;
	mul.f64 	%fd16, %fd10, %fd13;
	mul.f64 	%fd17, %fd11, %fd12;
	sub.f64 	%fd18, %fd16, %fd17;
	st.global.v2.f64 	[%rd25], {%fd15, %fd18};
$L__BB2_13:
	add.s32 	%r48, %r20, 256;
	setp.ge.s32 	%p9, %r48, %r2;
	@%p9 bra 	$L__BB2_15;
	ld.global.v2.f64 	{%fd19, %fd20}, [%rd23+2048];
	ld.global.v2.f64 	{%fd21, %fd22}, [%rd24+2048];
	mul.f64 	%fd23, %fd20, %fd22;
	fma.rn.f64 	%fd24, %fd19, %fd21, %fd23;
	mul.f64 	%fd25, %fd19, %fd22;
	mul.f64 	%fd26, %fd20, %fd21;
	sub.f64 	%fd27, %fd25, %fd26;
	st.global.v2.f64 	[%rd25+2048], {%fd24, %fd27};
$L__BB2_15:
	add.s32 	%r49, %r20, 384;
	setp.ge.s32 	%p10, %r49, %r2;
	@%p10 bra 	$L__BB2_17;
	ld.global.v2.f64 	{%fd28, %fd29}, [%rd23+4096];
	ld.global.v2.f64 	{%fd30, %fd31}, [%rd24+4096];
	mul.f64 	%fd32, %fd29, %fd31;
	fma.rn.f64 	%fd33, %fd28, %fd30, %fd32;
	mul.f64 	%fd34, %fd28, %fd31;
	mul.f64 	%fd35, %fd29, %fd30;
	sub.f64 	%fd36, %fd34, %fd35;
	st.global.v2.f64 	[%rd25+4096], {%fd33, %fd36};
$L__BB2_17:
	add.s32 	%r50, %r20, 512;
	setp.ge.s32 	%p11, %r50, %r2;
	@%p11 bra 	$L__BB2_19;
	ld.global.v2.f64 	{%fd37, %fd38}, [%rd23+6144];
	ld.global.v2.f64 	{%fd39, %fd40}, [%rd24+6144];
	mul.f64 	%fd41, %fd38, %fd40;
	fma.rn.f64 	%fd42, %fd37, %fd39, %fd41;
	mul.f64 	%fd43, %fd37, %fd40;
	mul.f64 	%fd44, %fd38, %fd39;
	sub.f64 	%fd45, %fd43, %fd44;
	st.global.v2.f64 	[%rd25+6144], {%fd42, %fd45};
$L__BB2_19:
	add.s32 	%r51, %r20, 640;
	setp.ge.s32 	%p12, %r51, %r2;
	@%p12 bra 	$L__BB2_21;
	ld.global.v2.f64 	{%fd46, %fd47}, [%rd23+8192];
	ld.global.v2.f64 	{%fd48, %fd49}, [%rd24+8192];
	mul.f64 	%fd50, %fd47, %fd49;
	fma.rn.f64 	%fd51, %fd46, %fd48, %fd50;
	mul.f64 	%fd52, %fd46, %fd49;
	mul.f64 	%fd53, %fd47, %fd48;
	sub.f64 	%fd54, %fd52, %fd53;
	st.global.v2.f64 	[%rd25+8192], {%fd51, %fd54};
$L__BB2_21:
	add.s32 	%r52, %r20, 768;
	setp.ge.s32 	%p13, %r52, %r2;
	@%p13 bra 	$L__BB2_23;
	ld.global.v2.f64 	{%fd55, %fd56}, [%rd23+10240];
	ld.global.v2.f64 	{%fd57, %fd58}, [%rd24+10240];
	mul.f64 	%fd59, %fd56, %fd58;
	fma.rn.f64 	%fd60, %fd55, %fd57, %fd59;
	mul.f64 	%fd61, %fd55, %fd58;
	mul.f64 	%fd62, %fd56, %fd57;
	sub.f64 	%fd63, %fd61, %fd62;
	st.global.v2.f64 	[%rd25+10240], {%fd60, %fd63};
$L__BB2_23:
	add.s32 	%r53, %r20, 896;
	setp.ge.s32 	%p14, %r53, %r2;
	@%p14 bra 	$L__BB2_25;
	ld.global.v2.f64 	{%fd64, %fd65}, [%rd23+12288];
	ld.global.v2.f64 	{%fd66, %fd67}, [%rd24+12288];
	mul.f64 	%fd68, %fd65, %fd67;
	fma.rn.f64 	%fd69, %fd64, %fd66, %fd68;
	mul.f64 	%fd70, %fd64, %fd67;
	mul.f64 	%fd71, %fd65, %fd66;
	sub.f64 	%fd72, %fd70, %fd71;
	st.global.v2.f64 	[%rd25+12288], {%fd69, %fd72};
$L__BB2_25:
	add.s32 	%r71, %r71, 8;
	setp.eq.s32 	%p15, %r71, %r75;
	@%p15 bra 	$L__BB2_26;
	bra.uni 	$L__BB2_9;
$L__BB2_26:
	setp.eq.s32 	%p16, %r10, 0;
	@%p16 bra 	$L__BB2_59;
	and.b32  	%r30, %r42, 3;
	setp.lt.u32 	%p17, %r10, 4;
	@%p17 bra 	$L__BB2_37;
	shl.b32 	%r54, %r75, 7;
	add.s32 	%r31, %r54, %r4;
	setp.ge.s32 	%p18, %r31, %r2;
	@%p18 bra 	$L__BB2_30;
	mul.wide.s32 	%rd46, %r31, 16;
	add.s64 	%rd47, %rd13, %rd46;
	add.s64 	%rd48, %rd14, %rd46;
	ld.global.v2.f64 	{%fd73, %fd74}, [%rd47];
	ld.global.v2.f64 	{%fd75, %fd76}, [%rd48];
	mul.f64 	%fd77, %fd74, %fd76;
	fma.rn.f64 	%fd78, %fd73, %fd75, %fd77;
	mul.f64 	%fd79, %fd73, %fd76;
	mul.f64 	%fd80, %fd74, %fd75;
	sub.f64 	%fd81, %fd79, %fd80;
	add.s64 	%rd49, %rd15, %rd46;
	st.global.v2.f64 	[%rd49], {%fd78, %fd81};
$L__BB2_30:
	add.s32 	%r32, %r31, 128;
	setp.ge.s32 	%p19, %r32, %r2;
	@%p19 bra 	$L__BB2_32;
	mul.wide.s32 	%rd50, %r32, 16;
	add.s64 	%rd51, %rd13, %rd50;
	add.s64 	%rd52, %rd14, %rd50;
	ld.global.v2.f64 	{%fd82, %fd83}, [%rd51];
	ld.global.v2.f64 	{%fd84, %fd85}, [%rd52];
	mul.f64 	%fd86, %fd83, %fd85;
	fma.rn.f64 	%fd87, %fd82, %fd84, %fd86;
	mul.f64 	%fd88, %fd82, %fd85;
	mul.f64 	%fd89, %fd83, %fd84;
	sub.f64 	%fd90, %fd88, %fd89;
	add.s64 	%rd53, %rd15, %rd50;
	st.global.v2.f64 	[%rd53], {%fd87, %fd90};
$L__BB2_32:
	add.s32 	%r33, %r31, 256;
	setp.ge.s32 	%p20, %r33, %r2;
	@%p20 bra 	$L__BB2_34;
	mul.wide.s32 	%rd54, %r33, 16;
	add.s64 	%rd55, %rd13, %rd54;
	add.s64 	%rd56, %rd14, %rd54;
	ld.global.v2.f64 	{%fd91, %fd92}, [%rd55];
	ld.global.v2.f64 	{%fd93, %fd94}, [%rd56];
	mul.f64 	%fd95, %fd92, %fd94;
	fma.rn.f64 	%fd96, %fd91, %fd93, %fd95;
	mul.f64 	%fd97, %fd91, %fd94;
	mul.f64 	%fd98, %fd92, %fd93;
	sub.f64 	%fd99, %fd97, %fd98;
	add.s64 	%rd57, %rd15, %rd54;
	st.global.v2.f64 	[%rd57], {%fd96, %fd99};
$L__BB2_34:
	add.s32 	%r34, %r31, 384;
	setp.ge.s32 	%p21, %r34, %r2;
	@%p21 bra 	$L__BB2_36;
	mul.wide.s32 	%rd58, %r34, 16;
	add.s64 	%rd59, %rd13, %rd58;
	add.s64 	%rd60, %rd14, %rd58;
	ld.global.v2.f64 	{%fd100, %fd101}, [%rd59];
	ld.global.v2.f64 	{%fd102, %fd103}, [%rd60];
	mul.f64 	%fd104, %fd101, %fd103;
	fma.rn.f64 	%fd105, %fd100, %fd102, %fd104;
	mul.f64 	%fd106, %fd100, %fd103;
	mul.f64 	%fd107, %fd101, %fd102;
	sub.f64 	%fd108, %fd106, %fd107;
	add.s64 	%rd61, %rd15, %rd58;
	st.global.v2.f64 	[%rd61], {%fd105, %fd108};
$L__BB2_36:
	add.s32 	%r75, %r75, 4;
$L__BB2_37:
	setp.eq.s32 	%p22, %r30, 0;
	@%p22 bra 	$L__BB2_59;
	setp.eq.s32 	%p23, %r30, 1;
	@%p23 bra 	$L__BB2_44;
	shl.b32 	%r55, %r75, 7;
	add.s32 	%r37, %r55, %r4;
	setp.ge.s32 	%p24, %r37, %r2;
	@%p24 bra 	$L__BB2_41;
	mul.wide.s32 	%rd62, %r37, 16;
	add.s64 	%rd63, %rd13, %rd62;
	add.s64 	%rd64, %rd14, %rd62;
	ld.global.v2.f64 	{%fd109, %fd110}, [%rd63];
	ld.global.v2.f64 	{%fd111, %fd112}, [%rd64];
	mul.f64 	%fd113, %fd110, %fd112;
	fma.rn.f64 	%fd114, %fd109, %fd111, %fd113;
	mul.f64 	%fd115, %fd109, %fd112;
	mul.f64 	%fd116, %fd110, %fd111;
	sub.f64 	%fd117, %fd115, %fd116;
	add.s64 	%rd65, %rd15, %rd62;
	st.global.v2.f64 	[%rd65], {%fd114, %fd117};
$L__BB2_41:
	add.s32 	%r38, %r37, 128;
	setp.ge.s32 	%p25, %r38, %r2;
	@%p25 bra 	$L__BB2_43;
	mul.wide.s32 	%rd66, %r38, 16;
	add.s64 	%rd67, %rd13, %rd66;
	add.s64 	%rd68, %rd14, %rd66;
	ld.global.v2.f64 	{%fd118, %fd119}, [%rd67];
	ld.global.v2.f64 	{%fd120, %fd121}, [%rd68];
	mul.f64 	%fd122, %fd119, %fd121;
	fma.rn.f64 	%fd123, %fd118, %fd120, %fd122;
	mul.f64 	%fd124, %fd118, %fd121;
	mul.f64 	%fd125, %fd119, %fd120;
	sub.f64 	%fd126, %fd124, %fd125;
	add.s64 	%rd69, %rd15, %rd66;
	st.global.v2.f64 	[%rd69], {%fd123, %fd126};
$L__BB2_43:
	add.s32 	%r75, %r75, 2;
$L__BB2_44:
	and.b32  	%r56, %r42, 1;
	setp.eq.b32 	%p26, %r56, 1;
	not.pred 	%p27, %p26;
	@%p27 bra 	$L__BB2_59;
	shl.b32 	%r57, %r75, 7;
	add.s32 	%r41, %r57, %r4;
	setp.ge.s32 	%p28, %r41, %r2;
	@%p28 bra 	$L__BB2_59;
	mul.wide.s32 	%rd70, %r41, 16;
	add.s64 	%rd71, %rd13, %rd70;
	add.s64 	%rd72, %rd14, %rd70;
	ld.global.v2.f64 	{%fd127, %fd128}, [%rd71];
	ld.global.v2.f64 	{%fd129, %fd130}, [%rd72];
	mul.f64 	%fd131, %fd128, %fd130;
	fma.rn.f64 	%fd132, %fd127, %fd129, %fd131;
	mul.f64 	%fd133, %fd127, %fd130;
	mul.f64 	%fd134, %fd128, %fd129;
	sub.f64 	%fd135, %fd133, %fd134;
	add.s64 	%rd73, %rd15, %rd70;
	st.global.v2.f64 	[%rd73], {%fd132, %fd135};
	bra.uni 	$L__BB2_59;
$L__BB2_47:
	setp.lt.s32 	%p29, %r42, 1;
	@%p29 bra 	$L__BB2_59;
	setp.lt.u32 	%p30, %r42, 8;
	mov.b32 	%r73, 0;
	@%p30 bra 	$L__BB2_51;
	and.b32  	%r73, %r42, 2147483640;
	neg.s32 	%r70, %r73;
	mul.wide.u32 	%rd74, %r4, 16;
	add.s64 	%rd16, %rd1, %rd74;
	add.s64 	%rd75, %rd102, 6144;
	add.s64 	%rd18, %rd2, %rd75;
	add.s32 	%r69, %r4, 128;
	add.s64 	%rd19, %rd3, %rd75;
	add.s64 	%rd20, %rd1, %rd75;
$L__BB2_50:
	.pragma "nounroll";
	mul.wide.s32 	%rd76, %r69, 16;
	add.s64 	%rd77, %rd18, %rd76;
	add.s64 	%rd78, %rd19, %rd76;
	add.s64 	%rd79, %rd20, %rd76;
	cvta.to.global.u64 	%rd80, %rd26;
	mul.wide.u32 	%rd81, %r4, 16;
	add.s64 	%rd82, %rd80, %rd81;
	add.s64 	%rd83, %rd82, %rd102;
	cvta.to.global.u64 	%rd84, %rd28;
	add.s64 	%rd85, %rd84, %rd81;
	add.s64 	%rd86, %rd85, %rd102;
	ld.global.v2.f64 	{%fd136, %fd137}, [%rd83];
	ld.global.v2.f64 	{%fd138, %fd139}, [%rd86];
	mul.f64 	%fd140, %fd137, %fd139;
	fma.rn.f64 	%fd141, %fd136, %fd138, %fd140;
	mul.f64 	%fd142, %fd136, %fd139;
	mul.f64 	%fd143, %fd137, %fd138;
	sub.f64 	%fd144, %fd142, %fd143;
	add.s64 	%rd87, %rd16, %rd102;
	st.global.v2.f64 	[%rd87], {%fd141, %fd144};
	ld.global.v2.f64 	{%fd145, %fd146}, [%rd77+-6144];
	ld.global.v2.f64 	{%fd147, %fd148}, [%rd78+-6144];
	mul.f64 	%fd149, %fd146, %fd148;
	fma.rn.f64 	%fd150, %fd145, %fd147, %fd149;
	mul.f64 	%fd151, %fd145, %fd148;
	mul.f64 	%fd152, %fd146, %fd147;
	sub.f64 	%fd153, %fd151, %fd152;
	st.global.v2.f64 	[%rd79+-6144], {%fd150, %fd153};
	ld.global.v2.f64 	{%fd154, %fd155}, [%rd77+-4096];
	ld.global.v2.f64 	{%fd156, %fd157}, [%rd78+-4096];
	mul.f64 	%fd158, %fd155, %fd157;
	fma.rn.f64 	%fd159, %fd154, %fd156, %fd158;
	mul.f64 	%fd160, %fd154, %fd157;
	mul.f64 	%fd161, %fd155, %fd156;
	sub.f64 	%fd162, %fd160, %fd161;
	st.global.v2.f64 	[%rd79+-4096], {%fd159, %fd162};
	ld.global.v2.f64 	{%fd163, %fd164}, [%rd77+-2048];
	ld.global.v2.f64 	{%fd165, %fd166}, [%rd78+-2048];
	mul.f64 	%fd167, %fd164, %fd166;
	fma.rn.f64 	%fd168, %fd163, %fd165, %fd167;
	mul.f64 	%fd169, %fd163, %fd166;
	mul.f64 	%fd170, %fd164, %fd165;
	sub.f64 	%fd171, %fd169, %fd170;
	st.global.v2.f64 	[%rd79+-2048], {%fd168, %fd171};
	ld.global.v2.f64 	{%fd172, %fd173}, [%rd77];
	ld.global.v2.f64 	{%fd174, %fd175}, [%rd78];
	mul.f64 	%fd176, %fd173, %fd175;
	fma.rn.f64 	%fd177, %fd172, %fd174, %fd176;
	mul.f64 	%fd178, %fd172, %fd175;
	mul.f64 	%fd179, %fd173, %fd174;
	sub.f64 	%fd180, %fd178, %fd179;
	st.global.v2.f64 	[%rd79], {%fd177, %fd180};
	ld.global.v2.f64 	{%fd181, %fd182}, [%rd77+2048];
	ld.global.v2.f64 	{%fd183, %fd184}, [%rd78+2048];
	mul.f64 	%fd185, %fd182, %fd184;
	fma.rn.f64 	%fd186, %fd181, %fd183, %fd185;
	mul.f64 	%fd187, %fd181, %fd184;
	mul.f64 	%fd188, %fd182, %fd183;
	sub.f64 	%fd189, %fd187, %fd188;
	st.global.v2.f64 	[%rd79+2048], {%fd186, %fd189};
	ld.global.v2.f64 	{%fd190, %fd191}, [%rd77+4096];
	ld.global.v2.f64 	{%fd192, %fd193}, [%rd78+4096];
	mul.f64 	%fd194, %fd191, %fd193;
	fma.rn.f64 	%fd195, %fd190, %fd192, %fd194;
	mul.f64 	%fd196, %fd190, %fd193;
	mul.f64 	%fd197, %fd191, %fd192;
	sub.f64 	%fd198, %fd196, %fd197;
	st.global.v2.f64 	[%rd79+4096], {%fd195, %fd198};
	ld.global.v2.f64 	{%fd199, %fd200}, [%rd77+6144];
	ld.global.v2.f64 	{%fd201, %fd202}, [%rd78+6144];
	mul.f64 	%fd203, %fd200, %fd202;
	fma.rn.f64 	%fd204, %fd199, %fd201, %fd203;
	mul.f64 	%fd205, %fd199, %fd202;
	mul.f64 	%fd206, %fd200, %fd201;
	sub.f64 	%fd207, %fd205, %fd206;
	st.global.v2.f64 	[%rd79+6144], {%fd204, %fd207};
	add.s32 	%r70, %r70, 8;
	add.s64 	%rd102, %rd102, 16384;
	add.s32 	%r69, %r69, 1024;
	setp.eq.s32 	%p31, %r70, 0;
	@%p31 bra 	$L__BB2_51;
	bra.uni 	$L__BB2_50;
$L__BB2_51:
	and.b32  	%r23, %r42, 7;
	setp.eq.s32 	%p32, %r23, 0;
	@%p32 bra 	$L__BB2_59;
	and.b32  	%r24, %r42, 3;
	setp.lt.u32 	%p33, %r23, 4;
	@%p33 bra 	$L__BB2_54;
	shl.b32 	%r60, %r73, 7;
	add.s32 	%r61, %r60, %r4;
	mul.wide.s32 	%rd88, %r61, 16;
	add.s64 	%rd89, %rd13, %rd88;
	add.s64 	%rd90, %rd14, %rd88;
	ld.global.v2.f64 	{%fd208, %fd209}, [%rd89];
	ld.global.v2.f64 	{%fd210, %fd211}, [%rd90];
	mul.f64 	%fd212, %fd209, %fd211;
	fma.rn.f64 	%fd213, %fd208, %fd210, %fd212;
	mul.f64 	%fd214, %fd208, %fd211;
	mul.f64 	%fd215, %fd209, %fd210;
	sub.f64 	%fd216, %fd214, %fd215;
	add.s64 	%rd91, %rd15, %rd88;
	st.global.v2.f64 	[%rd91], {%fd213, %fd216};
	ld.global.v2.f64 	{%fd217, %fd218}, [%rd89+2048];
	ld.global.v2.f64 	{%fd219, %fd220}, [%rd90+2048];
	mul.f64 	%fd221, %fd218, %fd220;
	fma.rn.f64 	%fd222, %fd217, %fd219, %fd221;
	mul.f64 	%fd223, %fd217, %fd220;
	mul.f64 	%fd224, %fd218, %fd219;
	sub.f64 	%fd225, %fd223, %fd224;
	st.global.v2.f64 	[%rd91+2048], {%fd222, %fd225};
	ld.global.v2.f64 	{%fd226, %fd227}, [%rd89+4096];
	ld.global.v2.f64 	{%fd228, %fd229}, [%rd90+4096];
	mul.f64 	%fd230, %fd227, %fd229;
	fma.rn.f64 	%fd231, %fd226, %fd228, %fd230;
	mul.f64 	%fd232, %fd226, %fd229;
	mul.f64 	%fd233, %fd227, %fd228;
	sub.f64 	%fd234, %fd232, %fd233;
	st.global.v2.f64 	[%rd91+4096], {%fd231, %fd234};
	ld.global.v2.f64 	{%fd235, %fd236}, [%rd89+6144];
	ld.global.v2.f64 	{%fd237, %fd238}, [%rd90+6144];
	mul.f64 	%fd239, %fd236, %fd238;
	fma.rn.f64 	%fd240, %fd235, %fd237, %fd239;
	mul.f64 	%fd241, %fd235, %fd238;
	mul.f64 	%fd242, %fd236, %fd237;
	sub.f64 	%fd243, %fd241, %fd242;
	st.global.v2.f64 	[%rd91+6144], {%fd240, %fd243};
	add.s32 	%r73, %r73, 4;
$L__BB2_54:
	setp.eq.s32 	%p34, %r24, 0;
	@%p34 bra 	$L__BB2_59;
	setp.eq.s32 	%p35, %r24, 1;
	@%p35 bra 	$L__BB2_57;
	shl.b32 	%r62, %r73, 7;
	add.s32 	%r63, %r62, %r4;
	mul.wide.s32 	%rd92, %r63, 16;
	add.s64 	%rd93, %rd13, %rd92;
	add.s64 	%rd94, %rd14, %rd92;
	ld.global.v2.f64 	{%fd244, %fd245}, [%rd93];
	ld.global.v2.f64 	{%fd246, %fd247}, [%rd94];
	mul.f64 	%fd248, %fd245, %fd247;
	fma.rn.f64 	%fd249, %fd244, %fd246, %fd248;
	mul.f64 	%fd250, %fd244, %fd247;
	mul.f64 	%fd251, %fd245, %fd246;
	sub.f64 	%fd252, %fd250, %fd251;
	add.s64 	%rd95, %rd15, %rd92;
	st.global.v2.f64 	[%rd95], {%fd249, %fd252};
	ld.global.v2.f64 	{%fd253, %fd254}, [%rd93+2048];
	ld.global.v2.f64 	{%fd255, %fd256}, [%rd94+2048];
	mul.f64 	%fd257, %fd254, %fd256;
	fma.rn.f64 	%fd258, %fd253, %fd255, %fd257;
	mul.f64 	%fd259, %fd253, %fd256;
	mul.f64 	%fd260, %fd254, %fd255;
	sub.f64 	%fd261, %fd259, %fd260;
	st.global.v2.f64 	[%rd95+2048], {%fd258, %fd261};
	add.s32 	%r73, %r73, 2;
$L__BB2_57:
	and.b32  	%r64, %r42, 1;
	setp.eq.b32 	%p36, %r64, 1;
	not.pred 	%p37, %p36;
	@%p37 bra 	$L__BB2_59;
	shl.b32 	%r65, %r73, 7;
	add.s32 	%r66, %r65, %r4;
	mul.wide.s32 	%rd96, %r66, 16;
	add.s64 	%rd97, %rd13, %rd96;
	add.s64 	%rd98, %rd14, %rd96;
	ld.global.v2.f64 	{%fd262, %fd263}, [%rd97];
	ld.global.v2.f64 	{%fd264, %fd265}, [%rd98];
	mul.f64 	%fd266, %fd263, %fd265;
	fma.rn.f64 	%fd267, %fd262, %fd264, %fd266;
	mul.f64 	%fd268, %fd262, %fd265;
	mul.f64 	%fd269, %fd263, %fd264;
	sub.f64 	%fd270, %fd268, %fd269;
	add.s64 	%rd99, %rd15, %rd96;
	st.global.v2.f64 	[%rd99], {%fd267, %fd270};
$L__BB2_59:
	ret;

}
	// .globl	_ZN3cub18CUB_300001_SM_10006detail8for_each13static_kernelINS2_12policy_hub_t12policy_500_tEmN6thrust24THRUST_300001_SM_1000_NS8cuda_cub20__uninitialized_fill7functorINS7_10device_ptrI7double2EESC_EEEEvT0_T1_
.visible .entry _ZN3cub18CUB_300001_SM_10006detail8for_each13static_kernelINS2_12policy_hub_t12policy_500_tEmN6thrust24THRUST_300001_SM_1000_NS8cuda_cub20__uninitialized_fill7functorINS7_10device_ptrI7double2EESC_EEEEvT0_T1_(
	.param .u64 _ZN3cub18CUB_300001_SM_10006detail8for_each13static_kernelINS2_12policy_hub_t12policy_500_tEmN6thrust24THRUST_300001_SM_1000_NS8cuda_cub20__uninitialized_fill7functorINS7_10device_ptrI7double2EESC_EEEEvT0_T1__param_0,
	.param .align 16 .b8 _ZN3cub18CUB_300001_SM_10006detail8for_each13static_kernelINS2_12policy_hub_t12policy_500_tEmN6thrust24THRUST_300001_SM_1000_NS8cuda_cub20__uninitialized_fill7functorINS7_10device_ptrI7double2EESC_EEEEvT0_T1__param_1[32]
)
.maxntid 256
{
	.reg .pred 	%p<4>;
	.reg .b16 	%rs<9>;
	.reg .b32 	%r<15>;
	.reg .b64 	%rd<16>;
	.reg .b64 	%fd<5>;

	ld.param.u64 	%rd4, [_ZN3cub18CUB_300001_SM_10006detail8for_each13static_kernelINS2_12policy_hub_t12policy_500_tEmN6thrust24THRUST_300001_SM_1000_NS8cuda_cub20__uninitialized_fill7functorINS7_10device_ptrI7double2EESC_EEEEvT0_T1__param_1];
	ld.param.u64 	%rd5, [_ZN3cub18CUB_300001_SM_10006detail8for_each13static_kernelINS2_12policy_hub_t12policy_500_tEmN6thrust24THRUST_300001_SM_1000_NS8cuda_cub20__uninitialized_fill7functorINS7_10device_ptrI7double2EESC_EEEEvT0_T1__param_0];
	ld.param.v2.f64 	{%fd3, %fd4}, [_ZN3cub18CUB_300001_SM_10006detail8for_each13static_kernelINS2_12policy_hub_t12policy_500_tEmN6thrust24THRUST_300001_SM_1000_NS8cuda_cub20__uninitialized_fill7functorINS7_10device_ptrI7double2EESC_EEEEvT0_T1__param_1+16];
	mov.u32 	%r12, %ctaid.x;
	mul.wide.u32 	%rd1, %r12, 512;
	sub.s64 	%rd2, %rd5, %rd1;
	setp.lt.u64 	%p1, %rd2, 512;
	@%p1 bra 	$L__BB3_2;
	mov.u32 	%r14, %tid.x;
	cvta.to.global.u64 	%rd11, %rd4;
	cvt.u64.u32 	%rd12, %r14;
	add.s64 	%rd13, %rd1, %rd12;
	shl.b64 	%rd14, %rd13, 4;
	add.s64 	%rd15, %rd11, %rd14;
	st.global.v2.f64 	[%rd15], {%fd3, %fd4};
	st.global.v2.f64 	[%rd15+4096], {%fd3, %fd4};
	bra.uni 	$L__BB3_6;
$L__BB3_2:
	cvta.to.global.u64 	%rd6, %rd4;
	mov.u32 	%r1, %tid.x;
	cvt.u64.u32 	%rd7, %r1;
	setp.le.u64 	%p2, %rd2, %rd7;
	add.s64 	%rd8, %rd1, %rd7;
	shl.b64 	%rd9, %rd8, 4;
	add.s64 	%rd3, %rd6, %rd9;
	@%p2 bra 	$L__BB3_4;
	st.global.v2.f64 	[%rd3], {%fd3, %fd4};
$L__BB3_4:
	add.s32 	%r13, %r1, 256;
	cvt.u64.u32 	%rd10, %r13;
	setp.le.u64 	%p3, %rd2, %rd10;
	@%p3 bra 	$L__BB3_6;
	st.global.v2.f64 	[%rd3+4096], {%fd3, %fd4};
$L__BB3_6:
	ret;

}
	// .globl	_ZN3cub18CUB_300001_SM_10006detail8for_each13static_kernelINS2_12policy_hub_t12policy_500_tElN6thrust24THRUST_300001_SM_1000_NS8cuda_cub6__fill7functorINS7_6detail15normal_iteratorINS7_10device_ptrI7double2EEEESE_EEEEvT0_T1_
.visible .entry _ZN3cub18CUB_300001_SM_10006detail8for_each13static_kernelINS2_12policy_hub_t12policy_500_tElN6thrust24THRUST_300001_SM_1000_NS8cuda_cub6__fill7functorINS7_6detail15normal_iteratorINS7_10device_ptrI7double2EEEESE_EEEEvT0_T1_(
	.param .u64 _ZN3cub18CUB_300001_SM_10006detail8for_each13static_kernelINS2_12policy_hub_t12policy_500_tElN6thrust24THRUST_300001_SM_1000_NS8cuda_cub6__fill7functorINS7_6detail15normal_iteratorINS7_10device_ptrI7double2EEEESE_EEEEvT0_T1__param_0,
	.param .align 16 .b8 _ZN3cub18CUB_300001_SM_10006detail8for_each13static_kernelINS2_12policy_hub_t12policy_500_tElN6thrust24THRUST_300001_SM_1000_NS8cuda_cub6__fill7functorINS7_6detail15normal_iteratorINS7_10device_ptrI7double2EEEESE_EEEEvT0_T1__param_1[32]
)
.maxntid 256
{
	.reg .pred 	%p<4>;
	.reg .b16 	%rs<9>;
	.reg .b32 	%r<15>;
	.reg .b64 	%rd<17>;
	.reg .b64 	%fd<5>;

	ld.param.u64 	%rd5, [_ZN3cub18CUB_300001_SM_10006detail8for_each13static_kernelINS2_12policy_hub_t12policy_500_tElN6thrust24THRUST_300001_SM_1000_NS8cuda_cub6__fill7functorINS7_6detail15normal_iteratorINS7_10device_ptrI7double2EEEESE_EEEEvT0_T1__param_1];
	ld.param.u64 	%rd6, [_ZN3cub18CUB_300001_SM_10006detail8for_each13static_kernelINS2_12policy_hub_t12policy_500_tElN6thrust24THRUST_300001_SM_1000_NS8cuda_cub6__fill7functorINS7_6detail15normal_iteratorINS7_10device_ptrI7double2EEEESE_EEEEvT0_T1__param_0];
	ld.param.v2.f64 	{%fd3, %fd4}, [_ZN3cub18CUB_300001_SM_10006detail8for_each13static_kernelINS2_12policy_hub_t12policy_500_tElN6thrust24THRUST_300001_SM_1000_NS8cuda_cub6__fill7functorINS7_6detail15normal_iteratorINS7_10device_ptrI7double2EEEESE_EEEEvT0_T1__param_1+16];
	mov.u32 	%r12, %ctaid.x;
	mul.wide.u32 	%rd1, %r12, 512;
	sub.s64 	%rd2, %rd6, %rd1;
	setp.lt.s64 	%p1, %rd2, 512;
	@%p1 bra 	$L__BB4_2;
	mov.u32 	%r14, %tid.x;
	cvta.to.global.u64 	%rd12, %rd5;
	cvt.u64.u32 	%rd13, %r14;
	add.s64 	%rd14, %rd1, %rd13;
	shl.b64 	%rd15, %rd14, 4;
	add.s64 	%rd16, %rd12, %rd15;
	st.global.v2.f64 	[%rd16], {%fd3, %fd4};
	st.global.v2.f64 	[%rd16+4096], {%fd3, %fd4};
	bra.uni 	$L__BB4_6;
$L__BB4_2:
	cvta.to.global.u64 	%rd7, %rd5;
	mov.u32 	%r1, %tid.x;
	cvt.s64.s32 	%rd3, %rd2;
	cvt.u64.u32 	%rd8, %r1;
	setp.le.s64 	%p2, %rd3, %rd8;
	add.s64 	%rd9, %rd1, %rd8;
	shl.b64 	%rd10, %rd9, 4;
	add.s64 	%rd4, %rd7, %rd10;
	@%p2 bra 	$L__BB4_4;
	st.global.v2.f64 	[%rd4], {%fd3, %fd4};
$L__BB4_4:
	add.s32 	%r13, %r1, 256;
	cvt.u64.u32 	%rd11, %r13;
	setp.le.s64 	%p3, %rd3, %rd11;
	@%p3 bra 	$L__BB4_6;
	st.global.v2.f64 	[%rd4+4096], {%fd3, %fd4};
$L__BB4_6:
	ret;

}
	// .globl	_ZN3cub18CUB_300001_SM_10006detail6reduce28DeviceReduceSingleTileKernelINS2_10policy_hubI7double2j11sum_functorE10Policy1000EN6thrust24THRUST_300001_SM_1000_NS6detail15normal_iteratorINSA_10device_ptrIS5_EEEEPS5_jS6_S5_S5_N4cuda3std3__410__identityEEEvT0_T1_T2_T3_T4_T6_
.visible .entry _ZN3cub18CUB_300001_SM_10006detail6reduce28DeviceReduceSingleTileKernelINS2_10policy_hubI7double2j11sum_functorE10Policy1000EN6thrust24THRUST_300001_SM_1000_NS6detail15normal_iteratorINSA_10device_ptrIS5_EEEEPS5_jS6_S5_S5_N4cuda3std3__410__identityEEEvT0_T1_T2_T3_T4_T6_(
	.param .align 8 .b8 _ZN3cub18CUB_300001_SM_10006detail6reduce28DeviceReduceSingleTileKernelINS2_10policy_hubI7double2j11sum_functorE10Policy1000EN6thrust24THRUST_300001_SM_1000_NS6detail15normal_iteratorINSA_10device_ptrIS5_EEEEPS5_jS6_S5_S5_N4cuda3std3__410__identityEEEvT0_T1_T2_T3_T4_T6__param_0[8],
	.param .u64 .ptr .align 1 _ZN3cub18CUB_300001_SM_10006detail6reduce28DeviceReduceSingleTileKernelINS2_10policy_hubI7double2j11sum_functorE10Policy1000EN6thrust24THRUST_300001_SM_1000_NS6detail15normal_iteratorINSA_10device_ptrIS5_EEEEPS5_jS6_S5_S5_N4cuda3std3__410__identityEEEvT0_T1_T2_T3_T4_T6__param_1,
	.param .u32 _ZN3cub18CUB_300001_SM_10006detail6reduce28DeviceReduceSingleTileKernelINS2_10policy_hubI7double2j11sum_functorE10Policy1000EN6thrust24THRUST_300001_SM_1000_NS6detail15normal_iteratorINSA_10device_ptrIS5_EEEEPS5_jS6_S5_S5_N4cuda3std3__410__identityEEEvT0_T1_T2_T3_T4_T6__param_2,
	.param .align 1 .b8 _ZN3cub18CUB_300001_SM_10006detail6reduce28DeviceReduceSingleTileKernelINS2_10policy_hubI7double2j11sum_functorE10Policy1000EN6thrust24THRUST_300001_SM_1000_NS6detail15normal_iteratorINSA_10device_ptrIS5_EEEEPS5_jS6_S5_S5_N4cuda3std3__410__identityEEEvT0_T1_T2_T3_T4_T6__param_3[1],
	.param .align 16 .b8 _ZN3cub18CUB_300001_SM_10006detail6reduce28DeviceReduceSingleTileKernelINS2_10policy_hubI7double2j11sum_functorE10Policy1000EN6thrust24THRUST_300001_SM_1000_NS6detail15normal_iteratorINSA_10device_ptrIS5_EEEEPS5_jS6_S5_S5_N4cuda3std3__410__identityEEEvT0_T1_T2_T3_T4_T6__param_4[16],
	.param .align 1 .b8 _ZN3cub18CUB_300001_SM_10006detail6reduce28DeviceReduceSingleTileKernelINS2_10policy_hubI7double2j11sum_functorE10Policy1000EN6thrust24THRUST_300001_SM_1000_NS6detail15normal_iteratorINSA_10device_ptrIS5_EEEEPS5_jS6_S5_S5_N4cuda3std3__410__identityEEEvT0_T1_T2_T3_T4_T6__param_5[1]
)
.maxntid 256
.minnctapersm 1
{
	.reg .pred 	%p<60>;
	.reg .b32 	%r<446>;
	.reg .b64 	%rd<144>;
	.reg .b64 	%fd<542>;
	// demoted variable
	.shared .align 16 .b8 _ZZN3cub18CUB_300001_SM_10006detail6reduce28DeviceReduceSingleTileKernelINS2_10policy_hubI7double2j11sum_functorE10Policy1000EN6thrust24THRUST_300001_SM_1000_NS6detail15normal_iteratorINSA_10device_ptrIS5_EEEEPS5_jS6_S5_S5_N4cuda3std3__410__identityEEEvT0_T1_T2_T3_T4_T6_E12temp_storage[160];
	ld.param.u64 	%rd9, [_ZN3cub18CUB_300001_SM_10006detail6reduce28DeviceReduceSingleTileKernelINS2_10policy_hubI7double2j11sum_functorE10Policy1000EN6thrust24THRUST_300001_SM_1000_NS6detail15normal_iteratorINSA_10device_ptrIS5_EEEEPS5_jS6_S5_S5_N4cuda3std3__410__identityEEEvT0_T1_T2_T3_T4_T6__param_0];
	ld.param.u64 	%rd10, [_ZN3cub18CUB_300001_SM_10006detail6reduce28DeviceReduceSingleTileKernelINS2_10policy_hubI7double2j11sum_functorE10Policy1000EN6thrust24THRUST_300001_SM_1000_NS6detail15normal_iteratorINSA_10device_ptrIS5_EEEEPS5_jS6_S5_S5_N4cuda3std3__410__identityEEEvT0_T1_T2_T3_T4_T6__param_1];
	ld.param.u32 	%r61, [_ZN3cub18CUB_300001_SM_10006detail6reduce28DeviceReduceSingleTileKernelINS2_10policy_hubI7double2j11sum_functorE10Policy1000EN6thrust24THRUST_300001_SM_1000_NS6detail15normal_iteratorINSA_10device_ptrIS5_EEEEPS5_jS6_S5_S5_N4cuda3std3__410__identityEEEvT0_T1_T2_T3_T4_T6__param_2];
	ld.param.v2.f64 	{%fd103, %fd104}, [_ZN3cub18CUB_300001_SM_10006detail6reduce28DeviceReduceSingleTileKernelINS2_10policy_hubI7double2j11sum_functorE10Policy1000EN6thrust24THRUST_300001_SM_1000_NS6detail15normal_iteratorINSA_10device_ptrIS5_EEEEPS5_jS6_S5_S5_N4cuda3std3__410__identityEEEvT0_T1_T2_T3_T4_T6__param_4];
	cvta.to.global.u64 	%rd1, %rd10;
	setp.ne.s32 	%p1, %r61, 0;
	@%p1 bra 	$L__BB5_3;
	mov.u32 	%r428, %tid.x;
	setp.ne.s32 	%p59, %r428, 0;
	@%p59 bra 	$L__BB5_60;
	st.global.v2.f64 	[%rd1], {%fd103, %fd104};
	bra.uni 	$L__BB5_60;
$L__BB5_3:
	cvta.to.global.u64 	%rd2, %rd9;
	setp.gt.u32 	%p2, %r61, 1023;
	@%p2 bra 	$L__BB5_35;
	mov.u32 	%r1, %tid.x;
	setp.ge.u32 	%p24, %r1, %r61;
	mov.f64 	%fd512, 0d0000000000000000;
	mov.f64 	%fd513, %fd512;
	mov.u32 	%r432, %r1;
	@%p24 bra 	$L__BB5_6;
	mul.wide.u32 	%rd93, %r1, 16;
	add.s64 	%rd94, %rd2, %rd93;
	ld.global.v2.f64 	{%fd513, %fd512}, [%rd94];
	add.s32 	%r432, %r1, 256;
$L__BB5_6:
	setp.ge.u32 	%p25, %r432, %r61;
	@%p25 bra 	$L__BB5_19;
	not.b32 	%r205, %r432;
	add.s32 	%r206, %r61, %r205;
	shr.u32 	%r207, %r206, 8;
	add.s32 	%r4, %r207, 1;
	and.b32  	%r5, %r4, 15;
	setp.lt.u32 	%p26, %r206, 3840;
	@%p26 bra 	$L__BB5_10;
	and.b32  	%r208, %r4, 33554416;
	neg.s32 	%r430, %r208;
	mul.wide.u32 	%rd95, %r432, 16;
	add.s64 	%rd96, %rd95, %rd2;
	add.s64 	%rd142, %rd96, 32768;
$L__BB5_9:
	.pragma "nounroll";
	ld.global.v2.f64 	{%fd292, %fd293}, [%rd142+-32768];
	add.f64 	%fd294, %fd513, %fd292;
	add.f64 	%fd295, %fd512, %fd293;
	ld.global.v2.f64 	{%fd296, %fd297}, [%rd142+-28672];
	add.f64 	%fd298, %fd294, %fd296;
	add.f64 	%fd299, %fd295, %fd297;
	ld.global.v2.f64 	{%fd300, %fd301}, [%rd142+-24576];
	add.f64 	%fd302, %fd298, %fd300;
	add.f64 	%fd303, %fd299, %fd301;
	ld.global.v2.f64 	{%fd304, %fd305}, [%rd142+-20480];
	add.f64 	%fd306, %fd302, %fd304;
	add.f64 	%fd307, %fd303, %fd305;
	ld.global.v2.f64 	{%fd308, %fd309}, [%rd142+-16384];
	add.f64 	%fd310, %fd306, %fd308;
	add.f64 	%fd311, %fd307, %fd309;
	ld.global.v2.f64 	{%fd312, %fd313}, [%rd142+-12288];
	add.f64 	%fd314, %fd310, %fd312;
	add.f64 	%fd315, %fd311, %fd313;
	ld.global.v2.f64 	{%fd316, %fd317}, [%rd142+-8192];
	add.f64 	%fd318, %fd314, %fd316;
	add.f64 	%fd319, %fd315, %fd317;
	ld.global.v2.f64 	{%fd320, %fd321}, [%rd142+-4096];
	add.f64 	%fd322, %fd318, %fd320;
	add.f64 	%fd323, %fd319, %fd321;
	ld.global.v2.f64 	{%fd324, %fd325}, [%rd142];
	add.f64 	%fd326, %fd322, %fd324;
	add.f64 	%fd327, %fd323, %fd325;
	ld.global.v2.f64 	{%fd328, %fd329}, [%rd142+4096];
	add.f64 	%fd330, %fd326, %fd328;
	add.f64 	%fd331, %fd327, %fd329;
	ld.global.v2.f64 	{%fd332, %fd333}, [%rd142+8192];
	add.f64 	%fd334, %fd330, %fd332;
	add.f64 	%fd335, %fd331, %fd333;
	ld.global.v2.f64 	{%fd336, %fd337}, [%rd142+12288];
	add.f64 	%fd338, %fd334, %fd336;
	add.f64 	%fd339, %fd335, %fd337;
	ld.global.v2.f64 	{%fd340, %fd341}, [%rd142+16384];
	add.f64 	%fd342, %fd338, %fd340;
	add.f64 	%fd343, %fd339, %fd341;
	ld.global.v2.f64 	{%fd344, %fd345}, [%rd142+20480];
	add.f64 	%fd346, %fd342, %fd344;
	add.f64 	%fd347, %fd343, %fd345;
	ld.global.v2.f64 	{%fd348, %fd349}, [%rd142+24576];
	add.f64 	%fd350, %fd346, %fd348;
	add.f64 	%fd351, %fd347, %fd349;
	ld.global.v2.f64 	{%fd352, %fd353}, [%rd142+28672];
	add.f64 	%fd513, %fd350, %fd352;
	add.f64 	%fd512, %fd351, %fd353;
	add.s32 	%r432, %r432, 4096;
	add.s32 	%r430, %r430, 16;
	add.s64 	%rd142, %rd142, 65536;
	setp.ne.s32 	%p27, %r430, 0;
	@%p27 bra 	$L__BB5_9;
$L__BB5_10:
	setp.eq.s32 	%p28, %r5, 0;
	@%p28 bra 	$L__BB5_19;
	and.b32  	%r12, %r4, 7;
	setp.lt.u32 	%p29, %r5, 8;
	@%p29 bra 	$L__BB5_13;
	mul.wide.u32 	%rd97, %r432, 16;
	add.s64 	%rd98, %rd2, %rd97;
	ld.global.v2.f64 	{%fd355, %fd356}, [%rd98];
	add.f64 	%fd357, %fd513, %fd355;
	add.f64 	%fd358, %fd512, %fd356;
	ld.global.v2.f64 	{%fd359, %fd360}, [%rd98+4096];
	add.f64 	%fd361, %fd357, %fd359;
	add.f64 	%fd362, %fd358, %fd360;
	ld.global.v2.f64 	{%fd363, %fd364}, [%rd98+8192];
	add.f64 	%fd365, %fd361, %fd363;
	add.f64 	%fd366, %fd362, %fd364;
	ld.global.v2.f64 	{%fd367, %fd368}, [%rd98+12288];
	add.f64 	%fd369, %fd365, %fd367;
	add.f64 	%fd370, %fd366, %fd368;
	ld.global.v2.f64 	{%fd371, %fd372}, [%rd98+16384];
	add.f64 	%fd373, %fd369, %fd371;
	add.f64 	%fd374, %fd370, %fd372;
	ld.global.v2.f64 	{%fd375, %fd376}, [%rd98+20480];
	add.f64 	%fd377, %fd373, %fd375;
	add.f64 	%fd378, %fd374, %fd376;
	ld.global.v2.f64 	{%fd379, %fd380}, [%rd98+24576];
	add.f64 	%fd381, %fd377, %fd379;
	add.f64 	%fd382, %fd378, %fd380;
	ld.global.v2.f64 	{%fd383, %fd384}, [%rd98+28672];
	add.f64 	%fd513, %fd381, %fd383;
	add.f64 	%fd512, %fd382, %fd384;
	add.s32 	%r432, %r432, 2048;
$L__BB5_13:
	setp.eq.s32 	%p30, %r12, 0;
	@%p30 bra 	$L__BB5_19;
	and.b32  	%r15, %r4, 3;
	setp.lt.u32 	%p31, %r12, 4;
	@%p31 bra 	$L__BB5_16;
	mul.wide.u32 	%rd99, %r432, 16;
	add.s64 	%rd100, %rd2, %rd99;
	ld.global.v2.f64 	{%fd386, %fd387}, [%rd100];
	add.f64 	%fd388, %fd513, %fd386;
	add.f64 	%fd389, %fd512, %fd387;
	ld.global.v2.f64 	{%fd390, %fd391}, [%rd100+4096];
	add.f64 	%fd392, %fd388, %fd390;
	add.f64 	%fd393, %fd389, %fd391;
	ld.global.v2.f64 	{%fd394, %fd395}, [%rd100+8192];
	add.f64 	%fd396, %fd392, %fd394;
	add.f64 	%fd397, %fd393, %fd395;
	ld.global.v2.f64 	{%fd398, %fd399}, [%rd100+12288];
	add.f64 	%fd513, %fd396, %fd398;
	add.f64 	%fd512, %fd397, %fd399;
	add.s32 	%r432, %r432, 1024;
$L__BB5_16:
	setp.eq.s32 	%p32, %r15, 0;
	@%p32 bra 	$L__BB5_19;
	mul.wide.u32 	%rd101, %r432, 16;
	add.s64 	%rd143, %rd2, %rd101;
	neg.s32 	%r435, %r15;
$L__BB5_18:
	.pragma "nounroll";
	ld.global.v2.f64 	{%fd400, %fd401}, [%rd143];
	add.f64 	%fd513, %fd513, %fd400;
	add.f64 	%fd512, %fd512, %fd401;
	add.s64 	%rd143, %rd143, 4096;
	add.s32 	%r435, %r435, 1;
	setp.ne.s32 	%p33, %r435, 0;
	@%p33 bra 	$L__BB5_18;
$L__BB5_19:
	setp.lt.u32 	%p34, %r61, 256;
	@%p34 bra 	$L__BB5_25;
	// begin inline asm
	mov.u32 %r322, %laneid;
	// end inline asm
	mov.b64 	%rd122, %fd513;
	mov.b64 	{%r324, %r329}, %rd122;
	mov.b32 	%r340, 1;
	mov.b32 	%r421, 31;
	mov.b32 	%r422, -1;
	// begin inline asm
	shfl.sync.down.b32 %r323, %r324, %r340, %r421, %r422;
	// end inline asm
	// begin inline asm
	shfl.sync.down.b32 %r328, %r329, %r340, %r421, %r422;
	// end inline asm
	mov.b64 	%rd123, {%r323, %r328};
	mov.b64 	%fd444, %rd123;
	mov.b64 	%rd124, %fd512;
	mov.b64 	{%r334, %r339}, %rd124;
	// begin inline asm
	shfl.sync.down.b32 %r333, %r334, %r340, %r421, %r422;
	// end inline asm
	// begin inline asm
	shfl.sync.down.b32 %r338, %r339, %r340, %r421, %r422;
	// end inline asm
	mov.b64 	%rd125, {%r333, %r338};
	mov.b64 	%fd445, %rd125;
	setp.gt.s32 	%p51, %r322, 30;
	add.f64 	%fd446, %fd513, %fd444;
	add.f64 	%fd447, %fd512, %fd445;
	selp.f64 	%fd448, %fd512, %fd447, %p51;
	mov.b64 	%rd126, %fd448;
	mov.b64 	{%r354, %r359}, %rd126;
	selp.f64 	%fd449, %fd513, %fd446, %p51;
	mov.b64 	%rd127, %fd449;
	mov.b64 	{%r344, %r349}, %rd127;
	mov.b32 	%r360, 2;
	// begin inline asm
	shfl.sync.down.b32 %r343, %r344, %r360, %r421, %r422;
	// end inline asm
	// begin inline asm
	shfl.sync.down.b32 %r348, %r349, %r360, %r421, %r422;
	// end inline asm
	mov.b64 	%rd128, {%r343, %r348};
	mov.b64 	%fd450, %rd128;
	// begin inline asm
	shfl.sync.down.b32 %r353, %r354, %r360, %r421, %r422;
	// end inline asm
	// begin inline asm
	shfl.sync.down.b32 %r358, %r359, %r360, %r421, %r422;
	// end inline asm
	mov.b64 	%rd129, {%r353, %r358};
	mov.b64 	%fd451, %rd129;
	setp.gt.s32 	%p52, %r322, 29;
	add.f64 	%fd452, %fd449, %fd450;
	add.f64 	%fd453, %fd448, %fd451;
	selp.f64 	%fd454, %fd448, %fd453, %p52;
	mov.b64 	%rd130, %fd454;
	mov.b64 	{%r374, %r379}, %rd130;
	selp.f64 	%fd455, %fd449, %fd452, %p52;
	mov.b64 	%rd131, %fd455;
	mov.b64 	{%r364, %r369}, %rd131;
	mov.b32 	%r380, 4;
	// begin inline asm
	shfl.sync.down.b32 %r363, %r364, %r380, %r421, %r422;
	// end inline asm
	// begin inline asm
	shfl.sync.down.b32 %r368, %r369, %r380, %r421, %r422;
	// end inline asm
	mov.b64 	%rd132, {%r363, %r368};
	mov.b64 	%fd456, %rd132;
	// begin inline asm
	shfl.sync.down.b32 %r373, %r374, %r380, %r421, %r422;
	// end inline asm
	// begin inline asm
	shfl.sync.down.b32 %r378, %r379, %r380, %r421, %r422;
	// end inline asm
	mov.b64 	%rd133, {%r373, %r378};
	mov.b64 	%fd457, %rd133;
	setp.gt.s32 	%p53, %r322, 27;
	add.f64 	%fd458, %fd455, %fd456;
	add.f64 	%fd459, %fd454, %fd457;
	selp.f64 	%fd460, %fd455, %fd458, %p53;
	mov.b64 	%rd134, %fd460;
	mov.b64 	{%r384, %r389}, %rd134;
	selp.f64 	%fd461, %fd454, %fd459, %p53;
	mov.b64 	%rd135, %fd461;
	mov.b64 	{%r394, %r399}, %rd135;
	mov.b32 	%r400, 8;
	// begin inline asm
	shfl.sync.down.b32 %r383, %r384, %r400, %r421, %r422;
	// end inline asm
	// begin inline asm
	shfl.sync.down.b32 %r388, %r389, %r400, %r421, %r422;
	// end inline asm
	mov.b64 	%rd136, {%r383, %r388};
	mov.b64 	%fd462, %rd136;
	// begin inline asm
	shfl.sync.down.b32 %r393, %r394, %r400, %r421, %r422;
	// end inline asm
	// begin inline asm
	shfl.sync.down.b32 %r398, %r399, %r400, %r421, %r422;
	// end inline asm
	mov.b64 	%rd137, {%r393, %r398};
	mov.b64 	%fd463, %rd137;
	setp.gt.s32 	%p54, %r322, 23;
	add.f64 	%fd31, %fd460, %fd462;
	add.f64 	%fd32, %fd461, %fd463;
	selp.f64 	%fd541, %fd460, %fd31, %p54;
	mov.b64 	%rd138, %fd541;
	mov.b64 	{%r404, %r409}, %rd138;
	selp.f64 	%fd540, %fd461, %fd32, %p54;
	mov.b64 	%rd139, %fd540;
	mov.b64 	{%r414, %r419}, %rd139;
	mov.b32 	%r420, 16;
	// begin inline asm
	shfl.sync.down.b32 %r403, %r404, %r420, %r421, %r422;
	// end inline asm
	// begin inline asm
	shfl.sync.down.b32 %r408, %r409, %r420, %r421, %r422;
	// end inline asm
	// begin inline asm
	shfl.sync.down.b32 %r413, %r414, %r420, %r421, %r422;
	// end inline asm
	// begin inline asm
	shfl.sync.down.b32 %r418, %r419, %r420, %r421, %r422;
	// end inline asm
	setp.gt.s32 	%p55, %r322, 15;
	@%p55 bra 	$L__BB5_23;
	mov.b64 	%rd140, {%r413, %r418};
	mov.b64 	%fd464, %rd140;
	mov.b64 	%rd141, {%r403, %r408};
	mov.b64 	%fd465, %rd141;
	add.f64 	%fd541, %fd31, %fd465;
	add.f64 	%fd540, %fd32, %fd464;
	setp.ne.s32 	%p56, %r322, 0;
	@%p56 bra 	$L__BB5_23;
	shr.u32 	%r423, %r1, 1;
	and.b32  	%r424, %r423, 496;
	mov.u32 	%r425, _ZZN3cub18CUB_300001_SM_10006detail6reduce28DeviceReduceSingleTileKernelINS2_10policy_hubI7double2j11sum_functorE10Policy1000EN6thrust24THRUST_300001_SM_1000_NS6detail15normal_iteratorINSA_10device_ptrIS5_EEEEPS5_jS6_S5_S5_N4cuda3std3__410__identityEEEvT0_T1_T2_T3_T4_T6_E12temp_storage;
	add.s32 	%r426, %r425, %r424;
	st.shared.v2.f64 	[%r426+16], {%fd541, %fd540};
$L__BB5_23:
	bar.sync 	0;
	setp.ne.s32 	%p57, %r1, 0;
	@%p57 bra 	$L__BB5_58;
	ld.shared.v2.f64 	{%fd466, %fd467}, [_ZZN3cub18CUB_300001_SM_10006detail6reduce28DeviceReduceSingleTileKernelINS2_10policy_hubI7double2j11sum_functorE10Policy1000EN6thrust24THRUST_300001_SM_1000_NS6detail15normal_iteratorINSA_10device_ptrIS5_EEEEPS5_jS6_S5_S5_N4cuda3std3__410__identityEEEvT0_T1_T2_T3_T4_T6_E12temp_storage+32];
	add.f64 	%fd468, %fd541, %fd466;
	add.f64 	%fd469, %fd540, %fd467;
	ld.shared.v2.f64 	{%fd470, %fd471}, [_ZZN3cub18CUB_300001_SM_10006detail6reduce28DeviceReduceSingleTileKernelINS2_10policy_hubI7double2j11sum_functorE10Policy1000EN6thrust24THRUST_300001_SM_1000_NS6detail15normal_iteratorINSA_10device_ptrIS5_EEEEPS5_jS6_S5_S5_N4cuda3std3__410__identityEEEvT0_T1_T2_T3_T4_T6_E12temp_storage+48];
	add.f64 	%fd472, %fd468, %fd470;
	add.f64 	%fd473, %fd469, %fd471;
	ld.shared.v2.f64 	{%fd474, %fd475}, [_ZZN3cub18CUB_300001_SM_10006detail6reduce28DeviceReduceSingleTileKernelINS2_10policy_hubI7double2j11sum_functorE10Policy1000EN6thrust24THRUST_300001_SM_1000_NS6detail15normal_iteratorINSA_10device_ptrIS5_EEEEPS5_jS6_S5_S5_N4cuda3std3__410__identityEEEvT0_T1_T2_T3_T4_T6_E12temp_storage+64];
	add.f64 	%fd476, %fd472, %fd474;
	add.f64 	%fd477, %fd473, %fd475;
	ld.shared.v2.f64 	{%fd478, %fd479}, [_ZZN3cub18CUB_300001_SM_10006detail6reduce28DeviceReduceSingleTileKernelINS2_10policy_hubI7double2j11sum_functorE10Policy1000EN6thrust24THRUST_300001_SM_1000_NS6detail15normal_iteratorINSA_10device_ptrIS5_EEEEPS5_jS6_S5_S5_N4cuda3std3__410__identityEEEvT0_T1_T2_T3_T4_T6_E12temp_storage+80];
	add.f64 	%fd480, %fd476, %fd478;
	add.f64 	%fd481, %fd477, %fd479;
	ld.shared.v2.f64 	{%fd482, %fd483}, [_ZZN3cub18CUB_300001_SM_10006detail6reduce28DeviceReduceSingleTileKernelINS2_10policy_hubI7double2j11sum_functorE10Policy1000EN6thrust24THRUST_300001_SM_1000_NS6detail15normal_iteratorINSA_10device_ptrIS5_EEEEPS5_jS6_S5_S5_N4cuda3std3__410__identityEEEvT0_T1_T2_T3_T4_T6_E12temp_storage+96];
	add.f64 	%fd484, %fd480, %fd482;
	add.f64 	%fd485, %fd481, %fd483;
	ld.shared.v2.f64 	{%fd486, %fd487}, [_ZZN3cub18CUB_300001_SM_10006detail6reduce28DeviceReduceSingleTileKernelINS2_10policy_hubI7double2j11sum_functorE10Policy1000EN6thrust24THRUST_300001_SM_1000_NS6detail15normal_iteratorINSA_10device_ptrIS5_EEEEPS5_jS6_S5_S5_N4cuda3std3__410__identityEEEvT0_T1_T2_T3_T4_T6_E12temp_storage+112];
	add.f64 	%fd488, %fd484, %fd486;
	add.f64 	%fd489, %fd485, %fd487;
	ld.shared.v2.f64 	{%fd490, %fd491}, [_ZZN3cub18CUB_300001_SM_10006detail6reduce28DeviceReduceSingleTileKernelINS2_10policy_hubI7double2j11sum_functorE10Policy1000EN6thrust24THRUST_300001_SM_1000_NS6detail15normal_iteratorINSA_10device_ptrIS5_EEEEPS5_jS6_S5_S5_N4cuda3std3__410__identityEEEvT0_T1_T2_T3_T4_T6_E12temp_storage+128];
	add.f64 	%fd541, %fd488, %fd490;
	add.f64 	%fd540, %fd489, %fd491;
	bra.uni 	$L__BB5_58;
$L__BB5_25:
	// begin inline asm
	mov.u32 %r209, %laneid;
	// end inline asm
	and.b32  	%r310, %r1, 992;
	add.s32 	%r311, %r310, 32;
	setp.gt.u32 	%p35, %r311, %r61;
	not.b32 	%r312, %r310;
	add.s32 	%r313, %r61, %r312;
	selp.b32 	%r308, %r313, 31, %p35;
	mov.b64 	%rd102, %fd513;
	mov.b64 	{%r211, %r216}, %rd102;
	mov.b32 	%r227, 1;
	mov.b32 	%r309, -1;
	// begin inline asm
	shfl.sync.down.b32 %r210, %r211, %r227, %r308, %r309;
	// end inline asm
	// begin inline asm
	shfl.sync.down.b32 %r215, %r216, %r227, %r308, %r309;
	// end inline asm
	mov.b64 	%rd103, {%r210, %r215};
	mov.b64 	%fd402, %rd103;
	mov.b64 	%rd104, %fd512;
	mov.b64 	{%r221, %r226}, %rd104;
	// begin inline asm
	shfl.sync.down.b32 %r220, %r221, %r227, %r308, %r309;
	// end inline asm
	// begin inline asm
	shfl.sync.down.b32 %r225, %r226, %r227, %r308, %r309;
	// end inline asm
	mov.b64 	%rd105, {%r220, %r225};
	mov.b64 	%fd403, %rd105;
	setp.lt.s32 	%p36, %r209, %r308;
	add.f64 	%fd404, %fd513, %fd402;
	add.f64 	%fd405, %fd512, %fd403;
	selp.f64 	%fd406, %fd404, %fd513, %p36;
	mov.b64 	%rd106, %fd406;
	mov.b64 	{%r231, %r236}, %rd106;
	selp.f64 	%fd407, %fd405, %fd512, %p36;
	mov.b64 	%rd107, %fd407;
	mov.b64 	{%r241, %r246}, %rd107;
	mov.b32 	%r247, 2;
	// begin inline asm
	shfl.sync.down.b32 %r230, %r231, %r247, %r308, %r309;
	// end inline asm
	// begin inline asm
	shfl.sync.down.b32 %r235, %r236, %r247, %r308, %r309;
	// end inline asm
	mov.b64 	%rd108, {%r230, %r235};
	mov.b64 	%fd408, %rd108;
	// begin inline asm
	shfl.sync.down.b32 %r240, %r241, %r247, %r308, %r309;
	// end inline asm
	// begin inline asm
	shfl.sync.down.b32 %r245, %r246, %r247, %r308, %r309;
	// end inline asm
	mov.b64 	%rd109, {%r240, %r245};
	mov.b64 	%fd409, %rd109;
	add.s32 	%r314, %r209, 2;
	setp.gt.s32 	%p37, %r314, %r308;
	add.f64 	%fd410, %fd406, %fd408;
	add.f64 	%fd411, %fd407, %fd409;
	selp.f64 	%fd412, %fd406, %fd410, %p37;
	mov.b64 	%rd110, %fd412;
	mov.b64 	{%r251, %r256}, %rd110;
	selp.f64 	%fd413, %fd407, %fd411, %p37;
	mov.b64 	%rd111, %fd413;
	mov.b64 	{%r261, %r266}, %rd111;
	mov.b32 	%r267, 4;
	// begin inline asm
	shfl.sync.down.b32 %r250, %r251, %r267, %r308, %r309;
	// end inline asm
	// begin inline asm
	shfl.sync.down.b32 %r255, %r256, %r267, %r308, %r309;
	// end inline asm
	mov.b64 	%rd112, {%r250, %r255};
	mov.b64 	%fd414, %rd112;
	// begin inline asm
	shfl.sync.down.b32 %r260, %r261, %r267, %r308, %r309;
	// end inline asm
	// begin inline asm
	shfl.sync.down.b32 %r265, %r266, %r267, %r308, %r309;
	// end inline asm
	mov.b64 	%rd113, {%r260, %r265};
	mov.b64 	%fd415, %rd113;
	add.s32 	%r315, %r209, 4;
	setp.gt.s32 	%p38, %r315, %r308;
	add.f64 	%fd416, %fd412, %fd414;
	add.f64 	%fd417, %fd413, %fd415;
	selp.f64 	%fd418, %fd412, %fd416, %p38;
	mov.b64 	%rd114, %fd418;
	mov.b64 	{%r271, %r276}, %rd114;
	selp.f64 	%fd419, %fd413, %fd417, %p38;
	mov.b64 	%rd115, %fd419;
	mov.b64 	{%r281, %r286}, %rd115;
	mov.b32 	%r287, 8;
	// begin inline asm
	shfl.sync.down.b32 %r270, %r271, %r287, %r308, %r309;
	// end inline asm
	// begin inline asm
	shfl.sync.down.b32 %r275, %r276, %r287, %r308, %r309;
	// end inline asm
	mov.b64 	%rd116, {%r270, %r275};
	mov.b64 	%fd420, %rd116;
	// begin inline asm
	shfl.sync.down.b32 %r280, %r281, %r287, %r308, %r309;
	// end inline asm
	// begin inline asm
	shfl.sync.down.b32 %r285, %r286, %r287, %r308, %r309;
	// end inline asm
	mov.b64 	%rd117, {%r280, %r285};
	mov.b64 	%fd421, %rd117;
	add.s32 	%r316, %r209, 8;
	setp.gt.s32 	%p39, %r316, %r308;
	add.f64 	%fd422, %fd418, %fd420;
	add.f64 	%fd423, %fd419, %fd421;
	selp.f64 	%fd424, %fd418, %fd422, %p39;
	mov.b64 	%rd118, %fd424;
	mov.b64 	{%r291, %r296}, %rd118;
	selp.f64 	%fd425, %fd419, %fd423, %p39;
	mov.b64 	%rd119, %fd425;
	mov.b64 	{%r301, %r306}, %rd119;
	mov.b32 	%r307, 16;
	// begin inline asm
	shfl.sync.down.b32 %r290, %r291, %r307, %r308, %r309;
	// end inline asm
	// begin inline asm
	shfl.sync.down.b32 %r295, %r296, %r307, %r308, %r309;
	// end inline asm
	mov.b64 	%rd120, {%r290, %r295};
	mov.b64 	%fd426, %rd120;
	// begin inline asm
	shfl.sync.down.b32 %r300, %r301, %r307, %r308, %r309;
	// end inline asm
	// begin inline asm
	shfl.sync.down.b32 %r305, %r306, %r307, %r308, %r309;
	// end inline asm
	mov.b64 	%rd121, {%r300, %r305};
	mov.b64 	%fd427, %rd121;
	add.s32 	%r317, %r209, 16;
	setp.gt.s32 	%p40, %r317, %r308;
	add.f64 	%fd428, %fd424, %fd426;
	add.f64 	%fd429, %fd425, %fd427;
	selp.f64 	%fd541, %fd424, %fd428, %p40;
	selp.f64 	%fd540, %fd425, %fd429, %p40;
	setp.ne.s32 	%p41, %r209, 0;
	@%p41 bra 	$L__BB5_27;
	shr.u32 	%r318, %r1, 1;
	and.b32  	%r319, %r318, 496;
	mov.u32 	%r320, _ZZN3cub18CUB_300001_SM_10006detail6reduce28DeviceReduceSingleTileKernelINS2_10policy_hubI7double2j11sum_functorE10Policy1000EN6thrust24THRUST_300001_SM_1000_NS6detail15normal_iteratorINSA_10device_ptrIS5_EEEEPS5_jS6_S5_S5_N4cuda3std3__410__identityEEEvT0_T1_T2_T3_T4_T6_E12temp_storage;
	add.s32 	%r321, %r320, %r319;
	st.shared.v2.f64 	[%r321+16], {%fd541, %fd540};
$L__BB5_27:
	bar.sync 	0;
	setp.ne.s32 	%p42, %r1, 0;
	setp.lt.u32 	%p43, %r61, 33;
	or.pred  	%p44, %p42, %p43;
	@%p44 bra 	$L__BB5_58;
	ld.shared.v2.f64 	{%fd430, %fd431}, [_ZZN3cub18CUB_300001_SM_10006detail6reduce28DeviceReduceSingleTileKernelINS2_10policy_hubI7double2j11sum_functorE10Policy1000EN6thrust24THRUST_300001_SM_1000_NS6detail15normal_iteratorINSA_10device_ptrIS5_EEEEPS5_jS6_S5_S5_N4cuda3std3__410__identityEEEvT0_T1_T2_T3_T4_T6_E12temp_storage+32];
	add.f64 	%fd541, %fd541, %fd430;
	add.f64 	%fd540, %fd540, %fd431;
	setp.lt.u32 	%p45, %r61, 65;
	@%p45 bra 	$L__BB5_58;
	ld.shared.v2.f64 	{%fd432, %fd433}, [_ZZN3cub18CUB_300001_SM_10006detail6reduce28DeviceReduceSingleTileKernelINS2_10policy_hubI7double2j11sum_functorE10Policy1000EN6thrust24THRUST_300001_SM_1000_NS6detail15normal_iteratorINSA_10device_ptrIS5_EEEEPS5_jS6_S5_S5_N4cuda3std3__410__identityEEEvT0_T1_T2_T3_T4_T6_E12temp_storage+48];
	add.f64 	%fd541, %fd541, %fd432;
	add.f64 	%fd540, %fd540, %fd433;
	setp.lt.u32 	%p46, %r61, 97;
	@%p46 bra 	$L__BB5_58;
	ld.shared.v2.f64 	{%fd434, %fd435}, [_ZZN3cub18CUB_300001_SM_10006detail6reduce28DeviceReduceSingleTileKernelINS2_10policy_hubI7double2j11sum_functorE10Policy1000EN6thrust24THRUST_300001_SM_1000_NS6detail15normal_iteratorINSA_10device_ptrIS5_EEEEPS5_jS6_S5_S5_N4cuda3std3__410__identityEEEvT0_T1_T2_T3_T4_T6_E12temp_storage+64];
	add.f64 	%fd541, %fd541, %fd434;
	add.f64 	%fd540, %fd540, %fd435;
	setp.lt.u32 	%p47, %r61, 129;
	@%p47 bra 	$L__BB5_58;
	ld.shared.v2.f64 	{%fd436, %fd437}, [_ZZN3cub18CUB_300001_SM_10006detail6reduce28DeviceReduceSingleTileKernelINS2_10policy_hubI7double2j11sum_functorE10Policy1000EN6thrust24THRUST_300001_SM_1000_NS6detail15normal_iteratorINSA_10device_ptrIS5_EEEEPS5_jS6_S5_S5_N4cuda3std3__410__identityEEEvT0_T1_T2_T3_T4_T6_E12temp_storage+80];
	add.f64 	%fd541, %fd541, %fd436;
	add.f64 	%fd540, %fd540, %fd437;
	setp.lt.u32 	%p48, %r61, 161;
	@%p48 bra 	$L__BB5_58;
	ld.shared.v2.f64 	{%fd438, %fd439}, [_ZZN3cub18CUB_300001_SM_10006detail6reduce28DeviceReduceSingleTileKernelINS2_10policy_hubI7double2j11sum_functorE10Policy1000EN6thrust24THRUST_300001_SM_1000_NS6detail15normal_iteratorINSA_10device_ptrIS5_EEEEPS5_jS6_S5_S5_N4cuda3std3__410__identityEEEvT0_T1_T2_T3_T4_T6_E12temp_storage+96];
	add.f64 	%fd541, %fd541, %fd438;
	add.f64 	%fd540, %fd540, %fd439;
	setp.lt.u32 	%p49, %r61, 193;
	@%p49 bra 	$L__BB5_58;
	ld.shared.v2.f64 	{%fd440, %fd441}, [_ZZN3cub18CUB_300001_SM_10006detail6reduce28DeviceReduceSingleTileKernelINS2_10policy_hubI7double2j11sum_functorE10Policy1000EN6thrust24THRUST_300001_SM_1000_NS6detail15normal_iteratorINSA_10device_ptrIS5_EEEEPS5_jS6_S5_S5_N4cuda3std3__410__identityEEEvT0_T1_T2_T3_T4_T6_E12temp_storage+112];
	add.f64 	%fd541, %fd541, %fd440;
	add.f64 	%fd540, %fd540, %fd441;
	setp.lt.u32 	%p50, %r61, 225;
	@%p50 bra 	$L__BB5_58;
	ld.shared.v2.f64 	{%fd442, %fd443}, [_ZZN3cub18CUB_300001_SM_10006detail6reduce28DeviceReduceSingleTileKernelINS2_10policy_hubI7double2j11sum_functorE10Policy1000EN6thrust24THRUST_300001_SM_1000_NS6detail15normal_iteratorINSA_10device_ptrIS5_EEEEPS5_jS6_S5_S5_N4cuda3std3__410__identityEEEvT0_T1_T2_T3_T4_T6_E12temp_storage+128];
	add.f64 	%fd541, %fd541, %fd442;
	add.f64 	%fd540, %fd540, %fd443;
	bra.uni 	$L__BB5_58;
$L__BB5_35:
	mov.u32 	%r26, %tid.x;
	mul.wide.u32 	%rd11, %r26, 16;
	add.s64 	%rd12, %rd2, %rd11;
	ld.global.v2.f64 	{%fd105, %fd106}, [%rd12];
	ld.global.v2.f64 	{%fd107, %fd108}, [%rd12+4096];
	ld.global.v2.f64 	{%fd109, %fd110}, [%rd12+8192];
	ld.global.v2.f64 	{%fd111, %fd112}, [%rd12+12288];
	add.f64 	%fd113, %fd105, %fd107;
	add.f64 	%fd114, %fd106, %fd108;
	add.f64 	%fd115, %fd113, %fd109;
	add.f64 	%fd116, %fd114, %fd110;
	add.f64 	%fd537, %fd115, %fd111;
	add.f64 	%fd536, %fd116, %fd112;
	add.s32 	%r27, %r61, -1024;
	setp.lt.u32 	%p3, %r27, 1024;
	mov.b32 	%r437, 1024;
	@%p3 bra 	$L__BB5_39;
	mov.b32 	%r437, 1024;
$L__BB5_37:
	add.s32 	%r64, %r26, %r437;
	mul.wide.u32 	%rd13, %r64, 16;
	add.s64 	%rd14, %rd2, %rd13;
	ld.global.v2.f64 	{%fd117, %fd118}, [%rd14];
	ld.global.v2.f64 	{%fd119, %fd120}, [%rd14+4096];
	ld.global.v2.f64 	{%fd121, %fd122}, [%rd14+8192];
	ld.global.v2.f64 	{%fd123, %fd124}, [%rd14+12288];
	add.f64 	%fd125, %fd537, %fd117;
	add.f64 	%fd126, %fd536, %fd118;
	add.f64 	%fd127, %fd125, %fd119;
	add.f64 	%fd128, %fd126, %fd120;
	add.f64 	%fd129, %fd127, %fd121;
	add.f64 	%fd130, %fd128, %fd122;
	add.f64 	%fd537, %fd129, %fd123;
	add.f64 	%fd536, %fd130, %fd124;
	sub.s32 	%r65, %r61, %r437;
	setp.lt.u32 	%p4, %r65, 1024;
	@%p4 bra 	$L__BB5_53;
	add.s32 	%r437, %r437, 1024;
	setp.le.u32 	%p5, %r437, %r27;
	@%p5 bra 	$L__BB5_37;
$L__BB5_39:
	setp.le.u32 	%p6, %r61, %r437;
	sub.s32 	%r66, %r61, %r437;
	setp.ge.s32 	%p7, %r26, %r66;
	or.pred  	%p8, %p6, %p7;
	@%p8 bra 	$L__BB5_53;
	not.b32 	%r68, %r26;
	add.s32 	%r69, %r61, %r68;
	sub.s32 	%r70, %r69, %r437;
	shr.u32 	%r71, %r70, 8;
	add.s32 	%r31, %r71, 1;
	and.b32  	%r32, %r31, 15;
	setp.lt.u32 	%p9, %r70, 3840;
	mov.u32 	%r442, %r26;
	@%p9 bra 	$L__BB5_44;
	or.b32  	%r440, %r26, 2048;
	add.s32 	%r439, %r26, %r437;
	and.b32  	%r72, %r31, 33554416;
	neg.s32 	%r438, %r72;
$L__BB5_42:
	.pragma "nounroll";
	mul.wide.u32 	%rd15, %r439, 16;
	add.s64 	%rd16, %rd2, %rd15;
	ld.global.v2.f64 	{%fd132, %fd133}, [%rd16];
	add.f64 	%fd134, %fd537, %fd132;
	add.f64 	%fd135, %fd536, %fd133;
	add.s32 	%r73, %r439, 256;
	mul.wide.u32 	%rd17, %r73, 16;
	add.s64 	%rd18, %rd2, %rd17;
	ld.global.v2.f64 	{%fd136, %fd137}, [%rd18];
	add.f64 	%fd138, %fd134, %fd136;
	add.f64 	%fd139, %fd135, %fd137;
	add.s32 	%r74, %r439, 512;
	mul.wide.u32 	%rd19, %r74, 16;
	add.s64 	%rd20, %rd2, %rd19;
	ld.global.v2.f64 	{%fd140, %fd141}, [%rd20];
	add.f64 	%fd142, %fd138, %fd140;
	add.f64 	%fd143, %fd139, %fd141;
	add.s32 	%r75, %r439, 768;
	mul.wide.u32 	%rd21, %r75, 16;
	add.s64 	%rd22, %rd2, %rd21;
	ld.global.v2.f64 	{%fd144, %fd145}, [%rd22];
	add.f64 	%fd146, %fd142, %fd144;
	add.f64 	%fd147, %fd143, %fd145;
	add.s32 	%r76, %r439, 1024;
	mul.wide.u32 	%rd23, %r76, 16;
	add.s64 	%rd24, %rd2, %rd23;
	ld.global.v2.f64 	{%fd148, %fd149}, [%rd24];
	add.f64 	%fd150, %fd146, %fd148;
	add.f64 	%fd151, %fd147, %fd149;
	add.s32 	%r77, %r439, 1280;
	mul.wide.u32 	%rd25, %r77, 16;
	add.s64 	%rd26, %rd2, %rd25;
	ld.global.v2.f64 	{%fd152, %fd153}, [%rd26];
	add.f64 	%fd154, %fd150, %fd152;
	add.f64 	%fd155, %fd151, %fd153;
	add.s32 	%r78, %r439, 1536;
	mul.wide.u32 	%rd27, %r78, 16;
	add.s64 	%rd28, %rd2, %rd27;
	ld.global.v2.f64 	{%fd156, %fd157}, [%rd28];
	add.f64 	%fd158, %fd154, %fd156;
	add.f64 	%fd159, %fd155, %fd157;
	add.s32 	%r79, %r439, 1792;
	mul.wide.u32 	%rd29, %r79, 16;
	add.s64 	%rd30, %rd2, %rd29;
	ld.global.v2.f64 	{%fd160, %fd161}, [%rd30];
	add.f64 	%fd162, %fd158, %fd160;
	add.f64 	%fd163, %fd159, %fd161;
	add.s32 	%r80, %r439, 2048;
	mul.wide.u32 	%rd31, %r80, 16;
	add.s64 	%rd32, %rd2, %rd31;
	ld.global.v2.f64 	{%fd164, %fd165}, [%rd32];
	add.f64 	%fd166, %fd162, %fd164;
	add.f64 	%fd167, %fd163, %fd165;
	add.s32 	%r81, %r439, 2304;
	mul.wide.u32 	%rd33, %r81, 16;
	add.s64 	%rd34, %rd2, %rd33;
	ld.global.v2.f64 	{%fd168, %fd169}, [%rd34];
	add.f64 	%fd170, %fd166, %fd168;
	add.f64 	%fd171, %fd167, %fd169;
	add.s32 	%r82, %r439, 2560;
	mul.wide.u32 	%rd35, %r82, 16;
	add.s64 	%rd36, %rd2, %rd35;
	ld.global.v2.f64 	{%fd172, %fd173}, [%rd36];
	add.f64 	%fd174, %fd170, %fd172;
	add.f64 	%fd175, %fd171, %fd173;
	add.s32 	%r83, %r439, 2816;
	mul.wide.u32 	%rd37, %r83, 16;
	add.s64 	%rd38, %rd2, %rd37;
	ld.global.v2.f64 	{%fd176, %fd177}, [%rd38];
	add.f64 	%fd178, %fd174, %fd176;
	add.f64 	%fd179, %fd175, %fd177;
	add.s32 	%r84, %r439, 3072;
	mul.wide.u32 	%rd39, %r84, 16;
	add.s64 	%rd40, %rd2, %rd39;
	ld.global.v2.f64 	{%fd180, %fd181}, [%rd40];
	add.f64 	%fd182, %fd178, %fd180;
	add.f64 	%fd183, %fd179, %fd181;
	add.s32 	%r85, %r439, 3328;
	mul.wide.u32 	%rd41, %r85, 16;
	add.s64 	%rd42, %rd2, %rd41;
	ld.global.v2.f64 	{%fd184, %fd185}, [%rd42];
	add.f64 	%fd186, %fd182, %fd184;
	add.f64 	%fd187, %fd183, %fd185;
	add.s32 	%r86, %r439, 3584;
	mul.wide.u32 	%rd43, %r86, 16;
	add.s64 	%rd44, %rd2, %rd43;
	ld.global.v2.f64 	{%fd188, %fd189}, [%rd44];
	add.f64 	%fd190, %fd186, %fd188;
	add.f64 	%fd191, %fd187, %fd189;
	add.s32 	%r87, %r439, 3840;
	mul.wide.u32 	%rd45, %r87, 16;
	add.s64 	%rd46, %rd2, %rd45;
	ld.global.v2.f64 	{%fd192, %fd193}, [%rd46];
	add.f64 	%fd537, %fd190, %fd192;
	add.f64 	%fd536, %fd191, %fd193;
	add.s32 	%r440, %r440, 4096;
	add.s32 	%r439, %r439, 4096;
	add.s32 	%r438, %r438, 16;
	setp.ne.s32 	%p10, %r438, 0;
	@%p10 bra 	$L__BB5_42;
	add.s32 	%r442, %r440, -2048;
$L__BB5_44:
	setp.eq.s32 	%p11, %r32, 0;
	@%p11 bra 	$L__BB5_53;
	and.b32  	%r44, %r31, 7;
	setp.lt.u32 	%p12, %r32, 8;
	@%p12 bra 	$L__BB5_47;
	add.s32 	%r88, %r442, %r437;
	mul.wide.u32 	%rd47, %r88, 16;
	add.s64 	%rd48, %rd2, %rd47;
	ld.global.v2.f64 	{%fd195, %fd196}, [%rd48];
	add.f64 	%fd197, %fd537, %fd195;
	add.f64 	%fd198, %fd536, %fd196;
	add.s32 	%r89, %r88, 256;
	mul.wide.u32 	%rd49, %r89, 16;
	add.s64 	%rd50, %rd2, %rd49;
	ld.global.v2.f64 	{%fd199, %fd200}, [%rd50];
	add.f64 	%fd201, %fd197, %fd199;
	add.f64 	%fd202, %fd198, %fd200;
	add.s32 	%r90, %r88, 512;
	mul.wide.u32 	%rd51, %r90, 16;
	add.s64 	%rd52, %rd2, %rd51;
	ld.global.v2.f64 	{%fd203, %fd204}, [%rd52];
	add.f64 	%fd205, %fd201, %fd203;
	add.f64 	%fd206, %fd202, %fd204;
	add.s32 	%r91, %r88, 768;
	mul.wide.u32 	%rd53, %r91, 16;
	add.s64 	%rd54, %rd2, %rd53;
	ld.global.v2.f64 	{%fd207, %fd208}, [%rd54];
	add.f64 	%fd209, %fd205, %fd207;
	add.f64 	%fd210, %fd206, %fd208;
	add.s32 	%r92, %r88, 1024;
	mul.wide.u32 	%rd55, %r92, 16;
	add.s64 	%rd56, %rd2, %rd55;
	ld.global.v2.f64 	{%fd211, %fd212}, [%rd56];
	add.f64 	%fd213, %fd209, %fd211;
	add.f64 	%fd214, %fd210, %fd212;
	add.s32 	%r93, %r88, 1280;
	mul.wide.u32 	%rd57, %r93, 16;
	add.s64 	%rd58, %rd2, %rd57;
	ld.global.v2.f64 	{%fd215, %fd216}, [%rd58];
	add.f64 	%fd217, %fd213, %fd215;
	add.f64 	%fd218, %fd214, %fd216;
	add.s32 	%r94, %r88, 1536;
	mul.wide.u32 	%rd59, %r94, 16;
	add.s64 	%rd60, %rd2, %rd59;
	ld.global.v2.f64 	{%fd219, %fd220}, [%rd60];
	add.f64 	%fd221, %fd217, %fd219;
	add.f64 	%fd222, %fd218, %fd220;
	add.s32 	%r95, %r88, 1792;
	mul.wide.u32 	%rd61, %r95, 16;
	add.s64 	%rd62, %rd2, %rd61;
	ld.global.v2.f64 	{%fd223, %fd224}, [%rd62];
	add.f64 	%fd537, %fd221, %fd223;
	add.f64 	%fd536, %fd222, %fd224;
	add.s32 	%r442, %r442, 2048;
$L__BB5_47:
	setp.eq.s32 	%p13, %r44, 0;
	@%p13 bra 	$L__BB5_53;
	and.b32  	%r47, %r31, 3;
	setp.lt.u32 	%p14, %r44, 4;
	@%p14 bra 	$L__BB5_50;
	add.s32 	%r96, %r442, %r437;
	mul.wide.u32 	%rd63, %r96, 16;
	add.s64 	%rd64, %rd2, %rd63;
	ld.global.v2.f64 	{%fd226, %fd227}, [%rd64];
	add.f64 	%fd228, %fd537, %fd226;
	add.f64 	%fd229, %fd536, %fd227;
	add.s32 	%r97, %r96, 256;
	mul.wide.u32 	%rd65, %r97, 16;
	add.s64 	%rd66, %rd2, %rd65;
	ld.global.v2.f64 	{%fd230, %fd231}, [%rd66];
	add.f64 	%fd232, %fd228, %fd230;
	add.f64 	%fd233, %fd229, %fd231;
	add.s32 	%r98, %r96, 512;
	mul.wide.u32 	%rd67, %r98, 16;
	add.s64 	%rd68, %rd2, %rd67;
	ld.global.v2.f64 	{%fd234, %fd235}, [%rd68];
	add.f64 	%fd236, %fd232, %fd234;
	add.f64 	%fd237, %fd233, %fd235;
	add.s32 	%r99, %r96, 768;
	mul.wide.u32 	%rd69, %r99, 16;
	add.s64 	%rd70, %rd2, %rd69;
	ld.global.v2.f64 	{%fd238, %fd239}, [%rd70];
	add.f64 	%fd537, %fd236, %fd238;
	add.f64 	%fd536, %fd237, %fd239;
	add.s32 	%r442, %r442, 1024;
$L__BB5_50:
	setp.eq.s32 	%p15, %r47, 0;
	@%p15 bra 	$L__BB5_53;
	add.s32 	%r445, %r442, %r437;
	neg.s32 	%r444, %r47;
$L__BB5_52:
	.pragma "nounroll";
	mul.wide.u32 	%rd71, %r445, 16;
	add.s64 	%rd72, %rd2, %rd71;
	ld.global.v2.f64 	{%fd240, %fd241}, [%rd72];
	add.f64 	%fd537, %fd537, %fd240;
	add.f64 	%fd536, %fd536, %fd241;
	add.s32 	%r445, %r445, 256;
	add.s32 	%r444, %r444, 1;
	setp.ne.s32 	%p16, %r444, 0;
	@%p16 bra 	$L__BB5_52;
$L__BB5_53:
	// begin inline asm
	mov.u32 %r100, %laneid;
	// end inline asm
	mov.b64 	%rd73, %fd537;
	mov.b64 	{%r102, %r107}, %rd73;
	mov.b32 	%r118, 1;
	mov.b32 	%r199, 31;
	mov.b32 	%r200, -1;
	// begin inline asm
	shfl.sync.down.b32 %r101, %r102, %r118, %r199, %r200;
	// end inline asm
	// begin inline asm
	shfl.sync.down.b32 %r106, %r107, %r118, %r199, %r200;
	// end inline asm
	mov.b64 	%rd74, {%r101, %r106};
	mov.b64 	%fd242, %rd74;
	mov.b64 	%rd75, %fd536;
	mov.b64 	{%r112, %r117}, %rd75;
	// begin inline asm
	shfl.sync.down.b32 %r111, %r112, %r118, %r199, %r200;
	// end inline asm
	// begin inline asm
	shfl.sync.down.b32 %r116, %r117, %r118, %r199, %r200;
	// end inline asm
	mov.b64 	%rd76, {%r111, %r116};
	mov.b64 	%fd243, %rd76;
	setp.gt.s32 	%p17, %r100, 30;
	add.f64 	%fd244, %fd537, %fd242;
	add.f64 	%fd245, %fd536, %fd243;
	selp.f64 	%fd246, %fd537, %fd244, %p17;
	mov.b64 	%rd77, %fd246;
	mov.b64 	{%r122, %r127}, %rd77;
	selp.f64 	%fd247, %fd536, %fd245, %p17;
	mov.b64 	%rd78, %fd247;
	mov.b64 	{%r132, %r137}, %rd78;
	mov.b32 	%r138, 2;
	// begin inline asm
	shfl.sync.down.b32 %r121, %r122, %r138, %r199, %r200;
	// end inline asm
	// begin inline asm
	shfl.sync.down.b32 %r126, %r127, %r138, %r199, %r200;
	// end inline asm
	mov.b64 	%rd79, {%r121, %r126};
	mov.b64 	%fd248, %rd79;
	// begin inline asm
	shfl.sync.down.b32 %r131, %r132, %r138, %r199, %r200;
	// end inline asm
	// begin inline asm
	shfl.sync.down.b32 %r136, %r137, %r138, %r199, %r200;
	// end inline asm
	mov.b64 	%rd80, {%r131, %r136};
	mov.b64 	%fd249, %rd80;
	setp.gt.s32 	%p18, %r100, 29;
	add.f64 	%fd250, %fd246, %fd248;
	add.f64 	%fd251, %fd247, %fd249;
	selp.f64 	%fd252, %fd246, %fd250, %p18;
	mov.b64 	%rd81, %fd252;
	mov.b64 	{%r142, %r147}, %rd81;
	selp.f64 	%fd253, %fd247, %fd251, %p18;
	mov.b64 	%rd82, %fd253;
	mov.b64 	{%r152, %r157}, %rd82;
	mov.b32 	%r158, 4;
	// begin inline asm
	shfl.sync.down.b32 %r141, %r142, %r158, %r199, %r200;
	// end inline asm
	// begin inline asm
	shfl.sync.down.b32 %r146, %r147, %r158, %r199, %r200;
	// end inline asm
	mov.b64 	%rd83, {%r141, %r146};
	mov.b64 	%fd254, %rd83;
	// begin inline asm
	shfl.sync.down.b32 %r151, %r152, %r158, %r199, %r200;
	// end inline asm
	// begin inline asm
	shfl.sync.down.b32 %r156, %r157, %r158, %r199, %r200;
	// end inline asm
	mov.b64 	%rd84, {%r151, %r156};
	mov.b64 	%fd255, %rd84;
	setp.gt.s32 	%p19, %r100, 27;
	add.f64 	%fd256, %fd252, %fd254;
	add.f64 	%fd257, %fd253, %fd255;
	selp.f64 	%fd258, %fd252, %fd256, %p19;
	mov.b64 	%rd85, %fd258;
	mov.b64 	{%r162, %r167}, %rd85;
	selp.f64 	%fd259, %fd253, %fd257, %p19;
	mov.b64 	%rd86, %fd259;
	mov.b64 	{%r172, %r177}, %rd86;
	mov.b32 	%r178, 8;
	// begin inline asm
	shfl.sync.down.b32 %r161, %r162, %r178, %r199, %r200;
	// end inline asm
	// begin inline asm
	shfl.sync.down.b32 %r166, %r167, %r178, %r199, %r200;
	// end inline asm
	mov.b64 	%rd87, {%r161, %r166};
	mov.b64 	%fd260, %rd87;
	// begin inline asm
	shfl.sync.down.b32 %r171, %r172, %r178, %r199, %r200;
	// end inline asm
	// begin inline asm
	shfl.sync.down.b32 %r176, %r177, %r178, %r199, %r200;
	// end inline asm
	mov.b64 	%rd88, {%r171, %r176};
	mov.b64 	%fd261, %rd88;
	setp.gt.s32 	%p20, %r100, 23;
	add.f64 	%fd91, %fd258, %fd260;
	add.f64 	%fd92, %fd259, %fd261;
	selp.f64 	%fd541, %fd258, %fd91, %p20;
	mov.b64 	%rd89, %fd541;
	mov.b64 	{%r182, %r187}, %rd89;
	selp.f64 	%fd540, %fd259, %fd92, %p20;
	mov.b64 	%rd90, %fd540;
	mov.b64 	{%r192, %r197}, %rd90;
	mov.b32 	%r198, 16;
	// begin inline asm
	shfl.sync.down.b32 %r181, %r182, %r198, %r199, %r200;
	// end inline asm
	// begin inline asm
	shfl.sync.down.b32 %r186, %r187, %r198, %r199, %r200;
	// end inline asm
	// begin inline asm
	shfl.sync.down.b32 %r191, %r192, %r198, %r199, %r200;
	// end inline asm
	// begin inline asm
	shfl.sync.down.b32 %r196, %r197, %r198, %r199, %r200;
	// end inline asm
	setp.gt.s32 	%p21, %r100, 15;
	@%p21 bra 	$L__BB5_56;
	mov.b64 	%rd91, {%r191, %r196};
	mov.b64 	%fd262, %rd91;
	mov.b64 	%rd92, {%r181, %r186};
	mov.b64 	%fd263, %rd92;
	add.f64 	%fd541, %fd91, %fd263;
	add.f64 	%fd540, %fd92, %fd262;
	setp.ne.s32 	%p22, %r100, 0;
	@%p22 bra 	$L__BB5_56;
	shr.u32 	%r201, %r26, 1;
	and.b32  	%r202, %r201, 496;
	mov.u32 	%r203, _ZZN3cub18CUB_300001_SM_10006detail6reduce28DeviceReduceSingleTileKernelINS2_10policy_hubI7double2j11sum_functorE10Policy1000EN6thrust24THRUST_300001_SM_1000_NS6detail15normal_iteratorINSA_10device_ptrIS5_EEEEPS5_jS6_S5_S5_N4cuda3std3__410__identityEEEvT0_T1_T2_T3_T4_T6_E12temp_storage;
	add.s32 	%r204, %r203, %r202;
	st.shared.v2.f64 	[%r204+16], {%fd541, %fd540};
$L__BB5_56:
	bar.sync 	0;
	setp.ne.s32 	%p23, %r26, 0;
	@%p23 bra 	$L__BB5_58;
	ld.shared.v2.f64 	{%fd264, %fd265}, [_ZZN3cub18CUB_300001_SM_10006detail6reduce28DeviceReduceSingleTileKernelINS2_10policy_hubI7double2j11sum_functorE10Policy1000EN6thrust24THRUST_300001_SM_1000_NS6detail15normal_iteratorINSA_10device_ptrIS5_EEEEPS5_jS6_S5_S5_N4cuda3std3__410__identityEEEvT0_T1_T2_T3_T4_T6_E12temp_storage+32];
	add.f64 	%fd266, %fd541, %fd264;
	add.f64 	%fd267, %fd540, %fd265;
	ld.shared.v2.f64 	{%fd268, %fd269}, [_ZZN3cub18CUB_300001_SM_10006detail6reduce28DeviceReduceSingleTileKernelINS2_10policy_hubI7double2j11sum_functorE10Policy1000EN6thrust24THRUST_300001_SM_1000_NS6detail15normal_iteratorINSA_10device_ptrIS5_EEEEPS5_jS6_S5_S5_N4cuda3std3__410__identityEEEvT0_T1_T2_T3_T4_T6_E12temp_storage+48];
	add.f64 	%fd270, %fd266, %fd268;
	add.f64 	%fd271, %fd267, %fd269;
	ld.shared.v2.f64 	{%fd272, %fd273}, [_ZZN3cub18CUB_300001_SM_10006detail6reduce28DeviceReduceSingleTileKernelINS2_10policy_hubI7double2j11sum_functorE10Policy1000EN6thrust24THRUST_300001_SM_1000_NS6detail15normal_iteratorINSA_10device_ptrIS5_EEEEPS5_jS6_S5_S5_N4cuda3std3__410__identityEEEvT0_T1_T2_T3_T4_T6_E12temp_storage+64];
	add.f64 	%fd274, %fd270, %fd272;
	add.f64 	%fd275, %fd271, %fd273;
	ld.shared.v2.f64 	{%fd276, %fd277}, [_ZZN3cub18CUB_300001_SM_10006detail6reduce28DeviceReduceSingleTileKernelINS2_10policy_hubI7double2j11sum_functorE10Policy1000EN6thrust24THRUST_300001_SM_1000_NS6detail15normal_iteratorINSA_10device_ptrIS5_EEEEPS5_jS6_S5_S5_N4cuda3std3__410__identityEEEvT0_T1_T2_T3_T4_T6_E12temp_storage+80];
	add.f64 	%fd278, %fd274, %fd276;
	add.f64 	%fd279, %fd275, %fd277;
	ld.shared.v2.f64 	{%fd280, %fd281}, [_ZZN3cub18CUB_300001_SM_10006detail6reduce28DeviceReduceSingleTileKernelINS2_10policy_hubI7double2j11sum_functorE10Policy1000EN6thrust24THRUST_300001_SM_1000_NS6detail15normal_iteratorINSA_10device_ptrIS5_EEEEPS5_jS6_S5_S5_N4cuda3std3__410__identityEEEvT0_T1_T2_T3_T4_T6_E12temp_storage+96];
	add.f64 	%fd282, %fd278, %fd280;
	add.f64 	%fd283, %fd279, %fd281;
	ld.shared.v2.f64 	{%fd284, %fd285}, [_ZZN3cub18CUB_300001_SM_10006detail6reduce28DeviceReduceSingleTileKernelINS2_10policy_hubI7double2j11sum_functorE10Policy1000EN6thrust24THRUST_300001_SM_1000_NS6detail15normal_iteratorINSA_10device_ptrIS5_EEEEPS5_jS6_S5_S5_N4cuda3std3__410__identityEEEvT0_T1_T2_T3_T4_T6_E12temp_storage+112];
	add.f64 	%fd286, %fd282, %fd284;
	add.f64 	%fd287, %fd283, %fd285;
	ld.shared.v2.f64 	{%fd288, %fd289}, [_ZZN3cub18CUB_300001_SM_10006detail6reduce28DeviceReduceSingleTileKernelINS2_10policy_hubI7double2j11sum_functorE10Policy1000EN6thrust24THRUST_300001_SM_1000_NS6detail15normal_iteratorINSA_10device_ptrIS5_EEEEPS5_jS6_S5_S5_N4cuda3std3__410__identityEEEvT0_T1_T2_T3_T4_T6_E12temp_storage+128];
	add.f64 	%fd541, %fd286, %fd288;
	add.f64 	%fd540, %fd287, %fd289;
$L__BB5_58:
	mov.u32 	%r427, %tid.x;
	setp.ne.s32 	%p58, %r427, 0;
	@%p58 bra 	$L__BB5_60;
	add.f64 	%fd492, %fd103, %fd541;
	add.f64 	%fd493, %fd104, %fd540;
	st.global.v2.f64 	[%rd1], {%fd492, %fd493};
$L__BB5_60:
	ret;

}
	// .globl	_ZN3cub18CUB_300001_SM_10006detail6reduce18DeviceReduceKernelINS2_10policy_hubI7double2j11sum_functorE10Policy1000EN6thrust24THRUST_300001_SM_1000_NS6detail15normal_iteratorINSA_10device_ptrIS5_EEEEjS6_S5_N4cuda3std3__410__identityEEEvT0_PT3_T1_NS0_13GridEvenShareISN_EET2_T4_
.visible .entry _ZN3cub18CUB_300001_SM_10006detail6reduce18DeviceReduceKernelINS2_10policy_hubI7double2j11sum_functorE10Policy1000EN6thrust24THRUST_300001_SM_1000_NS6detail15normal_iteratorINSA_10device_ptrIS5_EEEEjS6_S5_N4cuda3std3__410__identityEEEvT0_PT3_T1_NS0_13GridEvenShareISN_EET2_T4_(
	.param .align 8 .b8 _ZN3cub18CUB_300001_SM_10006detail6reduce18DeviceReduceKernelINS2_10policy_hubI7double2j11sum_functorE10Policy1000EN6thrust24THRUST_300001_SM_1000_NS6detail15normal_iteratorINSA_10device_ptrIS5_EEEEjS6_S5_N4cuda3std3__410__identityEEEvT0_PT3_T1_NS0_13GridEvenShareISN_EET2_T4__param_0[8],
	.param .u64 .ptr .align 1 _ZN3cub18CUB_300001_SM_10006detail6reduce18DeviceReduceKernelINS2_10policy_hubI7double2j11sum_functorE10Policy1000EN6thrust24THRUST_300001_SM_1000_NS6detail15normal_iteratorINSA_10device_ptrIS5_EEEEjS6_S5_N4cuda3std3__410__identityEEEvT0_PT3_T1_NS0_13GridEvenShareISN_EET2_T4__param_1,
	.param .u32 _ZN3cub18CUB_300001_SM_10006detail6reduce18DeviceReduceKernelINS2_10policy_hubI7double2j11sum_functorE10Policy1000EN6thrust24THRUST_300001_SM_1000_NS6detail15normal_iteratorINSA_10device_ptrIS5_EEEEjS6_S5_N4cuda3std3__410__identityEEEvT0_PT3_T1_NS0_13GridEvenShareISN_EET2_T4__param_2,
	.param .align 4 .b8 _ZN3cub18CUB_300001_SM_10006detail6reduce18DeviceReduceKernelINS2_10policy_hubI7double2j11sum_functorE10Policy1000EN6thrust24THRUST_300001_SM_1000_NS6detail15normal_iteratorINSA_10device_ptrIS5_EEEEjS6_S5_N4cuda3std3__410__identityEEEvT0_PT3_T1_NS0_13GridEvenShareISN_EET2_T4__param_3[40],
	.param .align 1 .b8 _ZN3cub18CUB_300001_SM_10006detail6reduce18DeviceReduceKernelINS2_10policy_hubI7double2j11sum_functorE10Policy1000EN6thrust24THRUST_300001_SM_1000_NS6detail15normal_iteratorINSA_10device_ptrIS5_EEEEjS6_S5_N4cuda3std3__410__identityEEEvT0_PT3_T1_NS0_13GridEvenShareISN_EET2_T4__param_4[1],
	.param .align 1 .b8 _ZN3cub18CUB_300001_SM_10006detail6reduce18DeviceReduceKernelINS2_10policy_hubI7double2j11sum_functorE10Policy1000EN6thrust24THRUST_300001_SM_1000_NS6detail15normal_iteratorINSA_10device_ptrIS5_EEEEjS6_S5_N4cuda3std3__410__identityEEEvT0_PT3_T1_NS0_13GridEvenShareISN_EET2_T4__param_5[1]
)
.maxntid 256
{
	.reg .pred 	%p<58>;
	.reg .b16 	%rs<4>;
	.reg .b32 	%r<527>;
	.reg .b64 	%rd<190>;
	.reg .b64 	%fd<534>;
	// demoted variable
	.shared .align 16 .b8 _ZZN3cub18CUB_300001_SM_10006detail6reduce18DeviceReduceKernelINS2_10policy_hubI7double2j11sum_functorE10Policy1000EN6thrust24THRUST_300001_SM_1000_NS6detail15normal_iteratorINSA_10device_ptrIS5_EEEEjS6_S5_N4cuda3std3__410__identityEEEvT0_PT3_T1_NS0_13GridEvenShareISN_EET2_T4_E12temp_storage[160];
	ld.param.u32 	%r87, [_ZN3cub18CUB_300001_SM_10006detail6reduce18DeviceReduceKernelINS2_10policy_hubI7double2j11sum_functorE10Policy1000EN6thrust24THRUST_300001_SM_1000_NS6detail15normal_iteratorINSA_10device_ptrIS5_EEEEjS6_S5_N4cuda3std3__410__identityEEEvT0_PT3_T1_NS0_13GridEvenShareISN_EET2_T4__param_3+20];
	ld.param.u32 	%r88, [_ZN3cub18CUB_300001_SM_10006detail6reduce18DeviceReduceKernelINS2_10policy_hubI7double2j11sum_functorE10Policy1000EN6thrust24THRUST_300001_SM_1000_NS6detail15normal_iteratorINSA_10device_ptrIS5_EEEEjS6_S5_N4cuda3std3__410__identityEEEvT0_PT3_T1_NS0_13GridEvenShareISN_EET2_T4__param_3+24];
	ld.param.u64 	%rd3, [_ZN3cub18CUB_300001_SM_10006detail6reduce18DeviceReduceKernelINS2_10policy_hubI7double2j11sum_functorE10Policy1000EN6thrust24THRUST_300001_SM_1000_NS6detail15normal_iteratorINSA_10device_ptrIS5_EEEEjS6_S5_N4cuda3std3__410__identityEEEvT0_PT3_T1_NS0_13GridEvenShareISN_EET2_T4__param_0];
	cvta.to.global.u64 	%rd1, %rd3;
	mov.u32 	%r2, %ctaid.x;
	shl.b32 	%r3, %r88, 10;
	shl.b32 	%r518, %r2, 10;
	sub.s32 	%r5, %r87, %r518;
	setp.gt.u32 	%p1, %r5, 1023;
	@%p1 bra 	$L__BB6_33;
	mov.u32 	%r6, %tid.x;
	setp.ge.u32 	%p23, %r6, %r5;
	mov.f64 	%fd506, 0d0000000000000000;
	mov.f64 	%fd507, %fd506;
	mov.u32 	%r509, %r6;
	@%p23 bra 	$L__BB6_3;
	add.s32 	%r253, %r518, %r6;
	mul.wide.u32 	%rd86, %r253, 16;
	add.s64 	%rd87, %rd1, %rd86;
	ld.global.v2.f64 	{%fd507, %fd506}, [%rd87];
	add.s32 	%r509, %r6, 256;
$L__BB6_3:
	setp.ge.u32 	%p24, %r509, %r5;
	@%p24 bra 	$L__BB6_17;
	not.b32 	%r254, %r509;
	add.s32 	%r255, %r87, %r254;
	sub.s32 	%r256, %r255, %r518;
	shr.u32 	%r257, %r256, 8;
	add.s32 	%r9, %r257, 1;
	and.b32  	%r10, %r9, 15;
	setp.lt.u32 	%p25, %r256, 3840;
	@%p25 bra 	$L__BB6_8;
	or.b32  	%r508, %r509, 2048;
	add.s32 	%r507, %r509, %r518;
	and.b32  	%r258, %r9, 33554416;
	neg.s32 	%r506, %r258;
$L__BB6_6:
	.pragma "nounroll";
	mul.wide.u32 	%rd88, %r507, 16;
	add.s64 	%rd89, %rd1, %rd88;
	ld.global.v2.f64 	{%fd288, %fd289}, [%rd89];
	add.f64 	%fd290, %fd507, %fd288;
	add.f64 	%fd291, %fd506, %fd289;
	add.s32 	%r259, %r507, 256;
	mul.wide.u32 	%rd90, %r259, 16;
	add.s64 	%rd91, %rd1, %rd90;
	ld.global.v2.f64 	{%fd292, %fd293}, [%rd91];
	add.f64 	%fd294, %fd290, %fd292;
	add.f64 	%fd295, %fd291, %fd293;
	add.s32 	%r260, %r507, 512;
	mul.wide.u32 	%rd92, %r260, 16;
	add.s64 	%rd93, %rd1, %rd92;
	ld.global.v2.f64 	{%fd296, %fd297}, [%rd93];
	add.f64 	%fd298, %fd294, %fd296;
	add.f64 	%fd299, %fd295, %fd297;
	add.s32 	%r261, %r507, 768;
	mul.wide.u32 	%rd94, %r261, 16;
	add.s64 	%rd95, %rd1, %rd94;
	ld.global.v2.f64 	{%fd300, %fd301}, [%rd95];
	add.f64 	%fd302, %fd298, %fd300;
	add.f64 	%fd303, %fd299, %fd301;
	add.s32 	%r262, %r507, 1024;
	mul.wide.u32 	%rd96, %r262, 16;
	add.s64 	%rd97, %rd1, %rd96;
	ld.global.v2.f64 	{%fd304, %fd305}, [%rd97];
	add.f64 	%fd306, %fd302, %fd304;
	add.f64 	%fd307, %fd303, %fd305;
	add.s32 	%r263, %r507, 1280;
	mul.wide.u32 	%rd98, %r263, 16;
	add.s64 	%rd99, %rd1, %rd98;
	ld.global.v2.f64 	{%fd308, %fd309}, [%rd99];
	add.f64 	%fd310, %fd306, %fd308;
	add.f64 	%fd311, %fd307, %fd309;
	add.s32 	%r264, %r507, 1536;
	mul.wide.u32 	%rd100, %r264, 16;
	add.s64 	%rd101, %rd1, %rd100;
	ld.global.v2.f64 	{%fd312, %fd313}, [%rd101];
	add.f64 	%fd314, %fd310, %fd312;
	add.f64 	%fd315, %fd311, %fd313;
	add.s32 	%r265, %r507, 1792;
	mul.wide.u32 	%rd102, %r265, 16;
	add.s64 	%rd103, %rd1, %rd102;
	ld.global.v2.f64 	{%fd316, %fd317}, [%rd103];
	add.f64 	%fd318, %fd314, %fd316;
	add.f64 	%fd319, %fd315, %fd317;
	add.s32 	%r266, %r507, 2048;
	mul.wide.u32 	%rd104, %r266, 16;
	add.s64 	%rd105, %rd1, %rd104;
	ld.global.v2.f64 	{%fd320, %fd321}, [%rd105];
	add.f64 	%fd322, %fd318, %fd320;
	add.f64 	%fd323, %fd319, %fd321;
	add.s32 	%r267, %r507, 2304;
	mul.wide.u32 	%rd106, %r267, 16;
	add.s64 	%rd107, %rd1, %rd106;
	ld.global.v2.f64 	{%fd324, %fd325}, [%rd107];
	add.f64 	%fd326, %fd322, %fd324;
	add.f64 	%fd327, %fd323, %fd325;
	add.s32 	%r268, %r507, 2560;
	mul.wide.u32 	%rd108, %r268, 16;
	add.s64 	%rd109, %rd1, %rd108;
	ld.global.v2.f64 	{%fd328, %fd329}, [%rd109];
	add.f64 	%fd330, %fd326, %fd328;
	add.f64 	%fd331, %fd327, %fd329;
	add.s32 	%r269, %r507, 2816;
	mul.wide.u32 	%rd110, %r269, 16;
	add.s64 	%rd111, %rd1, %rd110;
	ld.global.v2.f64 	{%fd332, %fd333}, [%rd111];
	add.f64 	%fd334, %fd330, %fd332;
	add.f64 	%fd335, %fd331, %fd333;
	add.s32 	%r270, %r507, 3072;
	mul.wide.u32 	%rd112, %r270, 16;
	add.s64 	%rd113, %rd1, %rd112;
	ld.global.v2.f64 	{%fd336, %fd337}, [%rd113];
	add.f64 	%fd338, %fd334, %fd336;
	add.f64 	%fd339, %fd335, %fd337;
	add.s32 	%r271, %r507, 3328;
	mul.wide.u32 	%rd114, %r271, 16;
	add.s64 	%rd115, %rd1, %rd114;
	ld.global.v2.f64 	{%fd340, %fd341}, [%rd115];
	add.f64 	%fd342, %fd338, %fd340;
	add.f64 	%fd343, %fd339, %fd341;
	add.s32 	%r272, %r507, 3584;
	mul.wide.u32 	%rd116, %r272, 16;
	add.s64 	%rd117, %rd1, %rd116;
	ld.global.v2.f64 	{%fd344, %fd345}, [%rd117];
	add.f64 	%fd346, %fd342, %fd344;
	add.f64 	%fd347, %fd343, %fd345;
	add.s32 	%r273, %r507, 3840;
	mul.wide.u32 	%rd118, %r273, 16;
	add.s64 	%rd119, %rd1, %rd118;
	ld.global.v2.f64 	{%fd348, %fd349}, [%rd119];
	add.f64 	%fd507, %fd346, %fd348;
	add.f64 	%fd506, %fd347, %fd349;
	add.s32 	%r508, %r508, 4096;
	add.s32 	%r507, %r507, 4096;
	add.s32 	%r506, %r506, 16;
	setp.ne.s32 	%p26, %r506, 0;
	@%p26 bra 	$L__BB6_6;
	add.s32 	%r509, %r508, -2048;
$L__BB6_8:
	setp.eq.s32 	%p27, %r10, 0;
	@%p27 bra 	$L__BB6_17;
	and.b32  	%r22, %r9, 7;
	setp.lt.u32 	%p28, %r10, 8;
	@%p28 bra 	$L__BB6_11;
	add.s32 	%r274, %r518, %r509;
	mul.wide.u32 	%rd120, %r274, 16;
	add.s64 	%rd121, %rd1, %rd120;
	ld.global.v2.f64 	{%fd351, %fd352}, [%rd121];
	add.f64 	%fd353, %fd507, %fd351;
	add.f64 	%fd354, %fd506, %fd352;
	add.s32 	%r275, %r274, 256;
	mul.wide.u32 	%rd122, %r275, 16;
	add.s64 	%rd123, %rd1, %rd122;
	ld.global.v2.f64 	{%fd355, %fd356}, [%rd123];
	add.f64 	%fd357, %fd353, %fd355;
	add.f64 	%fd358, %fd354, %fd356;
	add.s32 	%r276, %r274, 512;
	mul.wide.u32 	%rd124, %r276, 16;
	add.s64 	%rd125, %rd1, %rd124;
	ld.global.v2.f64 	{%fd359, %fd360}, [%rd125];
	add.f64 	%fd361, %fd357, %fd359;
	add.f64 	%fd362, %fd358, %fd360;
	add.s32 	%r277, %r274, 768;
	mul.wide.u32 	%rd126, %r277, 16;
	add.s64 	%rd127, %rd1, %rd126;
	ld.global.v2.f64 	{%fd363, %fd364}, [%rd127];
	add.f64 	%fd365, %fd361, %fd363;
	add.f64 	%fd366, %fd362, %fd364;
	add.s32 	%r278, %r274, 1024;
	mul.wide.u32 	%rd128, %r278, 16;
	add.s64 	%rd129, %rd1, %rd128;
	ld.global.v2.f64 	{%fd367, %fd368}, [%rd129];
	add.f64 	%fd369, %fd365, %fd367;
	add.f64 	%fd370, %fd366, %fd368;
	add.s32 	%r279, %r274, 1280;
	mul.wide.u32 	%rd130, %r279, 16;
	add.s64 	%rd131, %rd1, %rd130;
	ld.global.v2.f64 	{%fd371, %fd372}, [%rd131];
	add.f64 	%fd373, %fd369, %fd371;
	add.f64 	%fd374, %fd370, %fd372;
	add.s32 	%r280, %r274, 1536;
	mul.wide.u32 	%rd132, %r280, 16;
	add.s64 	%rd133, %rd1, %rd132;
	ld.global.v2.f64 	{%fd375, %fd376}, [%rd133];
	add.f64 	%fd377, %fd373, %fd375;
	add.f64 	%fd378, %fd374, %fd376;
	add.s32 	%r281, %r274, 1792;
	mul.wide.u32 	%rd134, %r281, 16;
	add.s64 	%rd135, %rd1, %rd134;
	ld.global.v2.f64 	{%fd379, %fd380}, [%rd135];
	add.f64 	%fd507, %fd377, %fd379;
	add.f64 	%fd506, %fd378, %fd380;
	add.s32 	%r509, %r509, 2048;
$L__BB6_11:
	setp.eq.s32 	%p29, %r22, 0;
	@%p29 bra 	$L__BB6_17;
	and.b32  	%r25, %r9, 3;
	setp.lt.u32 	%p30, %r22, 4;
	@%p30 bra 	$L__BB6_14;
	add.s32 	%r282, %r518, %r509;
	mul.wide.u32 	%rd136, %r282, 16;
	add.s64 	%rd137, %rd1, %rd136;
	ld.global.v2.f64 	{%fd382, %fd383}, [%rd137];
	add.f64 	%fd384, %fd507, %fd382;
	add.f64 	%fd385, %fd506, %fd383;
	add.s32 	%r283, %r282, 256;
	mul.wide.u32 	%rd138, %r283, 16;
	add.s64 	%rd139, %rd1, %rd138;
	ld.global.v2.f64 	{%fd386, %fd387}, [%rd139];
	add.f64 	%fd388, %fd384, %fd386;
	add.f64 	%fd389, %fd385, %fd387;
	add.s32 	%r284, %r282, 512;
	mul.wide.u32 	%rd140, %r284, 16;
	add.s64 	%rd141, %rd1, %rd140;
	ld.global.v2.f64 	{%fd390, %fd391}, [%rd141];
	add.f64 	%fd392, %fd388, %fd390;
	add.f64 	%fd393, %fd389, %fd391;
	add.s32 	%r285, %r282, 768;
	mul.wide.u32 	%rd142, %r285, 16;
	add.s64 	%rd143, %rd1, %rd142;
	ld.global.v2.f64 	{%fd394, %fd395}, [%rd143];
	add.f64 	%fd507, %fd392, %fd394;
	add.f64 	%fd506, %fd393, %fd395;
	add.s32 	%r509, %r509, 1024;
$L__BB6_14:
	setp.eq.s32 	%p31, %r25, 0;
	@%p31 bra 	$L__BB6_17;
	add.s32 	%r513, %r509, %r518;
	neg.s32 	%r512, %r25;
$L__BB6_16:
	.pragma "nounroll";
	mul.wide.u32 	%rd144, %r513, 16;
	add.s64 	%rd145, %rd1, %rd144;
	ld.global.v2.f64 	{%fd396, %fd397}, [%rd145];
	add.f64 	%fd507, %fd507, %fd396;
	add.f64 	%fd506, %fd506, %fd397;
	add.s32 	%r513, %r513, 256;
	add.s32 	%r512, %r512, 1;
	setp.ne.s32 	%p32, %r512, 0;
	@%p32 bra 	$L__BB6_16;
$L__BB6_17:
	setp.lt.u32 	%p33, %r5, 256;
	@%p33 bra 	$L__BB6_23;
	// begin inline asm
	mov.u32 %r399, %laneid;
	// end inline asm
	mov.b64 	%rd166, %fd507;
	mov.b64 	{%r401, %r406}, %rd166;
	mov.b32 	%r417, 1;
	mov.b32 	%r498, 31;
	mov.b32 	%r499, -1;
	// begin inline asm
	shfl.sync.down.b32 %r400, %r401, %r417, %r498, %r499;
	// end inline asm
	// begin inline asm
	shfl.sync.down.b32 %r405, %r406, %r417, %r498, %r499;
	// end inline asm
	mov.b64 	%rd167, {%r400, %r405};
	mov.b64 	%fd440, %rd167;
	mov.b64 	%rd168, %fd506;
	mov.b64 	{%r411, %r416}, %rd168;
	// begin inline asm
	shfl.sync.down.b32 %r410, %r411, %r417, %r498, %r499;
	// end inline asm
	// begin inline asm
	shfl.sync.down.b32 %r415, %r416, %r417, %r498, %r499;
	// end inline asm
	mov.b64 	%rd169, {%r410, %r415};
	mov.b64 	%fd441, %rd169;
	setp.gt.s32 	%p50, %r399, 30;
	add.f64 	%fd442, %fd507, %fd440;
	add.f64 	%fd443, %fd506, %fd441;
	selp.f64 	%fd444, %fd506, %fd443, %p50;
	mov.b64 	%rd170, %fd444;
	mov.b64 	{%r431, %r436}, %rd170;
	selp.f64 	%fd445, %fd507, %fd442, %p50;
	mov.b64 	%rd171, %fd445;
	mov.b64 	{%r421, %r426}, %rd171;
	mov.b32 	%r437, 2;
	// begin inline asm
	shfl.sync.down.b32 %r420, %r421, %r437, %r498, %r499;
	// end inline asm
	// begin inline asm
	shfl.sync.down.b32 %r425, %r426, %r437, %r498, %r499;
	// end inline asm
	mov.b64 	%rd172, {%r420, %r425};
	mov.b64 	%fd446, %rd172;
	// begin inline asm
	shfl.sync.down.b32 %r430, %r431, %r437, %r498, %r499;
	// end inline asm
	// begin inline asm
	shfl.sync.down.b32 %r435, %r436, %r437, %r498, %r499;
	// end inline asm
	mov.b64 	%rd173, {%r430, %r435};
	mov.b64 	%fd447, %rd173;
	setp.gt.s32 	%p51, %r399, 29;
	add.f64 	%fd448, %fd445, %fd446;
	add.f64 	%fd449, %fd444, %fd447;
	selp.f64 	%fd450, %fd444, %fd449, %p51;
	mov.b64 	%rd174, %fd450;
	mov.b64 	{%r451, %r456}, %rd174;
	selp.f64 	%fd451, %fd445, %fd448, %p51;
	mov.b64 	%rd175, %fd451;
	mov.b64 	{%r441, %r446}, %rd175;
	mov.b32 	%r457, 4;
	// begin inline asm
	shfl.sync.down.b32 %r440, %r441, %r457, %r498, %r499;
	// end inline asm
	// begin inline asm
	shfl.sync.down.b32 %r445, %r446, %r457, %r498, %r499;
	// end inline asm
	mov.b64 	%rd176, {%r440, %r445};
	mov.b64 	%fd452, %rd176;
	// begin inline asm
	shfl.sync.down.b32 %r450, %r451, %r457, %r498, %r499;
	// end inline asm
	// begin inline asm
	shfl.sync.down.b32 %r455, %r456, %r457, %r498, %r499;
	// end inline asm
	mov.b64 	%rd177, {%r450, %r455};
	mov.b64 	%fd453, %rd177;
	setp.gt.s32 	%p52, %r399, 27;
	add.f64 	%fd454, %fd451, %fd452;
	add.f64 	%fd455, %fd450, %fd453;
	selp.f64 	%fd456, %fd451, %fd454, %p52;
	mov.b64 	%rd178, %fd456;
	mov.b64 	{%r461, %r466}, %rd178;
	selp.f64 	%fd457, %fd450, %fd455, %p52;
	mov.b64 	%rd179, %fd457;
	mov.b64 	{%r471, %r476}, %rd179;
	mov.b32 	%r477, 8;
	// begin inline asm
	shfl.sync.down.b32 %r460, %r461, %r477, %r498, %r499;
	// end inline asm
	// begin inline asm
	shfl.sync.down.b32 %r465, %r466, %r477, %r498, %r499;
	// end inline asm
	mov.b64 	%rd180, {%r460, %r465};
	mov.b64 	%fd458, %rd180;
	// begin inline asm
	shfl.sync.down.b32 %r470, %r471, %r477, %r498, %r499;
	// end inline asm
	// begin inline asm
	shfl.sync.down.b32 %r475, %r476, %r477, %r498, %r499;
	// end inline asm
	mov.b64 	%rd181, {%r470, %r475};
	mov.b64 	%fd459, %rd181;
	setp.gt.s32 	%p53, %r399, 23;
	add.f64 	%fd31, %fd456, %fd458;
	add.f64 	%fd32, %fd457, %fd459;
	selp.f64 	%fd533, %fd456, %fd31, %p53;
	mov.b64 	%rd182, %fd533;
	mov.b64 	{%r481, %r486}, %rd182;
	selp.f64 	%fd532, %fd457, %fd32, %p53;
	mov.b64 	%rd183, %fd532;
	mov.b64 	{%r491, %r496}, %rd183;
	mov.b32 	%r497, 16;
	// begin inline asm
	shfl.sync.down.b32 %r480, %r481, %r497, %r498, %r499;
	// end inline asm
	// begin inline asm
	shfl.sync.down.b32 %r485, %r486, %r497, %r498, %r499;
	// end inline asm
	// begin inline asm
	shfl.sync.down.b32 %r490, %r491, %r497, %r498, %r499;
	// end inline asm
	// begin inline asm
	shfl.sync.down.b32 %r495, %r496, %r497, %r498, %r499;
	// end inline asm
	setp.gt.s32 	%p54, %r399, 15;
	@%p54 bra 	$L__BB6_21;
	mov.b64 	%rd184, {%r490, %r495};
	mov.b64 	%fd460, %rd184;
	mov.b64 	%rd185, {%r480, %r485};
	mov.b64 	%fd461, %rd185;
	add.f64 	%fd533, %fd31, %fd461;
	add.f64 	%fd532, %fd32, %fd460;
	setp.ne.s32 	%p55, %r399, 0;
	@%p55 bra 	$L__BB6_21;
	shr.u32 	%r500, %r6, 1;
	and.b32  	%r501, %r500, 496;
	mov.u32 	%r502, _ZZN3cub18CUB_300001_SM_10006detail6reduce18DeviceReduceKernelINS2_10policy_hubI7double2j11sum_functorE10Policy1000EN6thrust24THRUST_300001_SM_1000_NS6detail15normal_iteratorINSA_10device_ptrIS5_EEEEjS6_S5_N4cuda3std3__410__identityEEEvT0_PT3_T1_NS0_13GridEvenShareISN_EET2_T4_E12temp_storage;
	add.s32 	%r503, %r502, %r501;
	st.shared.v2.f64 	[%r503+16], {%fd533, %fd532};
$L__BB6_21:
	bar.sync 	0;
	setp.ne.s32 	%p56, %r6, 0;
	@%p56 bra 	$L__BB6_56;
	ld.shared.v2.f64 	{%fd462, %fd463}, [_ZZN3cub18CUB_300001_SM_10006detail6reduce18DeviceReduceKernelINS2_10policy_hubI7double2j11sum_functorE10Policy1000EN6thrust24THRUST_300001_SM_1000_NS6detail15normal_iteratorINSA_10device_ptrIS5_EEEEjS6_S5_N4cuda3std3__410__identityEEEvT0_PT3_T1_NS0_13GridEvenShareISN_EET2_T4_E12temp_storage+32];
	add.f64 	%fd464, %fd533, %fd462;
	add.f64 	%fd465, %fd532, %fd463;
	ld.shared.v2.f64 	{%fd466, %fd467}, [_ZZN3cub18CUB_300001_SM_10006detail6reduce18DeviceReduceKernelINS2_10policy_hubI7double2j11sum_functorE10Policy1000EN6thrust24THRUST_300001_SM_1000_NS6detail15normal_iteratorINSA_10device_ptrIS5_EEEEjS6_S5_N4cuda3std3__410__identityEEEvT0_PT3_T1_NS0_13GridEvenShareISN_EET2_T4_E12temp_storage+48];
	add.f64 	%fd468, %fd464, %fd466;
	add.f64 	%fd469, %fd465, %fd467;
	ld.shared.v2.f64 	{%fd470, %fd471}, [_ZZN3cub18CUB_300001_SM_10006detail6reduce18DeviceReduceKernelINS2_10policy_hubI7double2j11sum_functorE10Policy1000EN6thrust24THRUST_300001_SM_1000_NS6detail15normal_iteratorINSA_10device_ptrIS5_EEEEjS6_S5_N4cuda3std3__410__identityEEEvT0_PT3_T1_NS0_13GridEvenShareISN_EET2_T4_E12temp_storage+64];
	add.f64 	%fd472, %fd468, %fd470;
	add.f64 	%fd473, %fd469, %fd471;
	ld.shared.v2.f64 	{%fd474, %fd475}, [_ZZN3cub18CUB_300001_SM_10006detail6reduce18DeviceReduceKernelINS2_10policy_hubI7double2j11sum_functorE10Policy1000EN6thrust24THRUST_300001_SM_1000_NS6detail15normal_iteratorINSA_10device_ptrIS5_EEEEjS6_S5_N4cuda3std3__410__identityEEEvT0_PT3_T1_NS0_13GridEvenShareISN_EET2_T4_E12temp_storage+80];
	add.f64 	%fd476, %fd472, %fd474;
	add.f64 	%fd477, %fd473, %fd475;
	ld.shared.v2.f64 	{%fd478, %fd479}, [_ZZN3cub18CUB_300001_SM_10006detail6reduce18DeviceReduceKernelINS2_10policy_hubI7double2j11sum_functorE10Policy1000EN6thrust24THRUST_300001_SM_1000_NS6detail15normal_iteratorINSA_10device_ptrIS5_EEEEjS6_S5_N4cuda3std3__410__identityEEEvT0_PT3_T1_NS0_13GridEvenShareISN_EET2_T4_E12temp_storage+96];
	add.f64 	%fd480, %fd476, %fd478;
	add.f64 	%fd481, %fd477, %fd479;
	ld.shared.v2.f64 	{%fd482, %fd483}, [_ZZN3cub18CUB_300001_SM_10006detail6reduce18DeviceReduceKernelINS2_10policy_hubI7double2j11sum_functorE10Policy1000EN6thrust24THRUST_300001_SM_1000_NS6detail15normal_iteratorINSA_10device_ptrIS5_EEEEjS6_S5_N4cuda3std3__410__identityEEEvT0_PT3_T1_NS0_13GridEvenShareISN_EET2_T4_E12temp_storage+112];
	add.f64 	%fd484, %fd480, %fd482;
	add.f64 	%fd485, %fd481, %fd483;
	ld.shared.v2.f64 	{%fd486, %fd487}, [_ZZN3cub18CUB_300001_SM_10006detail6reduce18DeviceReduceKernelINS2_10policy_hubI7double2j11sum_functorE10Policy1000EN6thrust24THRUST_300001_SM_1000_NS6detail15normal_iteratorINSA_10device_ptrIS5_EEEEjS6_S5_N4cuda3std3__410__identityEEEvT0_PT3_T1_NS0_13GridEvenShareISN_EET2_T4_E12temp_storage+128];
	add.f64 	%fd533, %fd484, %fd486;
	add.f64 	%fd532, %fd485, %fd487;
	bra.uni 	$L__BB6_56;
$L__BB6_23:
	// begin inline asm
	mov.u32 %r286, %laneid;
	// end inline asm
	and.b32  	%r387, %r6, 992;
	add.s32 	%r388, %r387, 32;
	setp.gt.u32 	%p34, %r388, %r5;
	not.b32 	%r389, %r387;
	add.s32 	%r390, %r5, %r389;
	selp.b32 	%r385, %r390, 31, %p34;
	mov.b64 	%rd146, %fd507;
	mov.b64 	{%r288, %r293}, %rd146;
	mov.b32 	%r304, 1;
	mov.b32 	%r386, -1;
	// begin inline asm
	shfl.sync.down.b32 %r287, %r288, %r304, %r385, %r386;
	// end inline asm
	// begin inline asm
	shfl.sync.down.b32 %r292, %r293, %r304, %r385, %r386;
	// end inline asm
	mov.b64 	%rd147, {%r287, %r292};
	mov.b64 	%fd398, %rd147;
	mov.b64 	%rd148, %fd506;
	mov.b64 	{%r298, %r303}, %rd148;
	// begin inline asm
	shfl.sync.down.b32 %r297, %r298, %r304, %r385, %r386;
	// end inline asm
	// begin inline asm
	shfl.sync.down.b32 %r302, %r303, %r304, %r385, %r386;
	// end inline asm
	mov.b64 	%rd149, {%r297, %r302};
	mov.b64 	%fd399, %rd149;
	setp.lt.s32 	%p35, %r286, %r385;
	add.f64 	%fd400, %fd507, %fd398;
	add.f64 	%fd401, %fd506, %fd399;
	selp.f64 	%fd402, %fd400, %fd507, %p35;
	mov.b64 	%rd150, %fd402;
	mov.b64 	{%r308, %r313}, %rd150;
	selp.f64 	%fd403, %fd401, %fd506, %p35;
	mov.b64 	%rd151, %fd403;
	mov.b64 	{%r318, %r323}, %rd151;
	mov.b32 	%r324, 2;
	// begin inline asm
	shfl.sync.down.b32 %r307, %r308, %r324, %r385, %r386;
	// end inline asm
	// begin inline asm
	shfl.sync.down.b32 %r312, %r313, %r324, %r385, %r386;
	// end inline asm
	mov.b64 	%rd152, {%r307, %r312};
	mov.b64 	%fd404, %rd152;
	// begin inline asm
	shfl.sync.down.b32 %r317, %r318, %r324, %r385, %r386;
	// end inline asm
	// begin inline asm
	shfl.sync.down.b32 %r322, %r323, %r324, %r385, %r386;
	// end inline asm
	mov.b64 	%rd153, {%r317, %r322};
	mov.b64 	%fd405, %rd153;
	add.s32 	%r391, %r286, 2;
	setp.gt.s32 	%p36, %r391, %r385;
	add.f64 	%fd406, %fd402, %fd404;
	add.f64 	%fd407, %fd403, %fd405;
	selp.f64 	%fd408, %fd402, %fd406, %p36;
	mov.b64 	%rd154, %fd408;
	mov.b64 	{%r328, %r333}, %rd154;
	selp.f64 	%fd409, %fd403, %fd407, %p36;
	mov.b64 	%rd155, %fd409;
	mov.b64 	{%r338, %r343}, %rd155;
	mov.b32 	%r344, 4;
	// begin inline asm
	shfl.sync.down.b32 %r327, %r328, %r344, %r385, %r386;
	// end inline asm
	// begin inline asm
	shfl.sync.down.b32 %r332, %r333, %r344, %r385, %r386;
	// end inline asm
	mov.b64 	%rd156, {%r327, %r332};
	mov.b64 	%fd410, %rd156;
	// begin inline asm
	shfl.sync.down.b32 %r337, %r338, %r344, %r385, %r386;
	// end inline asm
	// begin inline asm
	shfl.sync.down.b32 %r342, %r343, %r344, %r385, %r386;
	// end inline asm
	mov.b64 	%rd157, {%r337, %r342};
	mov.b64 	%fd411, %rd157;
	add.s32 	%r392, %r286, 4;
	setp.gt.s32 	%p37, %r392, %r385;
	add.f64 	%fd412, %fd408, %fd410;
	add.f64 	%fd413, %fd409, %fd411;
	selp.f64 	%fd414, %fd408, %fd412, %p37;
	mov.b64 	%rd158, %fd414;
	mov.b64 	{%r348, %r353}, %rd158;
	selp.f64 	%fd415, %fd409, %fd413, %p37;
	mov.b64 	%rd159, %fd415;
	mov.b64 	{%r358, %r363}, %rd159;
	mov.b32 	%r364, 8;
	// begin inline asm
	shfl.sync.down.b32 %r347, %r348, %r364, %r385, %r386;
	// end inline asm
	// begin inline asm
	shfl.sync.down.b32 %r352, %r353, %r364, %r385, %r386;
	// end inline asm
	mov.b64 	%rd160, {%r347, %r352};
	mov.b64 	%fd416, %rd160;
	// begin inline asm
	shfl.sync.down.b32 %r357, %r358, %r364, %r385, %r386;
	// end inline asm
	// begin inline asm
	shfl.sync.down.b32 %r362, %r363, %r364, %r385, %r386;
	// end inline asm
	mov.b64 	%rd161, {%r357, %r362};
	mov.b64 	%fd417, %rd161;
	add.s32 	%r393, %r286, 8;
	setp.gt.s32 	%p38, %r393, %r385;
	add.f64 	%fd418, %fd414, %fd416;
	add.f64 	%fd419, %fd415, %fd417;
	selp.f64 	%fd420, %fd414, %fd418, %p38;
	mov.b64 	%rd162, %fd420;
	mov.b64 	{%r368, %r373}, %rd162;
	selp.f64 	%fd421, %fd415, %fd419, %p38;
	mov.b64 	%rd163, %fd421;
	mov.b64 	{%r378, %r383}, %rd163;
	mov.b32 	%r384, 16;
	// begin inline asm
	shfl.sync.down.b32 %r367, %r368, %r384, %r385, %r386;
	// end inline asm
	// begin inline asm
	shfl.sync.down.b32 %r372, %r373, %r384, %r385, %r386;
	// end inline asm
	mov.b64 	%rd164, {%r367, %r372};
	mov.b64 	%fd422, %rd164;
	// begin inline asm
	shfl.sync.down.b32 %r377, %r378, %r384, %r385, %r386;
	// end inline asm
	// begin inline asm
	shfl.sync.down.b32 %r382, %r383, %r384, %r385, %r386;
	// end inline asm
	mov.b64 	%rd165, {%r377, %r382};
	mov.b64 	%fd423, %rd165;
	add.s32 	%r394, %r286, 16;
	setp.gt.s32 	%p39, %r394, %r385;
	add.f64 	%fd424, %fd420, %fd422;
	add.f64 	%fd425, %fd421, %fd423;
	selp.f64 	%fd533, %fd420, %fd424, %p39;
	selp.f64 	%fd532, %fd421, %fd425, %p39;
	setp.ne.s32 	%p40, %r286, 0;
	@%p40 bra 	$L__BB6_25;
	shr.u32 	%r395, %r6, 1;
	and.b32  	%r396, %r395, 496;
	mov.u32 	%r397, _ZZN3cub18CUB_300001_SM_10006detail6reduce18DeviceReduceKernelINS2_10policy_hubI7double2j11sum_functorE10Policy1000EN6thrust24THRUST_300001_SM_1000_NS6detail15normal_iteratorINSA_10device_ptrIS5_EEEEjS6_S5_N4cuda3std3__410__identityEEEvT0_PT3_T1_NS0_13GridEvenShareISN_EET2_T4_E12temp_storage;
	add.s32 	%r398, %r397, %r396;
	st.shared.v2.f64 	[%r398+16], {%fd533, %fd532};
$L__BB6_25:
	bar.sync 	0;
	setp.ne.s32 	%p41, %r6, 0;
	setp.lt.u32 	%p42, %r5, 33;
	or.pred  	%p43, %p41, %p42;
	@%p43 bra 	$L__BB6_56;
	ld.shared.v2.f64 	{%fd426, %fd427}, [_ZZN3cub18CUB_300001_SM_10006detail6reduce18DeviceReduceKernelINS2_10policy_hubI7double2j11sum_functorE10Policy1000EN6thrust24THRUST_300001_SM_1000_NS6detail15normal_iteratorINSA_10device_ptrIS5_EEEEjS6_S5_N4cuda3std3__410__identityEEEvT0_PT3_T1_NS0_13GridEvenShareISN_EET2_T4_E12temp_storage+32];
	add.f64 	%fd533, %fd533, %fd426;
	add.f64 	%fd532, %fd532, %fd427;
	setp.lt.u32 	%p44, %r5, 65;
	@%p44 bra 	$L__BB6_56;
	ld.shared.v2.f64 	{%fd428, %fd429}, [_ZZN3cub18CUB_300001_SM_10006detail6reduce18DeviceReduceKernelINS2_10policy_hubI7double2j11sum_functorE10Policy1000EN6thrust24THRUST_300001_SM_1000_NS6detail15normal_iteratorINSA_10device_ptrIS5_EEEEjS6_S5_N4cuda3std3__410__identityEEEvT0_PT3_T1_NS0_13GridEvenShareISN_EET2_T4_E12temp_storage+48];
	add.f64 	%fd533, %fd533, %fd428;
	add.f64 	%fd532, %fd532, %fd429;
	setp.lt.u32 	%p45, %r5, 97;
	@%p45 bra 	$L__BB6_56;
	ld.shared.v2.f64 	{%fd430, %fd431}, [_ZZN3cub18CUB_300001_SM_10006detail6reduce18DeviceReduceKernelINS2_10policy_hubI7double2j11sum_functorE10Policy1000EN6thrust24THRUST_300001_SM_1000_NS6detail15normal_iteratorINSA_10device_ptrIS5_EEEEjS6_S5_N4cuda3std3__410__identityEEEvT0_PT3_T1_NS0_13GridEvenShareISN_EET2_T4_E12temp_storage+64];
	add.f64 	%fd533, %fd533, %fd430;
	add.f64 	%fd532, %fd532, %fd431;
	setp.lt.u32 	%p46, %r5, 129;
	@%p46 bra 	$L__BB6_56;
	ld.shared.v2.f64 	{%fd432, %fd433}, [_ZZN3cub18CUB_300001_SM_10006detail6reduce18DeviceReduceKernelINS2_10policy_hubI7double2j11sum_functorE10Policy1000EN6thrust24THRUST_300001_SM_1000_NS6detail15normal_iteratorINSA_10device_ptrIS5_EEEEjS6_S5_N4cuda3std3__410__identityEEEvT0_PT3_T1_NS0_13GridEvenShareISN_EET2_T4_E12temp_storage+80];
	add.f64 	%fd533, %fd533, %fd432;
	add.f64 	%fd532, %fd532, %fd433;
	setp.lt.u32 	%p47, %r5, 161;
	@%p47 bra 	$L__BB6_56;
	ld.shared.v2.f64 	{%fd434, %fd435}, [_ZZN3cub18CUB_300001_SM_10006detail6reduce18DeviceReduceKernelINS2_10policy_hubI7double2j11sum_functorE10Policy1000EN6thrust24THRUST_300001_SM_1000_NS6detail15normal_iteratorINSA_10device_ptrIS5_EEEEjS6_S5_N4cuda3std3__410__identityEEEvT0_PT3_T1_NS0_13GridEvenShareISN_EET2_T4_E12temp_storage+96];
	add.f64 	%fd533, %fd533, %fd434;
	add.f64 	%fd532, %fd532, %fd435;
	setp.lt.u32 	%p48, %r5, 193;
	@%p48 bra 	$L__BB6_56;
	ld.shared.v2.f64 	{%fd436, %fd437}, [_ZZN3cub18CUB_300001_SM_10006detail6reduce18DeviceReduceKernelINS2_10policy_hubI7double2j11sum_functorE10Policy1000EN6thrust24THRUST_300001_SM_1000_NS6detail15normal_iteratorINSA_10device_ptrIS5_EEEEjS6_S5_N4cuda3std3__410__identityEEEvT0_PT3_T1_NS0_13GridEvenShareISN_EET2_T4_E12temp_storage+112];
	add.f64 	%fd533, %fd533, %fd436;
	add.f64 	%fd532, %fd532, %fd437;
	setp.lt.u32 	%p49, %r5, 225;
	@%p49 bra 	$L__BB6_56;
	ld.shared.v2.f64 	{%fd438, %fd439}, [_ZZN3cub18CUB_300001_SM_10006detail6reduce18DeviceReduceKernelINS2_10policy_hubI7double2j11sum_functorE10Policy1000EN6thrust24THRUST_300001_SM_1000_NS6detail15normal_iteratorINSA_10device_ptrIS5_EEEEjS6_S5_N4cuda3std3__410__identityEEEvT0_PT3_T1_NS0_13GridEvenShareISN_EET2_T4_E12temp_storage+128];
	add.f64 	%fd533, %fd533, %fd438;
	add.f64 	%fd532, %fd532, %fd439;
	bra.uni 	$L__BB6_56;
$L__BB6_33:
	mov.u32 	%r39, %tid.x;
	add.s32 	%r92, %r39, %r518;
	mul.wide.u32 	%rd4, %r92, 16;
	add.s64 	%rd5, %rd1, %rd4;
	ld.global.v2.f64 	{%fd101, %fd102}, [%rd5];
	ld.global.v2.f64 	{%fd103, %fd104}, [%rd5+4096];
	ld.global.v2.f64 	{%fd105, %fd106}, [%rd5+8192];
	ld.global.v2.f64 	{%fd107, %fd108}, [%rd5+12288];
	add.f64 	%fd109, %fd101, %fd103;
	add.f64 	%fd110, %fd102, %fd104;
	add.f64 	%fd111, %fd109, %fd105;
	add.f64 	%fd112, %fd110, %fd106;
	add.f64 	%fd529, %fd111, %fd107;
	add.f64 	%fd528, %fd112, %fd108;
	setp.lt.u32 	%p2, %r5, %r3;
	@%p2 bra 	$L__BB6_51;
	add.s32 	%r516, %r3, %r518;
	not.b32 	%r94, %r39;
	add.s32 	%r95, %r94, %r87;
	sub.s32 	%r96, %r95, %r3;
	sub.s32 	%r515, %r96, %r518;
	add.s32 	%r97, %r516, %r39;
	add.s32 	%r514, %r97, 2048;
	mov.b32 	%r517, 0;
$L__BB6_35:
	shl.b32 	%r98, %r88, 10;
	add.s32 	%r518, %r518, %r98;
	add.s32 	%r99, %r87, -1024;
	setp.gt.u32 	%p3, %r518, %r99;
	@%p3 bra 	$L__BB6_37;
	add.s32 	%r100, %r39, %r518;
	mul.wide.u32 	%rd6, %r100, 16;
	add.s64 	%rd7, %rd1, %rd6;
	ld.global.v2.f64 	{%fd113, %fd114}, [%rd7];
	ld.global.v2.f64 	{%fd115, %fd116}, [%rd7+4096];
	ld.global.v2.f64 	{%fd117, %fd118}, [%rd7+8192];
	ld.global.v2.f64 	{%fd119, %fd120}, [%rd7+12288];
	add.f64 	%fd121, %fd529, %fd113;
	add.f64 	%fd122, %fd528, %fd114;
	add.f64 	%fd123, %fd121, %fd115;
	add.f64 	%fd124, %fd122, %fd116;
	add.f64 	%fd125, %fd123, %fd117;
	add.f64 	%fd126, %fd124, %fd118;
	add.f64 	%fd529, %fd125, %fd119;
	add.f64 	%fd528, %fd126, %fd120;
	sub.s32 	%r101, %r87, %r518;
	shl.b32 	%r102, %r88, 10;
	setp.lt.u32 	%p4, %r101, %r102;
	add.s32 	%r517, %r517, 1;
	add.s32 	%r516, %r516, %r102;
	sub.s32 	%r515, %r515, %r102;
	add.s32 	%r514, %r514, %r102;
	@%p4 bra 	$L__BB6_51;
	bra.uni 	$L__BB6_35;
$L__BB6_37:
	setp.le.u32 	%p5, %r87, %r518;
	sub.s32 	%r103, %r87, %r518;
	setp.ge.s32 	%p6, %r39, %r103;
	or.pred  	%p7, %p5, %p6;
	@%p7 bra 	$L__BB6_51;
	not.b32 	%r105, %r39;
	add.s32 	%r106, %r87, %r105;
	shl.b32 	%r108, %r2, 10;
	add.s32 	%r109, %r98, %r108;
	sub.s32 	%r110, %r106, %r109;
	mul.lo.s32 	%r111, %r88, %r517;
	shl.b32 	%r112, %r111, 10;
	sub.s32 	%r113, %r110, %r112;
	shr.u32 	%r114, %r113, 8;
	add.s32 	%r54, %r114, 1;
	and.b32  	%r55, %r54, 15;
	setp.lt.u32 	%p8, %r113, 3840;
	mov.u32 	%r523, %r39;
	@%p8 bra 	$L__BB6_42;
	or.b32  	%r521, %r39, 2048;
	shr.u32 	%r115, %r515, 8;
	add.s32 	%r116, %r115, 1;
	and.b32  	%r117, %r116, 33554416;
	neg.s32 	%r519, %r117;
$L__BB6_40:
	.pragma "nounroll";
	add.s32 	%r118, %r514, -2048;
	mul.wide.u32 	%rd8, %r118, 16;
	add.s64 	%rd9, %rd1, %rd8;
	ld.global.v2.f64 	{%fd128, %fd129}, [%rd9];
	add.f64 	%fd130, %fd529, %fd128;
	add.f64 	%fd131, %fd528, %fd129;
	add.s32 	%r119, %r514, -1792;
	mul.wide.u32 	%rd10, %r119, 16;
	add.s64 	%rd11, %rd1, %rd10;
	ld.global.v2.f64 	{%fd132, %fd133}, [%rd11];
	add.f64 	%fd134, %fd130, %fd132;
	add.f64 	%fd135, %fd131, %fd133;
	add.s32 	%r120, %r514, -1536;
	mul.wide.u32 	%rd12, %r120, 16;
	add.s64 	%rd13, %rd1, %rd12;
	ld.global.v2.f64 	{%fd136, %fd137}, [%rd13];
	add.f64 	%fd138, %fd134, %fd136;
	add.f64 	%fd139, %fd135, %fd137;
	add.s32 	%r121, %r514, -1280;
	mul.wide.u32 	%rd14, %r121, 16;
	add.s64 	%rd15, %rd1, %rd14;
	ld.global.v2.f64 	{%fd140, %fd141}, [%rd15];
	add.f64 	%fd142, %fd138, %fd140;
	add.f64 	%fd143, %fd139, %fd141;
	add.s32 	%r122, %r514, -1024;
	mul.wide.u32 	%rd16, %r122, 16;
	add.s64 	%rd17, %rd1, %rd16;
	ld.global.v2.f64 	{%fd144, %fd145}, [%rd17];
	add.f64 	%fd146, %fd142, %fd144;
	add.f64 	%fd147, %fd143, %fd145;
	add.s32 	%r123, %r514, -768;
	mul.wide.u32 	%rd18, %r123, 16;
	add.s64 	%rd19, %rd1, %rd18;
	ld.global.v2.f64 	{%fd148, %fd149}, [%rd19];
	add.f64 	%fd150, %fd146, %fd148;
	add.f64 	%fd151, %fd147, %fd149;
	add.s32 	%r124, %r514, -512;
	mul.wide.u32 	%rd20, %r124, 16;
	add.s64 	%rd21, %rd1, %rd20;
	ld.global.v2.f64 	{%fd152, %fd153}, [%rd21];
	add.f64 	%fd154, %fd150, %fd152;
	add.f64 	%fd155, %fd151, %fd153;
	add.s32 	%r125, %r514, 1792;
	add.s32 	%r126, %r514, -256;
	mul.wide.u32 	%rd22, %r126, 16;
	add.s64 	%rd23, %rd1, %rd22;
	ld.global.v2.f64 	{%fd156, %fd157}, [%rd23];
	add.f64 	%fd158, %fd154, %fd156;
	add.f64 	%fd159, %fd155, %fd157;
	mul.wide.u32 	%rd24, %r514, 16;
	add.s64 	%rd25, %rd1, %rd24;
	ld.global.v2.f64 	{%fd160, %fd161}, [%rd25];
	add.f64 	%fd162, %fd158, %fd160;
	add.f64 	%fd163, %fd159, %fd161;
	add.s32 	%r127, %r514, 256;
	mul.wide.u32 	%rd26, %r127, 16;
	add.s64 	%rd27, %rd1, %rd26;
	ld.global.v2.f64 	{%fd164, %fd165}, [%rd27];
	add.f64 	%fd166, %fd162, %fd164;
	add.f64 	%fd167, %fd163, %fd165;
	add.s32 	%r128, %r514, 512;
	mul.wide.u32 	%rd28, %r128, 16;
	add.s64 	%rd29, %rd1, %rd28;
	ld.global.v2.f64 	{%fd168, %fd169}, [%rd29];
	add.f64 	%fd170, %fd166, %fd168;
	add.f64 	%fd171, %fd167, %fd169;
	add.s32 	%r129, %r514, 768;
	mul.wide.u32 	%rd30, %r129, 16;
	add.s64 	%rd31, %rd1, %rd30;
	ld.global.v2.f64 	{%fd172, %fd173}, [%rd31];
	add.f64 	%fd174, %fd170, %fd172;
	add.f64 	%fd175, %fd171, %fd173;
	add.s32 	%r130, %r514, 1024;
	mul.wide.u32 	%rd32, %r130, 16;
	add.s64 	%rd33, %rd1, %rd32;
	ld.global.v2.f64 	{%fd176, %fd177}, [%rd33];
	add.f64 	%fd178, %fd174, %fd176;
	add.f64 	%fd179, %fd175, %fd177;
	add.s32 	%r131, %r514, 1280;
	mul.wide.u32 	%rd34, %r131, 16;
	add.s64 	%rd35, %rd1, %rd34;
	ld.global.v2.f64 	{%fd180, %fd181}, [%rd35];
	add.f64 	%fd182, %fd178, %fd180;
	add.f64 	%fd183, %fd179, %fd181;
	add.s32 	%r132, %r514, 1536;
	mul.wide.u32 	%rd36, %r132, 16;
	add.s64 	%rd37, %rd1, %rd36;
	ld.global.v2.f64 	{%fd184, %fd185}, [%rd37];
	add.f64 	%fd186, %fd182, %fd184;
	add.f64 	%fd187, %fd183, %fd185;
	mul.wide.u32 	%rd38, %r125, 16;
	add.s64 	%rd39, %rd1, %rd38;
	ld.global.v2.f64 	{%fd188, %fd189}, [%rd39];
	add.f64 	%fd529, %fd186, %fd188;
	add.f64 	%fd528, %fd187, %fd189;
	add.s32 	%r521, %r521, 4096;
	add.s32 	%r514, %r514, 4096;
	add.s32 	%r519, %r519, 16;
	setp.ne.s32 	%p9, %r519, 0;
	@%p9 bra 	$L__BB6_40;
	add.s32 	%r523, %r521, -2048;
$L__BB6_42:
	setp.eq.s32 	%p10, %r55, 0;
	@%p10 bra 	$L__BB6_51;
	and.b32  	%r66, %r54, 7;
	setp.lt.u32 	%p11, %r55, 8;
	@%p11 bra 	$L__BB6_45;
	add.s32 	%r133, %r523, %r518;
	mul.wide.u32 	%rd40, %r133, 16;
	add.s64 	%rd41, %rd1, %rd40;
	ld.global.v2.f64 	{%fd191, %fd192}, [%rd41];
	add.f64 	%fd193, %fd529, %fd191;
	add.f64 	%fd194, %fd528, %fd192;
	add.s32 	%r134, %r133, 256;
	mul.wide.u32 	%rd42, %r134, 16;
	add.s64 	%rd43, %rd1, %rd42;
	ld.global.v2.f64 	{%fd195, %fd196}, [%rd43];
	add.f64 	%fd197, %fd193, %fd195;
	add.f64 	%fd198, %fd194, %fd196;
	add.s32 	%r135, %r133, 512;
	mul.wide.u32 	%rd44, %r135, 16;
	add.s64 	%rd45, %rd1, %rd44;
	ld.global.v2.f64 	{%fd199, %fd200}, [%rd45];
	add.f64 	%fd201, %fd197, %fd199;
	add.f64 	%fd202, %fd198, %fd200;
	add.s32 	%r136, %r133, 768;
	mul.wide.u32 	%rd46, %r136, 16;
	add.s64 	%rd47, %rd1, %rd46;
	ld.global.v2.f64 	{%fd203, %fd204}, [%rd47];
	add.f64 	%fd205, %fd201, %fd203;
	add.f64 	%fd206, %fd202, %fd204;
	add.s32 	%r137, %r133, 1024;
	mul.wide.u32 	%rd48, %r137, 16;
	add.s64 	%rd49, %rd1, %rd48;
	ld.global.v2.f64 	{%fd207, %fd208}, [%rd49];
	add.f64 	%fd209, %fd205, %fd207;
	add.f64 	%fd210, %fd206, %fd208;
	add.s32 	%r138, %r133, 1280;
	mul.wide.u32 	%rd50, %r138, 16;
	add.s64 	%rd51, %rd1, %rd50;
	ld.global.v2.f64 	{%fd211, %fd212}, [%rd51];
	add.f64 	%fd213, %fd209, %fd211;
	add.f64 	%fd214, %fd210, %fd212;
	add.s32 	%r139, %r133, 1536;
	mul.wide.u32 	%rd52, %r139, 16;
	add.s64 	%rd53, %rd1, %rd52;
	ld.global.v2.f64 	{%fd215, %fd216}, [%rd53];
	add.f64 	%fd217, %fd213, %fd215;
	add.f64 	%fd218, %fd214, %fd216;
	add.s32 	%r140, %r133, 1792;
	mul.wide.u32 	%rd54, %r140, 16;
	add.s64 	%rd55, %rd1, %rd54;
	ld.global.v2.f64 	{%fd219, %fd220}, [%rd55];
	add.f64 	%fd529, %fd217, %fd219;
	add.f64 	%fd528, %fd218, %fd220;
	add.s32 	%r523, %r523, 2048;
$L__BB6_45:
	setp.eq.s32 	%p12, %r66, 0;
	@%p12 bra 	$L__BB6_51;
	setp.lt.u32 	%p13, %r66, 4;
	@%p13 bra 	$L__BB6_48;
	add.s32 	%r141, %r523, %r518;
	mul.wide.u32 	%rd56, %r141, 16;
	add.s64 	%rd57, %rd1, %rd56;
	ld.global.v2.f64 	{%fd222, %fd223}, [%rd57];
	add.f64 	%fd224, %fd529, %fd222;
	add.f64 	%fd225, %fd528, %fd223;
	add.s32 	%r142, %r141, 256;
	mul.wide.u32 	%rd58, %r142, 16;
	add.s64 	%rd59, %rd1, %rd58;
	ld.global.v2.f64 	{%fd226, %fd227}, [%rd59];
	add.f64 	%fd228, %fd224, %fd226;
	add.f64 	%fd229, %fd225, %fd227;
	add.s32 	%r143, %r141, 512;
	mul.wide.u32 	%rd60, %r143, 16;
	add.s64 	%rd61, %rd1, %rd60;
	ld.global.v2.f64 	{%fd230, %fd231}, [%rd61];
	add.f64 	%fd232, %fd228, %fd230;
	add.f64 	%fd233, %fd229, %fd231;
	add.s32 	%r144, %r141, 768;
	mul.wide.u32 	%rd62, %r144, 16;
	add.s64 	%rd63, %rd1, %rd62;
	ld.global.v2.f64 	{%fd234, %fd235}, [%rd63];
	add.f64 	%fd529, %fd232, %fd234;
	add.f64 	%fd528, %fd233, %fd235;
	add.s32 	%r523, %r523, 1024;
$L__BB6_48:
	and.b32  	%r145, %r54, 3;
	setp.eq.s32 	%p14, %r145, 0;
	@%p14 bra 	$L__BB6_51;
	add.s32 	%r526, %r523, %r516;
	cvt.u16.u32 	%rs1, %r515;
	shr.u16 	%rs2, %rs1, 8;
	add.s16 	%rs3, %rs2, 1;
	cvt.u32.u16 	%r146, %rs3;
	and.b32  	%r147, %r146, 3;
	neg.s32 	%r525, %r147;
$L__BB6_50:
	.pragma "nounroll";
	mul.wide.u32 	%rd64, %r526, 16;
	add.s64 	%rd65, %rd1, %rd64;
	ld.global.v2.f64 	{%fd236, %fd237}, [%rd65];
	add.f64 	%fd529, %fd529, %fd236;
	add.f64 	%fd528, %fd528, %fd237;
	add.s32 	%r526, %r526, 256;
	add.s32 	%r525, %r525, 1;
	setp.ne.s32 	%p15, %r525, 0;
	@%p15 bra 	$L__BB6_50;
$L__BB6_51:
	// begin inline asm
	mov.u32 %r148, %laneid;
	// end inline asm
	mov.b64 	%rd66, %fd529;
	mov.b64 	{%r150, %r155}, %rd66;
	mov.b32 	%r166, 1;
	mov.b32 	%r247, 31;
	mov.b32 	%r248, -1;
	// begin inline asm
	shfl.sync.down.b32 %r149, %r150, %r166, %r247, %r248;
	// end inline asm
	// begin inline asm
	shfl.sync.down.b32 %r154, %r155, %r166, %r247, %r248;
	// end inline asm
	mov.b64 	%rd67, {%r149, %r154};
	mov.b64 	%fd238, %rd67;
	mov.b64 	%rd68, %fd528;
	mov.b64 	{%r160, %r165}, %rd68;
	// begin inline asm
	shfl.sync.down.b32 %r159, %r160, %r166, %r247, %r248;
	// end inline asm
	// begin inline asm
	shfl.sync.down.b32 %r164, %r165, %r166, %r247, %r248;
	// end inline asm
	mov.b64 	%rd69, {%r159, %r164};
	mov.b64 	%fd239, %rd69;
	setp.gt.s32 	%p16, %r148, 30;
	add.f64 	%fd240, %fd529, %fd238;
	add.f64 	%fd241, %fd528, %fd239;
	selp.f64 	%fd242, %fd529, %fd240, %p16;
	mov.b64 	%rd70, %fd242;
	mov.b64 	{%r170, %r175}, %rd70;
	selp.f64 	%fd243, %fd528, %fd241, %p16;
	mov.b64 	%rd71, %fd243;
	mov.b64 	{%r180, %r185}, %rd71;
	mov.b32 	%r186, 2;
	// begin inline asm
	shfl.sync.down.b32 %r169, %r170, %r186, %r247, %r248;
	// end inline asm
	// begin inline asm
	shfl.sync.down.b32 %r174, %r175, %r186, %r247, %r248;
	// end inline asm
	mov.b64 	%rd72, {%r169, %r174};
	mov.b64 	%fd244, %rd72;
	// begin inline asm
	shfl.sync.down.b32 %r179, %r180, %r186, %r247, %r248;
	// end inline asm
	// begin inline asm
	shfl.sync.down.b32 %r184, %r185, %r186, %r247, %r248;
	// end inline asm
	mov.b64 	%rd73, {%r179, %r184};
	mov.b64 	%fd245, %rd73;
	setp.gt.s32 	%p17, %r148, 29;
	add.f64 	%fd246, %fd242, %fd244;
	add.f64 	%fd247, %fd243, %fd245;
	selp.f64 	%fd248, %fd242, %fd246, %p17;
	mov.b64 	%rd74, %fd248;
	mov.b64 	{%r190, %r195}, %rd74;
	selp.f64 	%fd249, %fd243, %fd247, %p17;
	mov.b64 	%rd75, %fd249;
	mov.b64 	{%r200, %r205}, %rd75;
	mov.b32 	%r206, 4;
	// begin inline asm
	shfl.sync.down.b32 %r189, %r190, %r206, %r247, %r248;
	// end inline asm
	// begin inline asm
	shfl.sync.down.b32 %r194, %r195, %r206, %r247, %r248;
	// end inline asm
	mov.b64 	%rd76, {%r189, %r194};
	mov.b64 	%fd250, %rd76;
	// begin inline asm
	shfl.sync.down.b32 %r199, %r200, %r206, %r247, %r248;
	// end inline asm
	// begin inline asm
	shfl.sync.down.b32 %r204, %r205, %r206, %r247, %r248;
	// end inline asm
	mov.b64 	%rd77, {%r199, %r204};
	mov.b64 	%fd251, %rd77;
	setp.gt.s32 	%p18, %r148, 27;
	add.f64 	%fd252, %fd248, %fd250;
	add.f64 	%fd253, %fd249, %fd251;
	selp.f64 	%fd254, %fd248, %fd252, %p18;
	mov.b64 	%rd78, %fd254;
	mov.b64 	{%r210, %r215}, %rd78;
	selp.f64 	%fd255, %fd249, %fd253, %p18;
	mov.b64 	%rd79, %fd255;
	mov.b64 	{%r220, %r225}, %rd79;
	mov.b32 	%r226, 8;
	// begin inline asm
	shfl.sync.down.b32 %r209, %r210, %r226, %r247, %r248;
	// end inline asm
	// begin inline asm
	shfl.sync.down.b32 %r214, %r215, %r226, %r247, %r248;
	// end inline asm
	mov.b64 	%rd80, {%r209, %r214};
	mov.b64 	%fd256, %rd80;
	// begin inline asm
	shfl.sync.down.b32 %r219, %r220, %r226, %r247, %r248;
	// end inline asm
	// begin inline asm
	shfl.sync.down.b32 %r224, %r225, %r226, %r247, %r248;
	// end inline asm
	mov.b64 	%rd81, {%r219, %r224};
	mov.b64 	%fd257, %rd81;
	setp.gt.s32 	%p19, %r148, 23;
	add.f64 	%fd89, %fd254, %fd256;
	add.f64 	%fd90, %fd255, %fd257;
	selp.f64 	%fd533, %fd254, %fd89, %p19;
	mov.b64 	%rd82, %fd533;
	mov.b64 	{%r230, %r235}, %rd82;
	selp.f64 	%fd532, %fd255, %fd90, %p19;
	mov.b64 	%rd83, %fd532;
	mov.b64 	{%r240, %r245}, %rd83;
	mov.b32 	%r246, 16;
	// begin inline asm
	shfl.sync.down.b32 %r229, %r230, %r246, %r247, %r248;
	// end inline asm
	// begin inline asm
	shfl.sync.down.b32 %r234, %r235, %r246, %r247, %r248;
	// end inline asm
	// begin inline asm
	shfl.sync.down.b32 %r239, %r240, %r246, %r247, %r248;
	// end inline asm
	// begin inline asm
	shfl.sync.down.b32 %r244, %r245, %r246, %r247, %r248;
	// end inline asm
	setp.gt.s32 	%p20, %r148, 15;
	@%p20 bra 	$L__BB6_54;
	mov.b64 	%rd84, {%r239, %r244};
	mov.b64 	%fd258, %rd84;
	mov.b64 	%rd85, {%r229, %r234};
	mov.b64 	%fd259, %rd85;
	add.f64 	%fd533, %fd89, %fd259;
	add.f64 	%fd532, %fd90, %fd258;
	setp.ne.s32 	%p21, %r148, 0;
	@%p21 bra 	$L__BB6_54;
	shr.u32 	%r249, %r39, 1;
	and.b32  	%r250, %r249, 496;
	mov.u32 	%r251, _ZZN3cub18CUB_300001_SM_10006detail6reduce18DeviceReduceKernelINS2_10policy_hubI7double2j11sum_functorE10Policy1000EN6thrust24THRUST_300001_SM_1000_NS6detail15normal_iteratorINSA_10device_ptrIS5_EEEEjS6_S5_N4cuda3std3__410__identityEEEvT0_PT3_T1_NS0_13GridEvenShareISN_EET2_T4_E12temp_storage;
	add.s32 	%r252, %r251, %r250;
	st.shared.v2.f64 	[%r252+16], {%fd533, %fd532};
$L__BB6_54:
	bar.sync 	0;
	setp.ne.s32 	%p22, %r39, 0;
	@%p22 bra 	$L__BB6_56;
	ld.shared.v2.f64 	{%fd260, %fd261}, [_ZZN3cub18CUB_300001_SM_10006detail6reduce18DeviceReduceKernelINS2_10policy_hubI7double2j11sum_functorE10Policy1000EN6thrust24THRUST_300001_SM_1000_NS6detail15normal_iteratorINSA_10device_ptrIS5_EEEEjS6_S5_N4cuda3std3__410__identityEEEvT0_PT3_T1_NS0_13GridEvenShareISN_EET2_T4_E12temp_storage+32];
	add.f64 	%fd262, %fd533, %fd260;
	add.f64 	%fd263, %fd532, %fd261;
	ld.shared.v2.f64 	{%fd264, %fd265}, [_ZZN3cub18CUB_300001_SM_10006detail6reduce18DeviceReduceKernelINS2_10policy_hubI7double2j11sum_functorE10Policy1000EN6thrust24THRUST_300001_SM_1000_NS6detail15normal_iteratorINSA_10device_ptrIS5_EEEEjS6_S5_N4cuda3std3__410__identityEEEvT0_PT3_T1_NS0_13GridEvenShareISN_EET2_T4_E12temp_storage+48];
	add.f64 	%fd266, %fd262, %fd264;
	add.f64 	%fd267, %fd263, %fd265;
	ld.shared.v2.f64 	{%fd268, %fd269}, [_ZZN3cub18CUB_300001_SM_10006detail6reduce18DeviceReduceKernelINS2_10policy_hubI7double2j11sum_functorE10Policy1000EN6thrust24THRUST_300001_SM_1000_NS6detail15normal_iteratorINSA_10device_ptrIS5_EEEEjS6_S5_N4cuda3std3__410__identityEEEvT0_PT3_T1_NS0_13GridEvenShareISN_EET2_T4_E12temp_storage+64];
	add.f64 	%fd270, %fd266, %fd268;
	add.f64 	%fd271, %fd267, %fd269;
	ld.shared.v2.f64 	{%fd272, %fd273}, [_ZZN3cub18CUB_300001_SM_10006detail6reduce18DeviceReduceKernelINS2_10policy_hubI7double2j11sum_functorE10Policy1000EN6thrust24THRUST_300001_SM_1000_NS6detail15normal_iteratorINSA_10device_ptrIS5_EEEEjS6_S5_N4cuda3std3__410__identityEEEvT0_PT3_T1_NS0_13GridEvenShareISN_EET2_T4_E12temp_storage+80];
	add.f64 	%fd274, %fd270, %fd272;
	add.f64 	%fd275, %fd271, %fd273;
	ld.shared.v2.f64 	{%fd276, %fd277}, [_ZZN3cub18CUB_300001_SM_10006detail6reduce18DeviceReduceKernelINS2_10policy_hubI7double2j11sum_functorE10Policy1000EN6thrust24THRUST_300001_SM_1000_NS6detail15normal_iteratorINSA_10device_ptrIS5_EEEEjS6_S5_N4cuda3std3__410__identityEEEvT0_PT3_T1_NS0_13GridEvenShareISN_EET2_T4_E12temp_storage+96];
	add.f64 	%fd278, %fd274, %fd276;
	add.f64 	%fd279, %fd275, %fd277;
	ld.shared.v2.f64 	{%fd280, %fd281}, [_ZZN3cub18CUB_300001_SM_10006detail6reduce18DeviceReduceKernelINS2_10policy_hubI7double2j11sum_functorE10Policy1000EN6thrust24THRUST_300001_SM_1000_NS6detail15normal_iteratorINSA_10device_ptrIS5_EEEEjS6_S5_N4cuda3std3__410__identityEEEvT0_PT3_T1_NS0_13GridEvenShareISN_EET2_T4_E12temp_storage+112];
	add.f64 	%fd282, %fd278, %fd280;
	add.f64 	%fd283, %fd279, %fd281;
	ld.shared.v2.f64 	{%fd284, %fd285}, [_ZZN3cub18CUB_300001_SM_10006detail6reduce18DeviceReduceKernelINS2_10policy_hubI7double2j11sum_functorE10Policy1000EN6thrust24THRUST_300001_SM_1000_NS6detail15normal_iteratorINSA_10device_ptrIS5_EEEEjS6_S5_N4cuda3std3__410__identityEEEvT0_PT3_T1_NS0_13GridEvenShareISN_EET2_T4_E12temp_storage+128];
	add.f64 	%fd533, %fd282, %fd284;
	add.f64 	%fd532, %fd283, %fd285;
$L__BB6_56:
	mov.u32 	%r504, %tid.x;
	setp.ne.s32 	%p57, %r504, 0;
	@%p57 bra 	$L__BB6_58;
	ld.param.u64 	%rd189, [_ZN3cub18CUB_300001_SM_10006detail6reduce18DeviceReduceKernelINS2_10policy_hubI7double2j11sum_functorE10Policy1000EN6thrust24THRUST_300001_SM_1000_NS6detail15normal_iteratorINSA_10device_ptrIS5_EEEEjS6_S5_N4cuda3std3__410__identityEEEvT0_PT3_T1_NS0_13GridEvenShareISN_EET2_T4__param_1];
	cvta.to.global.u64 	%rd186, %rd189;
	mul.wide.u32 	%rd187, %r2, 16;
	add.s64 	%rd188, %rd186, %rd187;
	st.global.v2.f64 	[%rd188], {%fd533, %fd532};
$L__BB6_58:
	ret;

}
	// .globl	_ZN3cub18CUB_300001_SM_10006detail6reduce28DeviceReduceSingleTileKernelINS2_10policy_hubI7double2j11sum_functorE10Policy1000EPS5_S9_iS6_S5_S5_N4cuda3std3__410__identityEEEvT0_T1_T2_T3_T4_T6_
.visible .entry _ZN3cub18CUB_300001_SM_10006detail6reduce28DeviceReduceSingleTileKernelINS2_10policy_hubI7double2j11sum_functorE10Policy1000EPS5_S9_iS6_S5_S5_N4cuda3std3__410__identityEEEvT0_T1_T2_T3_T4_T6_(
	.param .u64 .ptr .align 1 _ZN3cub18CUB_300001_SM_10006detail6reduce28DeviceReduceSingleTileKernelINS2_10policy_hubI7double2j11sum_functorE10Policy1000EPS5_S9_iS6_S5_S5_N4cuda3std3__410__identityEEEvT0_T1_T2_T3_T4_T6__param_0,
	.param .u64 .ptr .align 1 _ZN3cub18CUB_300001_SM_10006detail6reduce28DeviceReduceSingleTileKernelINS2_10policy_hubI7double2j11sum_functorE10Policy1000EPS5_S9_iS6_S5_S5_N4cuda3std3__410__identityEEEvT0_T1_T2_T3_T4_T6__param_1,
	.param .u32 _ZN3cub18CUB_300001_SM_10006detail6reduce28DeviceReduceSingleTileKernelINS2_10policy_hubI7double2j11sum_functorE10Policy1000EPS5_S9_iS6_S5_S5_N4cuda3std3__410__identityEEEvT0_T1_T2_T3_T4_T6__param_2,
	.param .align 1 .b8 _ZN3cub18CUB_300001_SM_10006detail6reduce28DeviceReduceSingleTileKernelINS2_10policy_hubI7double2j11sum_functorE10Policy1000EPS5_S9_iS6_S5_S5_N4cuda3std3__410__identityEEEvT0_T1_T2_T3_T4_T6__param_3[1],
	.param .align 16 .b8 _ZN3cub18CUB_300001_SM_10006detail6reduce28DeviceReduceSingleTileKernelINS2_10policy_hubI7double2j11sum_functorE10Policy1000EPS5_S9_iS6_S5_S5_N4cuda3std3__410__identityEEEvT0_T1_T2_T3_T4_T6__param_4[16],
	.param .align 1 .b8 _ZN3cub18CUB_300001_SM_10006detail6reduce28DeviceReduceSingleTileKernelINS2_10policy_hubI7double2j11sum_functorE10Policy1000EPS5_S9_iS6_S5_S5_N4cuda3std3__410__identityEEEvT0_T1_T2_T3_T4_T6__param_5[1]
)
.maxntid 256
.minnctapersm 1
{
	.reg .pred 	%p<51>;
	.reg .b32 	%r<397>;
	.reg .b64 	%rd<142>;
	.reg .b64 	%fd<314>;
	// demoted variable
	.shared .align 16 .b8 _ZZN3cub18CUB_300001_SM_10006detail6reduce28DeviceReduceSingleTileKernelINS2_10policy_hubI7double2j11sum_functorE10Policy1000EPS5_S9_iS6_S5_S5_N4cuda3std3__410__identityEEEvT0_T1_T2_T3_T4_T6_E12temp_storage[160];
	ld.param.u64 	%rd9, [_ZN3cub18CUB_300001_SM_10006detail6reduce28DeviceReduceSingleTileKernelINS2_10policy_hubI7double2j11sum_functorE10Policy1000EPS5_S9_iS6_S5_S5_N4cuda3std3__410__identityEEEvT0_T1_T2_T3_T4_T6__param_0];
	ld.param.u64 	%rd10, [_ZN3cub18CUB_300001_SM_10006detail6reduce28DeviceReduceSingleTileKernelINS2_10policy_hubI7double2j11sum_functorE10Policy1000EPS5_S9_iS6_S5_S5_N4cuda3std3__410__identityEEEvT0_T1_T2_T3_T4_T6__param_1];
	ld.param.u32 	%r44, [_ZN3cub18CUB_300001_SM_10006detail6reduce28DeviceReduceSingleTileKernelINS2_10policy_hubI7double2j11sum_functorE10Policy1000EPS5_S9_iS6_S5_S5_N4cuda3std3__410__identityEEEvT0_T1_T2_T3_T4_T6__param_2];
	ld.param.v2.f64 	{%fd79, %fd80}, [_ZN3cub18CUB_300001_SM_10006detail6reduce28DeviceReduceSingleTileKernelINS2_10policy_hubI7double2j11sum_functorE10Policy1000EPS5_S9_iS6_S5_S5_N4cuda3std3__410__identityEEEvT0_T1_T2_T3_T4_T6__param_4];
	cvta.to.global.u64 	%rd1, %rd10;
	setp.ne.s32 	%p1, %r44, 0;
	@%p1 bra 	$L__BB7_3;
	mov.u32 	%r383, %tid.x;
	setp.ne.s32 	%p50, %r383, 0;
	@%p50 bra 	$L__BB7_47;
	st.global.v2.f64 	[%rd1], {%fd79, %fd80};
	bra.uni 	$L__BB7_47;
$L__BB7_3:
	setp.gt.s32 	%p2, %r44, 1023;
	@%p2 bra 	$L__BB7_28;
	mov.u32 	%r1, %tid.x;
	setp.ge.s32 	%p19, %r1, %r44;
	mov.f64 	%fd292, 0d0000000000000000;
	mov.f64 	%fd293, %fd292;
	mov.u32 	%r387, %r1;
	@%p19 bra 	$L__BB7_6;
	mul.wide.u32 	%rd82, %r1, 16;
	add.s64 	%rd81, %rd9, %rd82;
	// begin inline asm
	ld.global.nc.v2.u64 {%rd79, %rd80}, [%rd81];
	// end inline asm
	mov.b64 	%fd293, %rd79;
	mov.b64 	%fd292, %rd80;
	add.s32 	%r387, %r1, 256;
$L__BB7_6:
	setp.ge.s32 	%p20, %r387, %r44;
	@%p20 bra 	$L__BB7_12;
	not.b32 	%r159, %r387;
	add.s32 	%r4, %r44, %r159;
	and.b32  	%r160, %r4, 768;
	setp.eq.s32 	%p21, %r160, 768;
	@%p21 bra 	$L__BB7_10;
	mul.wide.u32 	%rd83, %r387, 16;
	add.s64 	%rd140, %rd9, %rd83;
	shr.u32 	%r161, %r4, 8;
	add.s32 	%r162, %r161, 1;
	and.b32  	%r163, %r162, 3;
	neg.s32 	%r385, %r163;
$L__BB7_9:
	.pragma "nounroll";
	// begin inline asm
	ld.global.nc.v2.u64 {%rd84, %rd85}, [%rd140];
	// end inline asm
	mov.b64 	%fd174, %rd84;
	mov.b64 	%fd175, %rd85;
	add.f64 	%fd293, %fd293, %fd174;
	add.f64 	%fd292, %fd292, %fd175;
	add.s32 	%r387, %r387, 256;
	add.s64 	%rd140, %rd140, 4096;
	add.s32 	%r385, %r385, 1;
	setp.ne.s32 	%p22, %r385, 0;
	@%p22 bra 	$L__BB7_9;
$L__BB7_10:
	setp.lt.u32 	%p23, %r4, 768;
	@%p23 bra 	$L__BB7_12;
$L__BB7_11:
	mul.wide.s32 	%rd99, %r387, 16;
	add.s64 	%rd89, %rd9, %rd99;
	// begin inline asm
	ld.global.nc.v2.u64 {%rd87, %rd88}, [%rd89];
	// end inline asm
	mov.b64 	%fd176, %rd87;
	mov.b64 	%fd177, %rd88;
	add.f64 	%fd178, %fd293, %fd176;
	add.f64 	%fd179, %fd292, %fd177;
	add.s64 	%rd92, %rd89, 4096;
	// begin inline asm
	ld.global.nc.v2.u64 {%rd90, %rd91}, [%rd92];
	// end inline asm
	mov.b64 	%fd180, %rd90;
	mov.b64 	%fd181, %rd91;
	add.f64 	%fd182, %fd178, %fd180;
	add.f64 	%fd183, %fd179, %fd181;
	add.s64 	%rd95, %rd89, 8192;
	// begin inline asm
	ld.global.nc.v2.u64 {%rd93, %rd94}, [%rd95];
	// end inline asm
	mov.b64 	%fd184, %rd93;
	mov.b64 	%fd185, %rd94;
	add.f64 	%fd186, %fd182, %fd184;
	add.f64 	%fd187, %fd183, %fd185;
	add.s64 	%rd98, %rd89, 12288;
	// begin inline asm
	ld.global.nc.v2.u64 {%rd96, %rd97}, [%rd98];
	// end inline asm
	mov.b64 	%fd188, %rd96;
	mov.b64 	%fd189, %rd97;
	add.f64 	%fd293, %fd186, %fd188;
	add.f64 	%fd292, %fd187, %fd189;
	add.s32 	%r387, %r387, 1024;
	setp.lt.s32 	%p24, %r387, %r44;
	@%p24 bra 	$L__BB7_11;
$L__BB7_12:
	setp.lt.s32 	%p25, %r44, 256;
	@%p25 bra 	$L__BB7_18;
	// begin inline asm
	mov.u32 %r277, %laneid;
	// end inline asm
	mov.b64 	%rd120, %fd293;
	mov.b64 	{%r279, %r284}, %rd120;
	mov.b32 	%r295, 1;
	mov.b32 	%r376, 31;
	mov.b32 	%r377, -1;
	// begin inline asm
	shfl.sync.down.b32 %r278, %r279, %r295, %r376, %r377;
	// end inline asm
	// begin inline asm
	shfl.sync.down.b32 %r283, %r284, %r295, %r376, %r377;
	// end inline asm
	mov.b64 	%rd121, {%r278, %r283};
	mov.b64 	%fd232, %rd121;
	mov.b64 	%rd122, %fd292;
	mov.b64 	{%r289, %r294}, %rd122;
	// begin inline asm
	shfl.sync.down.b32 %r288, %r289, %r295, %r376, %r377;
	// end inline asm
	// begin inline asm
	shfl.sync.down.b32 %r293, %r294, %r295, %r376, %r377;
	// end inline asm
	mov.b64 	%rd123, {%r288, %r293};
	mov.b64 	%fd233, %rd123;
	setp.gt.s32 	%p42, %r277, 30;
	add.f64 	%fd234, %fd293, %fd232;
	add.f64 	%fd235, %fd292, %fd233;
	selp.f64 	%fd236, %fd292, %fd235, %p42;
	mov.b64 	%rd124, %fd236;
	mov.b64 	{%r309, %r314}, %rd124;
	selp.f64 	%fd237, %fd293, %fd234, %p42;
	mov.b64 	%rd125, %fd237;
	mov.b64 	{%r299, %r304}, %rd125;
	mov.b32 	%r315, 2;
	// begin inline asm
	shfl.sync.down.b32 %r298, %r299, %r315, %r376, %r377;
	// end inline asm
	// begin inline asm
	shfl.sync.down.b32 %r303, %r304, %r315, %r376, %r377;
	// end inline asm
	mov.b64 	%rd126, {%r298, %r303};
	mov.b64 	%fd238, %rd126;
	// begin inline asm
	shfl.sync.down.b32 %r308, %r309, %r315, %r376, %r377;
	// end inline asm
	// begin inline asm
	shfl.sync.down.b32 %r313, %r314, %r315, %r376, %r377;
	// end inline asm
	mov.b64 	%rd127, {%r308, %r313};
	mov.b64 	%fd239, %rd127;
	setp.gt.s32 	%p43, %r277, 29;
	add.f64 	%fd240, %fd237, %fd238;
	add.f64 	%fd241, %fd236, %fd239;
	selp.f64 	%fd242, %fd236, %fd241, %p43;
	mov.b64 	%rd128, %fd242;
	mov.b64 	{%r329, %r334}, %rd128;
	selp.f64 	%fd243, %fd237, %fd240, %p43;
	mov.b64 	%rd129, %fd243;
	mov.b64 	{%r319, %r324}, %rd129;
	mov.b32 	%r335, 4;
	// begin inline asm
	shfl.sync.down.b32 %r318, %r319, %r335, %r376, %r377;
	// end inline asm
	// begin inline asm
	shfl.sync.down.b32 %r323, %r324, %r335, %r376, %r377;
	// end inline asm
	mov.b64 	%rd130, {%r318, %r323};
	mov.b64 	%fd244, %rd130;
	// begin inline asm
	shfl.sync.down.b32 %r328, %r329, %r335, %r376, %r377;
	// end inline asm
	// begin inline asm
	shfl.sync.down.b32 %r333, %r334, %r335, %r376, %r377;
	// end inline asm
	mov.b64 	%rd131, {%r328, %r333};
	mov.b64 	%fd245, %rd131;
	setp.gt.s32 	%p44, %r277, 27;
	add.f64 	%fd246, %fd243, %fd244;
	add.f64 	%fd247, %fd242, %fd245;
	selp.f64 	%fd248, %fd242, %fd247, %p44;
	mov.b64 	%rd132, %fd248;
	mov.b64 	{%r349, %r354}, %rd132;
	selp.f64 	%fd249, %fd243, %fd246, %p44;
	mov.b64 	%rd133, %fd249;
	mov.b64 	{%r339, %r344}, %rd133;
	mov.b32 	%r355, 8;
	// begin inline asm
	shfl.sync.down.b32 %r338, %r339, %r355, %r376, %r377;
	// end inline asm
	// begin inline asm
	shfl.sync.down.b32 %r343, %r344, %r355, %r376, %r377;
	// end inline asm
	mov.b64 	%rd134, {%r338, %r343};
	mov.b64 	%fd250, %rd134;
	// begin inline asm
	shfl.sync.down.b32 %r348, %r349, %r355, %r376, %r377;
	// end inline asm
	// begin inline asm
	shfl.sync.down.b32 %r353, %r354, %r355, %r376, %r377;
	// end inline asm
	mov.b64 	%rd135, {%r348, %r353};
	mov.b64 	%fd251, %rd135;
	setp.gt.s32 	%p45, %r277, 23;
	add.f64 	%fd19, %fd249, %fd250;
	add.f64 	%fd20, %fd248, %fd251;
	selp.f64 	%fd313, %fd249, %fd19, %p45;
	mov.b64 	%rd136, %fd313;
	mov.b64 	{%r359, %r364}, %rd136;
	selp.f64 	%fd312, %fd248, %fd20, %p45;
	mov.b64 	%rd137, %fd312;
	mov.b64 	{%r369, %r374}, %rd137;
	mov.b32 	%r375, 16;
	// begin inline asm
	shfl.sync.down.b32 %r358, %r359, %r375, %r376, %r377;
	// end inline asm
	// begin inline asm
	shfl.sync.down.b32 %r363, %r364, %r375, %r376, %r377;
	// end inline asm
	// begin inline asm
	shfl.sync.down.b32 %r368, %r369, %r375, %r376, %r377;
	// end inline asm
	// begin inline asm
	shfl.sync.down.b32 %r373, %r374, %r375, %r376, %r377;
	// end inline asm
	setp.gt.s32 	%p46, %r277, 15;
	@%p46 bra 	$L__BB7_16;
	mov.b64 	%rd138, {%r368, %r373};
	mov.b64 	%fd252, %rd138;
	mov.b64 	%rd139, {%r358, %r363};
	mov.b64 	%fd253, %rd139;
	add.f64 	%fd313, %fd19, %fd253;
	add.f64 	%fd312, %fd20, %fd252;
	setp.ne.s32 	%p47, %r277, 0;
	@%p47 bra 	$L__BB7_16;
	shr.u32 	%r378, %r1, 1;
	and.b32  	%r379, %r378, 496;
	mov.u32 	%r380, _ZZN3cub18CUB_300001_SM_10006detail6reduce28DeviceReduceSingleTileKernelINS2_10policy_hubI7double2j11sum_functorE10Policy1000EPS5_S9_iS6_S5_S5_N4cuda3std3__410__identityEEEvT0_T1_T2_T3_T4_T6_E12temp_storage;
	add.s32 	%r381, %r380, %r379;
	st.shared.v2.f64 	[%r381+16], {%fd313, %fd312};
$L__BB7_16:
	bar.sync 	0;
	setp.ne.s32 	%p48, %r1, 0;
	@%p48 bra 	$L__BB7_45;
	ld.shared.v2.f64 	{%fd254, %fd255}, [_ZZN3cub18CUB_300001_SM_10006detail6reduce28DeviceReduceSingleTileKernelINS2_10policy_hubI7double2j11sum_functorE10Policy1000EPS5_S9_iS6_S5_S5_N4cuda3std3__410__identityEEEvT0_T1_T2_T3_T4_T6_E12temp_storage+32];
	add.f64 	%fd256, %fd313, %fd254;
	add.f64 	%fd257, %fd312, %fd255;
	ld.shared.v2.f64 	{%fd258, %fd259}, [_ZZN3cub18CUB_300001_SM_10006detail6reduce28DeviceReduceSingleTileKernelINS2_10policy_hubI7double2j11sum_functorE10Policy1000EPS5_S9_iS6_S5_S5_N4cuda3std3__410__identityEEEvT0_T1_T2_T3_T4_T6_E12temp_storage+48];
	add.f64 	%fd260, %fd256, %fd258;
	add.f64 	%fd261, %fd257, %fd259;
	ld.shared.v2.f64 	{%fd262, %fd263}, [_ZZN3cub18CUB_300001_SM_10006detail6reduce28DeviceReduceSingleTileKernelINS2_10policy_hubI7double2j11sum_functorE10Policy1000EPS5_S9_iS6_S5_S5_N4cuda3std3__410__identityEEEvT0_T1_T2_T3_T4_T6_E12temp_storage+64];
	add.f64 	%fd264, %fd260, %fd262;
	add.f64 	%fd265, %fd261, %fd263;
	ld.shared.v2.f64 	{%fd266, %fd267}, [_ZZN3cub18CUB_300001_SM_10006detail6reduce28DeviceReduceSingleTileKernelINS2_10policy_hubI7double2j11sum_functorE10Policy1000EPS5_S9_iS6_S5_S5_N4cuda3std3__410__identityEEEvT0_T1_T2_T3_T4_T6_E12temp_storage+80];
	add.f64 	%fd268, %fd264, %fd266;
	add.f64 	%fd269, %fd265, %fd267;
	ld.shared.v2.f64 	{%fd270, %fd271}, [_ZZN3cub18CUB_300001_SM_10006detail6reduce28DeviceReduceSingleTileKernelINS2_10policy_hubI7double2j11sum_functorE10Policy1000EPS5_S9_iS6_S5_S5_N4cuda3std3__410__identityEEEvT0_T1_T2_T3_T4_T6_E12temp_storage+96];
	add.f64 	%fd272, %fd268, %fd270;
	add.f64 	%fd273, %fd269, %fd271;
	ld.shared.v2.f64 	{%fd274, %fd275}, [_ZZN3cub18CUB_300001_SM_10006detail6reduce28DeviceReduceSingleTileKernelINS2_10policy_hubI7double2j11sum_functorE10Policy1000EPS5_S9_iS6_S5_S5_N4cuda3std3__410__identityEEEvT0_T1_T2_T3_T4_T6_E12temp_storage+112];
	add.f64 	%fd276, %fd272, %fd274;
	add.f64 	%fd277, %fd273, %fd275;
	ld.shared.v2.f64 	{%fd278, %fd279}, [_ZZN3cub18CUB_300001_SM_10006detail6reduce28DeviceReduceSingleTileKernelINS2_10policy_hubI7double2j11sum_functorE10Policy1000EPS5_S9_iS6_S5_S5_N4cuda3std3__410__identityEEEvT0_T1_T2_T3_T4_T6_E12temp_storage+128];
	add.f64 	%fd313, %fd276, %fd278;
	add.f64 	%fd312, %fd277, %fd279;
	bra.uni 	$L__BB7_45;
$L__BB7_18:
	// begin inline asm
	mov.u32 %r164, %laneid;
	// end inline asm
	and.b32  	%r265, %r1, 992;
	add.s32 	%r266, %r265, 32;
	setp.gt.s32 	%p26, %r266, %r44;
	not.b32 	%r267, %r265;
	add.s32 	%r268, %r44, %r267;
	selp.b32 	%r263, %r268, 31, %p26;
	mov.b64 	%rd100, %fd293;
	mov.b64 	{%r166, %r171}, %rd100;
	mov.b32 	%r182, 1;
	mov.b32 	%r264, -1;
	// begin inline asm
	shfl.sync.down.b32 %r165, %r166, %r182, %r263, %r264;
	// end inline asm
	// begin inline asm
	shfl.sync.down.b32 %r170, %r171, %r182, %r263, %r264;
	// end inline asm
	mov.b64 	%rd101, {%r165, %r170};
	mov.b64 	%fd190, %rd101;
	mov.b64 	%rd102, %fd292;
	mov.b64 	{%r176, %r181}, %rd102;
	// begin inline asm
	shfl.sync.down.b32 %r175, %r176, %r182, %r263, %r264;
	// end inline asm
	// begin inline asm
	shfl.sync.down.b32 %r180, %r181, %r182, %r263, %r264;
	// end inline asm
	mov.b64 	%rd103, {%r175, %r180};
	mov.b64 	%fd191, %rd103;
	setp.lt.s32 	%p27, %r164, %r263;
	add.f64 	%fd192, %fd293, %fd190;
	add.f64 	%fd193, %fd292, %fd191;
	selp.f64 	%fd194, %fd192, %fd293, %p27;
	mov.b64 	%rd104, %fd194;
	mov.b64 	{%r186, %r191}, %rd104;
	selp.f64 	%fd195, %fd193, %fd292, %p27;
	mov.b64 	%rd105, %fd195;
	mov.b64 	{%r196, %r201}, %rd105;
	mov.b32 	%r202, 2;
	// begin inline asm
	shfl.sync.down.b32 %r185, %r186, %r202, %r263, %r264;
	// end inline asm
	// begin inline asm
	shfl.sync.down.b32 %r190, %r191, %r202, %r263, %r264;
	// end inline asm
	mov.b64 	%rd106, {%r185, %r190};
	mov.b64 	%fd196, %rd106;
	// begin inline asm
	shfl.sync.down.b32 %r195, %r196, %r202, %r263, %r264;
	// end inline asm
	// begin inline asm
	shfl.sync.down.b32 %r200, %r201, %r202, %r263, %r264;
	// end inline asm
	mov.b64 	%rd107, {%r195, %r200};
	mov.b64 	%fd197, %rd107;
	add.s32 	%r269, %r164, 2;
	setp.gt.s32 	%p28, %r269, %r263;
	add.f64 	%fd198, %fd194, %fd196;
	add.f64 	%fd199, %fd195, %fd197;
	selp.f64 	%fd200, %fd194, %fd198, %p28;
	mov.b64 	%rd108, %fd200;
	mov.b64 	{%r206, %r211}, %rd108;
	selp.f64 	%fd201, %fd195, %fd199, %p28;
	mov.b64 	%rd109, %fd201;
	mov.b64 	{%r216, %r221}, %rd109;
	mov.b32 	%r222, 4;
	// begin inline asm
	shfl.sync.down.b32 %r205, %r206, %r222, %r263, %r264;
	// end inline asm
	// begin inline asm
	shfl.sync.down.b32 %r210, %r211, %r222, %r263, %r264;
	// end inline asm
	mov.b64 	%rd110, {%r205, %r210};
	mov.b64 	%fd202, %rd110;
	// begin inline asm
	shfl.sync.down.b32 %r215, %r216, %r222, %r263, %r264;
	// end inline asm
	// begin inline asm
	shfl.sync.down.b32 %r220, %r221, %r222, %r263, %r264;
	// end inline asm
	mov.b64 	%rd111, {%r215, %r220};
	mov.b64 	%fd203, %rd111;
	add.s32 	%r270, %r164, 4;
	setp.gt.s32 	%p29, %r270, %r263;
	add.f64 	%fd204, %fd200, %fd202;
	add.f64 	%fd205, %fd201, %fd203;
	selp.f64 	%fd206, %fd200, %fd204, %p29;
	mov.b64 	%rd112, %fd206;
	mov.b64 	{%r226, %r231}, %rd112;
	selp.f64 	%fd207, %fd201, %fd205, %p29;
	mov.b64 	%rd113, %fd207;
	mov.b64 	{%r236, %r241}, %rd113;
	mov.b32 	%r242, 8;
	// begin inline asm
	shfl.sync.down.b32 %r225, %r226, %r242, %r263, %r264;
	// end inline asm
	// begin inline asm
	shfl.sync.down.b32 %r230, %r231, %r242, %r263, %r264;
	// end inline asm
	mov.b64 	%rd114, {%r225, %r230};
	mov.b64 	%fd208, %rd114;
	// begin inline asm
	shfl.sync.down.b32 %r235, %r236, %r242, %r263, %r264;
	// end inline asm
	// begin inline asm
	shfl.sync.down.b32 %r240, %r241, %r242, %r263, %r264;
	// end inline asm
	mov.b64 	%rd115, {%r235, %r240};
	mov.b64 	%fd209, %rd115;
	add.s32 	%r271, %r164, 8;
	setp.gt.s32 	%p30, %r271, %r263;
	add.f64 	%fd210, %fd206, %fd208;
	add.f64 	%fd211, %fd207, %fd209;
	selp.f64 	%fd212, %fd206, %fd210, %p30;
	mov.b64 	%rd116, %fd212;
	mov.b64 	{%r246, %r251}, %rd116;
	selp.f64 	%fd213, %fd207, %fd211, %p30;
	mov.b64 	%rd117, %fd213;
	mov.b64 	{%r256, %r261}, %rd117;
	mov.b32 	%r262, 16;
	// begin inline asm
	shfl.sync.down.b32 %r245, %r246, %r262, %r263, %r264;
	// end inline asm
	// begin inline asm
	shfl.sync.down.b32 %r250, %r251, %r262, %r263, %r264;
	// end inline asm
	mov.b64 	%rd118, {%r245, %r250};
	mov.b64 	%fd214, %rd118;
	// begin inline asm
	shfl.sync.down.b32 %r255, %r256, %r262, %r263, %r264;
	// end inline asm
	// begin inline asm
	shfl.sync.down.b32 %r260, %r261, %r262, %r263, %r264;
	// end inline asm
	mov.b64 	%rd119, {%r255, %r260};
	mov.b64 	%fd215, %rd119;
	add.s32 	%r272, %r164, 16;
	setp.gt.s32 	%p31, %r272, %r263;
	add.f64 	%fd216, %fd212, %fd214;
	add.f64 	%fd217, %fd213, %fd215;
	selp.f64 	%fd313, %fd212, %fd216, %p31;
	selp.f64 	%fd312, %fd213, %fd217, %p31;
	setp.ne.s32 	%p32, %r164, 0;
	@%p32 bra 	$L__BB7_20;
	shr.u32 	%r273, %r1, 1;
	and.b32  	%r274, %r273, 496;
	mov.u32 	%r275, _ZZN3cub18CUB_300001_SM_10006detail6reduce28DeviceReduceSingleTileKernelINS2_10policy_hubI7double2j11sum_functorE10Policy1000EPS5_S9_iS6_S5_S5_N4cuda3std3__410__identityEEEvT0_T1_T2_T3_T4_T6_E12temp_storage;
	add.s32 	%r276, %r275, %r274;
	st.shared.v2.f64 	[%r276+16], {%fd313, %fd312};
$L__BB7_20:
	bar.sync 	0;
	setp.ne.s32 	%p33, %r1, 0;
	setp.lt.s32 	%p34, %r44, 33;
	or.pred  	%p35, %p33, %p34;
	@%p35 bra 	$L__BB7_45;
	ld.shared.v2.f64 	{%fd218, %fd219}, [_ZZN3cub18CUB_300001_SM_10006detail6reduce28DeviceReduceSingleTileKernelINS2_10policy_hubI7double2j11sum_functorE10Policy1000EPS5_S9_iS6_S5_S5_N4cuda3std3__410__identityEEEvT0_T1_T2_T3_T4_T6_E12temp_storage+32];
	add.f64 	%fd313, %fd313, %fd218;
	add.f64 	%fd312, %fd312, %fd219;
	setp.lt.u32 	%p36, %r44, 65;
	@%p36 bra 	$L__BB7_45;
	ld.shared.v2.f64 	{%fd220, %fd221}, [_ZZN3cub18CUB_300001_SM_10006detail6reduce28DeviceReduceSingleTileKernelINS2_10policy_hubI7double2j11sum_functorE10Policy1000EPS5_S9_iS6_S5_S5_N4cuda3std3__410__identityEEEvT0_T1_T2_T3_T4_T6_E12temp_storage+48];
	add.f64 	%fd313, %fd313, %fd220;
	add.f64 	%fd312, %fd312, %fd221;
	setp.lt.u32 	%p37, %r44, 97;
	@%p37 bra 	$L__BB7_45;
	ld.shared.v2.f64 	{%fd222, %fd223}, [_ZZN3cub18CUB_300001_SM_10006detail6reduce28DeviceReduceSingleTileKernelINS2_10policy_hubI7double2j11sum_functorE10Policy1000EPS5_S9_iS6_S5_S5_N4cuda3std3__410__identityEEEvT0_T1_T2_T3_T4_T6_E12temp_storage+64];
	add.f64 	%fd313, %fd313, %fd222;
	add.f64 	%fd312, %fd312, %fd223;
	setp.lt.u32 	%p38, %r44, 129;
	@%p38 bra 	$L__BB7_45;
	ld.shared.v2.f64 	{%fd224, %fd225}, [_ZZN3cub18CUB_300001_SM_10006detail6reduce28DeviceReduceSingleTileKernelINS2_10policy_hubI7double2j11sum_functorE10Policy1000EPS5_S9_iS6_S5_S5_N4cuda3std3__410__identityEEEvT0_T1_T2_T3_T4_T6_E12temp_storage+80];
	add.f64 	%fd313, %fd313, %fd224;
	add.f64 	%fd312, %fd312, %fd225;
	setp.lt.u32 	%p39, %r44, 161;
	@%p39 bra 	$L__BB7_45;
	ld.shared.v2.f64 	{%fd226, %fd227}, [_ZZN3cub18CUB_300001_SM_10006detail6reduce28DeviceReduceSingleTileKernelINS2_10policy_hubI7double2j11sum_functorE10Policy1000EPS5_S9_iS6_S5_S5_N4cuda3std3__410__identityEEEvT0_T1_T2_T3_T4_T6_E12temp_storage+96];
	add.f64 	%fd313, %fd313, %fd226;
	add.f64 	%fd312, %fd312, %fd227;
	setp.lt.u32 	%p40, %r44, 193;
	@%p40 bra 	$L__BB7_45;
	ld.shared.v2.f64 	{%fd228, %fd229}, [_ZZN3cub18CUB_300001_SM_10006detail6reduce28DeviceReduceSingleTileKernelINS2_10policy_hubI7double2j11sum_functorE10Policy1000EPS5_S9_iS6_S5_S5_N4cuda3std3__410__identityEEEvT0_T1_T2_T3_T4_T6_E12temp_storage+112];
	add.f64 	%fd313, %fd313, %fd228;
	add.f64 	%fd312, %fd312, %fd229;
	setp.lt.u32 	%p41, %r44, 225;
	@%p41 bra 	$L__BB7_45;
	ld.shared.v2.f64 	{%fd230, %fd231}, [_ZZN3cub18CUB_300001_SM_10006detail6reduce28DeviceReduceSingleTileKernelINS2_10policy_hubI7double2j11sum_functorE10Policy1000EPS5_S9_iS6_S5_S5_N4cuda3std3__410__identityEEEvT0_T1_T2_T3_T4_T6_E12temp_storage+128];
	add.f64 	%fd313, %fd313, %fd230;
	add.f64 	%fd312, %fd312, %fd231;
	bra.uni 	$L__BB7_45;
$L__BB7_28:
	mov.u32 	%r18, %tid.x;
	mul.wide.u32 	%rd23, %r18, 16;
	add.s64 	%rd13, %rd9, %rd23;
	// begin inline asm
	ld.global.nc.v2.u64 {%rd11, %rd12}, [%rd13];
	// end inline asm
	mov.b64 	%fd81, %rd11;
	mov.b64 	%fd82, %rd12;
	add.s64 	%rd16, %rd13, 4096;
	// begin inline asm
	ld.global.nc.v2.u64 {%rd14, %rd15}, [%rd16];
	// end inline asm
	mov.b64 	%fd83, %rd14;
	mov.b64 	%fd84, %rd15;
	add.s64 	%rd19, %rd13, 8192;
	// begin inline asm
	ld.global.nc.v2.u64 {%rd17, %rd18}, [%rd19];
	// end inline asm
	mov.b64 	%fd85, %rd17;
	mov.b64 	%fd86, %rd18;
	add.s64 	%rd22, %rd13, 12288;
	// begin inline asm
	ld.global.nc.v2.u64 {%rd20, %rd21}, [%rd22];
	// end inline asm
	mov.b64 	%fd87, %rd20;
	mov.b64 	%fd88, %rd21;
	add.f64 	%fd89, %fd81, %fd83;
	add.f64 	%fd90, %fd82, %fd84;
	add.f64 	%fd91, %fd89, %fd85;
	add.f64 	%fd92, %fd90, %fd86;
	add.f64 	%fd309, %fd91, %fd87;
	add.f64 	%fd308, %fd92, %fd88;
	setp.lt.u32 	%p3, %r44, 2048;
	mov.b32 	%r390, 1024;
	@%p3 bra 	$L__BB7_32;
	add.s32 	%r19, %r44, -1024;
	mov.b32 	%r390, 1024;
$L__BB7_30:
	mul.wide.s32 	%rd36, %r390, 16;
	add.s64 	%rd26, %rd13, %rd36;
	// begin inline asm
	ld.global.nc.v2.u64 {%rd24, %rd25}, [%rd26];
	// end inline asm
	mov.b64 	%fd93, %rd24;
	mov.b64 	%fd94, %rd25;
	add.s64 	%rd29, %rd26, 4096;
	// begin inline asm
	ld.global.nc.v2.u64 {%rd27, %rd28}, [%rd29];
	// end inline asm
	mov.b64 	%fd95, %rd27;
	mov.b64 	%fd96, %rd28;
	add.s64 	%rd32, %rd26, 8192;
	// begin inline asm
	ld.global.nc.v2.u64 {%rd30, %rd31}, [%rd32];
	// end inline asm
	mov.b64 	%fd97, %rd30;
	mov.b64 	%fd98, %rd31;
	add.s64 	%rd35, %rd26, 12288;
	// begin inline asm
	ld.global.nc.v2.u64 {%rd33, %rd34}, [%rd35];
	// end inline asm
	mov.b64 	%fd99, %rd33;
	mov.b64 	%fd100, %rd34;
	add.f64 	%fd101, %fd309, %fd93;
	add.f64 	%fd102, %fd308, %fd94;
	add.f64 	%fd103, %fd101, %fd95;
	add.f64 	%fd104, %fd102, %fd96;
	add.f64 	%fd105, %fd103, %fd97;
	add.f64 	%fd106, %fd104, %fd98;
	add.f64 	%fd309, %fd105, %fd99;
	add.f64 	%fd308, %fd106, %fd100;
	sub.s32 	%r47, %r44, %r390;
	setp.lt.s32 	%p4, %r47, 1024;
	@%p4 bra 	$L__BB7_40;
	add.s32 	%r390, %r390, 1024;
	setp.le.s32 	%p5, %r390, %r19;
	@%p5 bra 	$L__BB7_30;
$L__BB7_32:
	setp.le.s32 	%p6, %r44, %r390;
	@%p6 bra 	$L__BB7_40;
	sub.s32 	%r23, %r44, %r390;
	setp.ge.s32 	%p7, %r18, %r23;
	@%p7 bra 	$L__BB7_40;
	not.b32 	%r48, %r18;
	add.s32 	%r49, %r44, %r48;
	sub.s32 	%r24, %r49, %r390;
	and.b32  	%r50, %r24, 768;
	setp.eq.s32 	%p8, %r50, 768;
	mov.u32 	%r394, %r18;
	@%p8 bra 	$L__BB7_37;
	add.s32 	%r392, %r18, %r390;
	shr.u32 	%r51, %r24, 8;
	add.s32 	%r52, %r51, 1;
	and.b32  	%r53, %r52, 3;
	neg.s32 	%r391, %r53;
	mov.u32 	%r394, %r18;
$L__BB7_36:
	.pragma "nounroll";
	mul.wide.u32 	%rd40, %r392, 16;
	add.s64 	%rd39, %rd9, %rd40;
	// begin inline asm
	ld.global.nc.v2.u64 {%rd37, %rd38}, [%rd39];
	// end inline asm
	mov.b64 	%fd108, %rd37;
	mov.b64 	%fd109, %rd38;
	add.f64 	%fd309, %fd309, %fd108;
	add.f64 	%fd308, %fd308, %fd109;
	add.s32 	%r394, %r394, 256;
	add.s32 	%r392, %r392, 256;
	add.s32 	%r391, %r391, 1;
	setp.ne.s32 	%p9, %r391, 0;
	@%p9 bra 	$L__BB7_36;
$L__BB7_37:
	setp.lt.u32 	%p10, %r24, 768;
	@%p10 bra 	$L__BB7_40;
	cvt.u64.u32 	%rd41, %r394;
	cvt.u64.u32 	%rd42, %r390;
	add.s64 	%rd43, %rd41, %rd42;
	shl.b64 	%rd44, %rd43, 4;
	add.s64 	%rd45, %rd44, %rd9;
	add.s64 	%rd141, %rd45, 8192;
	add.s32 	%r395, %r394, %r390;
$L__BB7_39:
	mul.wide.u32 	%rd58, %r395, 16;
	add.s64 	%rd48, %rd9, %rd58;
	// begin inline asm
	ld.global.nc.v2.u64 {%rd46, %rd47}, [%rd48];
	// end inline asm
	mov.b64 	%fd110, %rd46;
	mov.b64 	%fd111, %rd47;
	add.f64 	%fd112, %fd309, %fd110;
	add.f64 	%fd113, %fd308, %fd111;
	add.s64 	%rd51, %rd141, -4096;
	// begin inline asm
	ld.global.nc.v2.u64 {%rd49, %rd50}, [%rd51];
	// end inline asm
	mov.b64 	%fd114, %rd49;
	mov.b64 	%fd115, %rd50;
	add.f64 	%fd116, %fd112, %fd114;
	add.f64 	%fd117, %fd113, %fd115;
	// begin inline asm
	ld.global.nc.v2.u64 {%rd52, %rd53}, [%rd141];
	// end inline asm
	mov.b64 	%fd118, %rd52;
	mov.b64 	%fd119, %rd53;
	add.f64 	%fd120, %fd116, %fd118;
	add.f64 	%fd121, %fd117, %fd119;
	add.s64 	%rd57, %rd141, 4096;
	// begin inline asm
	ld.global.nc.v2.u64 {%rd55, %rd56}, [%rd57];
	// end inline asm
	mov.b64 	%fd122, %rd55;
	mov.b64 	%fd123, %rd56;
	add.f64 	%fd309, %fd120, %fd122;
	add.f64 	%fd308, %fd121, %fd123;
	add.s32 	%r394, %r394, 1024;
	add.s64 	%rd141, %rd141, 16384;
	add.s32 	%r395, %r395, 1024;
	setp.lt.s32 	%p11, %r394, %r23;
	@%p11 bra 	$L__BB7_39;
$L__BB7_40:
	// begin inline asm
	mov.u32 %r54, %laneid;
	// end inline asm
	mov.b64 	%rd59, %fd309;
	mov.b64 	{%r56, %r61}, %rd59;
	mov.b32 	%r72, 1;
	mov.b32 	%r153, 31;
	mov.b32 	%r154, -1;
	// begin inline asm
	shfl.sync.down.b32 %r55, %r56, %r72, %r153, %r154;
	// end inline asm
	// begin inline asm
	shfl.sync.down.b32 %r60, %r61, %r72, %r153, %r154;
	// end inline asm
	mov.b64 	%rd60, {%r55, %r60};
	mov.b64 	%fd124, %rd60;
	mov.b64 	%rd61, %fd308;
	mov.b64 	{%r66, %r71}, %rd61;
	// begin inline asm
	shfl.sync.down.b32 %r65, %r66, %r72, %r153, %r154;
	// end inline asm
	// begin inline asm
	shfl.sync.down.b32 %r70, %r71, %r72, %r153, %r154;
	// end inline asm
	mov.b64 	%rd62, {%r65, %r70};
	mov.b64 	%fd125, %rd62;
	setp.gt.s32 	%p12, %r54, 30;
	add.f64 	%fd126, %fd309, %fd124;
	add.f64 	%fd127, %fd308, %fd125;
	selp.f64 	%fd128, %fd309, %fd126, %p12;
	mov.b64 	%rd63, %fd128;
	mov.b64 	{%r76, %r81}, %rd63;
	selp.f64 	%fd129, %fd308, %fd127, %p12;
	mov.b64 	%rd64, %fd129;
	mov.b64 	{%r86, %r91}, %rd64;
	mov.b32 	%r92, 2;
	// begin inline asm
	shfl.sync.down.b32 %r75, %r76, %r92, %r153, %r154;
	// end inline asm
	// begin inline asm
	shfl.sync.down.b32 %r80, %r81, %r92, %r153, %r154;
	// end inline asm
	mov.b64 	%rd65, {%r75, %r80};
	mov.b64 	%fd130, %rd65;
	// begin inline asm
	shfl.sync.down.b32 %r85, %r86, %r92, %r153, %r154;
	// end inline asm
	// begin inline asm
	shfl.sync.down.b32 %r90, %r91, %r92, %r153, %r154;
	// end inline asm
	mov.b64 	%rd66, {%r85, %r90};
	mov.b64 	%fd131, %rd66;
	setp.gt.s32 	%p13, %r54, 29;
	add.f64 	%fd132, %fd128, %fd130;
	add.f64 	%fd133, %fd129, %fd131;
	selp.f64 	%fd134, %fd128, %fd132, %p13;
	mov.b64 	%rd67, %fd134;
	mov.b64 	{%r96, %r101}, %rd67;
	selp.f64 	%fd135, %fd129, %fd133, %p13;
	mov.b64 	%rd68, %fd135;
	mov.b64 	{%r106, %r111}, %rd68;
	mov.b32 	%r112, 4;
	// begin inline asm
	shfl.sync.down.b32 %r95, %r96, %r112, %r153, %r154;
	// end inline asm
	// begin inline asm
	shfl.sync.down.b32 %r100, %r101, %r112, %r153, %r154;
	// end inline asm
	mov.b64 	%rd69, {%r95, %r100};
	mov.b64 	%fd136, %rd69;
	// begin inline asm
	shfl.sync.down.b32 %r105, %r106, %r112, %r153, %r154;
	// end inline asm
	// begin inline asm
	shfl.sync.down.b32 %r110, %r111, %r112, %r153, %r154;
	// end inline asm
	mov.b64 	%rd70, {%r105, %r110};
	mov.b64 	%fd137, %rd70;
	setp.gt.s32 	%p14, %r54, 27;
	add.f64 	%fd138, %fd134, %fd136;
	add.f64 	%fd139, %fd135, %fd137;
	selp.f64 	%fd140, %fd134, %fd138, %p14;
	mov.b64 	%rd71, %fd140;
	mov.b64 	{%r116, %r121}, %rd71;
	selp.f64 	%fd141, %fd135, %fd139, %p14;
	mov.b64 	%rd72, %fd141;
	mov.b64 	{%r126, %r131}, %rd72;
	mov.b32 	%r132, 8;
	// begin inline asm
	shfl.sync.down.b32 %r115, %r116, %r132, %r153, %r154;
	// end inline asm
	// begin inline asm
	shfl.sync.down.b32 %r120, %r121, %r132, %r153, %r154;
	// end inline asm
	mov.b64 	%rd73, {%r115, %r120};
	mov.b64 	%fd142, %rd73;
	// begin inline asm
	shfl.sync.down.b32 %r125, %r126, %r132, %r153, %r154;
	// end inline asm
	// begin inline asm
	shfl.sync.down.b32 %r130, %r131, %r132, %r153, %r154;
	// end inline asm
	mov.b64 	%rd74, {%r125, %r130};
	mov.b64 	%fd143, %rd74;
	setp.gt.s32 	%p15, %r54, 23;
	add.f64 	%fd67, %fd140, %fd142;
	add.f64 	%fd68, %fd141, %fd143;
	selp.f64 	%fd313, %fd140, %fd67, %p15;
	mov.b64 	%rd75, %fd313;
	mov.b64 	{%r136, %r141}, %rd75;
	selp.f64 	%fd312, %fd141, %fd68, %p15;
	mov.b64 	%rd76, %fd312;
	mov.b64 	{%r146, %r151}, %rd76;
	mov.b32 	%r152, 16;
	// begin inline asm
	shfl.sync.down.b32 %r135, %r136, %r152, %r153, %r154;
	// end inline asm
	// begin inline asm
	shfl.sync.down.b32 %r140, %r141, %r152, %r153, %r154;
	// end inline asm
	// begin inline asm
	shfl.sync.down.b32 %r145, %r146, %r152, %r153, %r154;
	// end inline asm
	// begin inline asm
	shfl.sync.down.b32 %r150, %r151, %r152, %r153, %r154;
	// end inline asm
	setp.gt.s32 	%p16, %r54, 15;
	@%p16 bra 	$L__BB7_43;
	mov.b64 	%rd77, {%r145, %r150};
	mov.b64 	%fd144, %rd77;
	mov.b64 	%rd78, {%r135, %r140};
	mov.b64 	%fd145, %rd78;
	add.f64 	%fd313, %fd67, %fd145;
	add.f64 	%fd312, %fd68, %fd144;
	setp.ne.s32 	%p17, %r54, 0;
	@%p17 bra 	$L__BB7_43;
	shr.u32 	%r155, %r18, 1;
	and.b32  	%r156, %r155, 496;
	mov.u32 	%r157, _ZZN3cub18CUB_300001_SM_10006detail6reduce28DeviceReduceSingleTileKernelINS2_10policy_hubI7double2j11sum_functorE10Policy1000EPS5_S9_iS6_S5_S5_N4cuda3std3__410__identityEEEvT0_T1_T2_T3_T4_T6_E12temp_storage;
	add.s32 	%r158, %r157, %r156;
	st.shared.v2.f64 	[%r158+16], {%fd313, %fd312};
$L__BB7_43:
	bar.sync 	0;
	setp.ne.s32 	%p18, %r18, 0;
	@%p18 bra 	$L__BB7_45;
	ld.shared.v2.f64 	{%fd146, %fd147}, [_ZZN3cub18CUB_300001_SM_10006detail6reduce28DeviceReduceSingleTileKernelINS2_10policy_hubI7double2j11sum_functorE10Policy1000EPS5_S9_iS6_S5_S5_N4cuda3std3__410__identityEEEvT0_T1_T2_T3_T4_T6_E12temp_storage+32];
	add.f64 	%fd148, %fd313, %fd146;
	add.f64 	%fd149, %fd312, %fd147;
	ld.shared.v2.f64 	{%fd150, %fd151}, [_ZZN3cub18CUB_300001_SM_10006detail6reduce28DeviceReduceSingleTileKernelINS2_10policy_hubI7double2j11sum_functorE10Policy1000EPS5_S9_iS6_S5_S5_N4cuda3std3__410__identityEEEvT0_T1_T2_T3_T4_T6_E12temp_storage+48];
	add.f64 	%fd152, %fd148, %fd150;
	add.f64 	%fd153, %fd149, %fd151;
	ld.shared.v2.f64 	{%fd154, %fd155}, [_ZZN3cub18CUB_300001_SM_10006detail6reduce28DeviceReduceSingleTileKernelINS2_10policy_hubI7double2j11sum_functorE10Policy1000EPS5_S9_iS6_S5_S5_N4cuda3std3__410__identityEEEvT0_T1_T2_T3_T4_T6_E12temp_storage+64];
	add.f64 	%fd156, %fd152, %fd154;
	add.f64 	%fd157, %fd153, %fd155;
	ld.shared.v2.f64 	{%fd158, %fd159}, [_ZZN3cub18CUB_300001_SM_10006detail6reduce28DeviceReduceSingleTileKernelINS2_10policy_hubI7double2j11sum_functorE10Policy1000EPS5_S9_iS6_S5_S5_N4cuda3std3__410__identityEEEvT0_T1_T2_T3_T4_T6_E12temp_storage+80];
	add.f64 	%fd160, %fd156, %fd158;
	add.f64 	%fd161, %fd157, %fd159;
	ld.shared.v2.f64 	{%fd162, %fd163}, [_ZZN3cub18CUB_300001_SM_10006detail6reduce28DeviceReduceSingleTileKernelINS2_10policy_hubI7double2j11sum_functorE10Policy1000EPS5_S9_iS6_S5_S5_N4cuda3std3__410__identityEEEvT0_T1_T2_T3_T4_T6_E12temp_storage+96];
	add.f64 	%fd164, %fd160, %fd162;
	add.f64 	%fd165, %fd161, %fd163;
	ld.shared.v2.f64 	{%fd166, %fd167}, [_ZZN3cub18CUB_300001_SM_10006detail6reduce28DeviceReduceSingleTileKernelINS2_10policy_hubI7double2j11sum_functorE10Policy1000EPS5_S9_iS6_S5_S5_N4cuda3std3__410__identityEEEvT0_T1_T2_T3_T4_T6_E12temp_storage+112];
	add.f64 	%fd168, %fd164, %fd166;
	add.f64 	%fd169, %fd165, %fd167;
	ld.shared.v2.f64 	{%fd170, %fd171}, [_ZZN3cub18CUB_300001_SM_10006detail6reduce28DeviceReduceSingleTileKernelINS2_10policy_hubI7double2j11sum_functorE10Policy1000EPS5_S9_iS6_S5_S5_N4cuda3std3__410__identityEEEvT0_T1_T2_T3_T4_T6_E12temp_storage+128];
	add.f64 	%fd313, %fd168, %fd170;
	add.f64 	%fd312, %fd169, %fd171;
$L__BB7_45:
	mov.u32 	%r382, %tid.x;
	setp.ne.s32 	%p49, %r382, 0;
	@%p49 bra 	$L__BB7_47;
	add.f64 	%fd280, %fd79, %fd313;
	add.f64 	%fd281, %fd80, %fd312;
	st.global.v2.f64 	[%rd1], {%fd280, %fd281};
$L__BB7_47:
	ret;

}
	// .globl	_ZN3cub18CUB_300001_SM_10006detail6reduce28DeviceReduceSingleTileKernelINS2_10policy_hubI7double2y11sum_functorE10Policy1000EN6thrust24THRUST_300001_SM_1000_NS6detail15normal_iteratorINSA_10device_ptrIS5_EEEEPS5_yS6_S5_S5_N4cuda3std3__410__identityEEEvT0_T1_T2_T3_T4_T6_
.visible .entry _ZN3cub18CUB_300001_SM_10006detail6reduce28DeviceReduceSingleTileKernelINS2_10policy_hubI7double2y11sum_functorE10Policy1000EN6thrust24THRUST_300001_SM_1000_NS6detail15normal_iteratorINSA_10device_ptrIS5_EEEEPS5_yS6_S5_S5_N4cuda3std3__410__identityEEEvT0_T1_T2_T3_T4_T6_(
	.param .align 8 .b8 _ZN3cub18CUB_300001_SM_10006detail6reduce28DeviceReduceSingleTileKernelINS2_10policy_hubI7double2y11sum_functorE10Policy1000EN6thrust24THRUST_300001_SM_1000_NS6detail15normal_iteratorINSA_10device_ptrIS5_EEEEPS5_yS6_S5_S5_N4cuda3std3__410__identityEEEvT0_T1_T2_T3_T4_T6__param_0[8],
	.param .u64 .ptr .align 1 _ZN3cub18CUB_300001_SM_10006detail6reduce28DeviceReduceSingleTileKernelINS2_10policy_hubI7double2y11sum_functorE10Policy1000EN6thrust24THRUST_300001_SM_1000_NS6detail15normal_iteratorINSA_10device_ptrIS5_EEEEPS5_yS6_S5_S5_N4cuda3std3__410__identityEEEvT0_T1_T2_T3_T4_T6__param_1,
	.param .u64 _ZN3cub18CUB_300001_SM_10006detail6reduce28DeviceReduceSingleTileKernelINS2_10policy_hubI7double2y11sum_functorE10Policy1000EN6thrust24THRUST_300001_SM_1000_NS6detail15normal_iteratorINSA_10device_ptrIS5_EEEEPS5_yS6_S5_S5_N4cuda3std3__410__identityEEEvT0_T1_T2_T3_T4_T6__param_2,
	.param .align 1 .b8 _ZN3cub18CUB_300001_SM_10006detail6reduce28DeviceReduceSingleTileKernelINS2_10policy_hubI7double2y11sum_functorE10Policy1000EN6thrust24THRUST_300001_SM_1000_NS6detail15normal_iteratorINSA_10device_ptrIS5_EEEEPS5_yS6_S5_S5_N4cuda3std3__410__identityEEEvT0_T1_T2_T3_T4_T6__param_3[1],
	.param .align 16 .b8 _ZN3cub18CUB_300001_SM_10006detail6reduce28DeviceReduceSingleTileKernelINS2_10policy_hubI7double2y11sum_functorE10Policy1000EN6thrust24THRUST_300001_SM_1000_NS6detail15normal_iteratorINSA_10device_ptrIS5_EEEEPS5_yS6_S5_S5_N4cuda3std3__410__identityEEEvT0_T1_T2_T3_T4_T6__param_4[16],
	.param .align 1 .b8 _ZN3cub18CUB_300001_SM_10006detail6reduce28DeviceReduceSingleTileKernelINS2_10policy_hubI7double2y11sum_functorE10Policy1000EN6thrust24THRUST_300001_SM_1000_NS6detail15normal_iteratorINSA_10device_ptrIS5_EEEEPS5_yS6_S5_S5_N4cuda3std3__410__identityEEEvT0_T1_T2_T3_T4_T6__param_5[1]
)
.maxntid 256
.minnctapersm 1
{
	.reg .pred 	%p<60>;
	.reg .b32 	%r<403>;
	.reg .b64 	%rd<119>;
	.reg .b64 	%fd<542>;
	// demoted variable
	.shared .align 16 .b8 _ZZN3cub18CUB_300001_SM_10006detail6reduce28DeviceReduceSingleTileKernelINS2_10policy_hubI7double2y11sum_functorE10Policy1000EN6thrust24THRUST_300001_SM_1000_NS6detail15normal_iteratorINSA_10device_ptrIS5_EEEEPS5_yS6_S5_S5_N4cuda3std3__410__identityEEEvT0_T1_T2_T3_T4_T6_E12temp_storage[160];
	ld.param.u64 	%rd21, [_ZN3cub18CUB_300001_SM_10006detail6reduce28DeviceReduceSingleTileKernelINS2_10policy_hubI7double2y11sum_functorE10Policy1000EN6thrust24THRUST_300001_SM_1000_NS6detail15normal_iteratorINSA_10device_ptrIS5_EEEEPS5_yS6_S5_S5_N4cuda3std3__410__identityEEEvT0_T1_T2_T3_T4_T6__param_0];
	ld.param.u64 	%rd23, [_ZN3cub18CUB_300001_SM_10006detail6reduce28DeviceReduceSingleTileKernelINS2_10policy_hubI7double2y11sum_functorE10Policy1000EN6thrust24THRUST_300001_SM_1000_NS6detail15normal_iteratorINSA_10device_ptrIS5_EEEEPS5_yS6_S5_S5_N4cuda3std3__410__identityEEEvT0_T1_T2_T3_T4_T6__param_1];
	ld.param.u64 	%rd22, [_ZN3cub18CUB_300001_SM_10006detail6reduce28DeviceReduceSingleTileKernelINS2_10policy_hubI7double2y11sum_functorE10Policy1000EN6thrust24THRUST_300001_SM_1000_NS6detail15normal_iteratorINSA_10device_ptrIS5_EEEEPS5_yS6_S5_S5_N4cuda3std3__410__identityEEEvT0_T1_T2_T3_T4_T6__param_2];
	ld.param.v2.f64 	{%fd103, %fd104}, [_ZN3cub18CUB_300001_SM_10006detail6reduce28DeviceReduceSingleTileKernelINS2_10policy_hubI7double2y11sum_functorE10Policy1000EN6thrust24THRUST_300001_SM_1000_NS6detail15normal_iteratorINSA_10device_ptrIS5_EEEEPS5_yS6_S5_S5_N4cuda3std3__410__identityEEEvT0_T1_T2_T3_T4_T6__param_4];
	cvta.to.global.u64 	%rd1, %rd23;
	setp.ne.s64 	%p1, %rd22, 0;
	@%p1 bra 	$L__BB8_3;
	mov.u32 	%r389, %tid.x;
	setp.ne.s32 	%p59, %r389, 0;
	@%p59 bra 	$L__BB8_59;
	st.global.v2.f64 	[%rd1], {%fd103, %fd104};
	bra.uni 	$L__BB8_59;
$L__BB8_3:
	cvta.to.global.u64 	%rd2, %rd21;
	setp.gt.u64 	%p2, %rd22, 1023;
	@%p2 bra 	$L__BB8_35;
	cvt.u32.u64 	%r1, %rd22;
	mov.u32 	%r2, %tid.x;
	setp.ge.u32 	%p24, %r2, %r1;
	mov.f64 	%fd512, 0d0000000000000000;
	mov.f64 	%fd513, %fd512;
	mov.u32 	%r393, %r2;
	@%p24 bra 	$L__BB8_6;
	mul.wide.u32 	%rd64, %r2, 16;
	add.s64 	%rd65, %rd2, %rd64;
	ld.global.v2.f64 	{%fd513, %fd512}, [%rd65];
	add.s32 	%r393, %r2, 256;
$L__BB8_6:
	setp.ge.u32 	%p25, %r393, %r1;
	@%p25 bra 	$L__BB8_19;
	not.b32 	%r166, %r393;
	add.s32 	%r167, %r166, %r1;
	shr.u32 	%r168, %r167, 8;
	add.s32 	%r5, %r168, 1;
	and.b32  	%r6, %r5, 15;
	setp.lt.u32 	%p26, %r167, 3840;
	@%p26 bra 	$L__BB8_10;
	and.b32  	%r169, %r5, 33554416;
	neg.s32 	%r391, %r169;
	mul.wide.u32 	%rd66, %r393, 16;
	add.s64 	%rd67, %rd66, %rd2;
	add.s64 	%rd113, %rd67, 32768;
$L__BB8_9:
	.pragma "nounroll";
	ld.global.v2.f64 	{%fd292, %fd293}, [%rd113+-32768];
	add.f64 	%fd294, %fd513, %fd292;
	add.f64 	%fd295, %fd512, %fd293;
	ld.global.v2.f64 	{%fd296, %fd297}, [%rd113+-28672];
	add.f64 	%fd298, %fd294, %fd296;
	add.f64 	%fd299, %fd295, %fd297;
	ld.global.v2.f64 	{%fd300, %fd301}, [%rd113+-24576];
	add.f64 	%fd302, %fd298, %fd300;
	add.f64 	%fd303, %fd299, %fd301;
	ld.global.v2.f64 	{%fd304, %fd305}, [%rd113+-20480];
	add.f64 	%fd306, %fd302, %fd304;
	add.f64 	%fd307, %fd303, %fd305;
	ld.global.v2.f64 	{%fd308, %fd309}, [%rd113+-16384];
	add.f64 	%fd310, %fd306, %fd308;
	add.f64 	%fd311, %fd307, %fd309;
	ld.global.v2.f64 	{%fd312, %fd313}, [%rd113+-12288];
	add.f64 	%fd314, %fd310, %fd312;
	add.f64 	%fd315, %fd311, %fd313;
	ld.global.v2.f64 	{%fd316, %fd317}, [%rd113+-8192];
	add.f64 	%fd318, %fd314, %fd316;
	add.f64 	%fd319, %fd315, %fd317;
	ld.global.v2.f64 	{%fd320, %fd321}, [%rd113+-4096];
	add.f64 	%fd322, %fd318, %fd320;
	add.f64 	%fd323, %fd319, %fd321;
	ld.global.v2.f64 	{%fd324, %fd325}, [%rd113];
	add.f64 	%fd326, %fd322, %fd324;
	add.f64 	%fd327, %fd323, %fd325;
	ld.global.v2.f64 	{%fd328, %fd329}, [%rd113+4096];
	add.f64 	%fd330, %fd326, %fd328;
	add.f64 	%fd331, %fd327, %fd329;
	ld.global.v2.f64 	{%fd332, %fd333}, [%rd113+8192];
	add.f64 	%fd334, %fd330, %fd332;
	add.f64 	%fd335, %fd331, %fd333;
	ld.global.v2.f64 	{%fd336, %fd337}, [%rd113+12288];
	add.f64 	%fd338, %fd334, %fd336;
	add.f64 	%fd339, %fd335, %fd337;
	ld.global.v2.f64 	{%fd340, %fd341}, [%rd113+16384];
	add.f64 	%fd342, %fd338, %fd340;
	add.f64 	%fd343, %fd339, %fd341;
	ld.global.v2.f64 	{%fd344, %fd345}, [%rd113+20480];
	add.f64 	%fd346, %fd342, %fd344;
	add.f64 	%fd347, %fd343, %fd345;
	ld.global.v2.f64 	{%fd348, %fd349}, [%rd113+24576];
	add.f64 	%fd350, %fd346, %fd348;
	add.f64 	%fd351, %fd347, %fd349;
	ld.global.v2.f64 	{%fd352, %fd353}, [%rd113+28672];
	add.f64 	%fd513, %fd350, %fd352;
	add.f64 	%fd512, %fd351, %fd353;
	add.s32 	%r393, %r393, 4096;
	add.s32 	%r391, %r391, 16;
	add.s64 	%rd113, %rd113, 65536;
	setp.ne.s32 	%p27, %r391, 0;
	@%p27 bra 	$L__BB8_9;
$L__BB8_10:
	setp.eq.s32 	%p28, %r6, 0;
	@%p28 bra 	$L__BB8_19;
	and.b32  	%r13, %r5, 7;
	setp.lt.u32 	%p29, %r6, 8;
	@%p29 bra 	$L__BB8_13;
	mul.wide.u32 	%rd68, %r393, 16;
	add.s64 	%rd69, %rd2, %rd68;
	ld.global.v2.f64 	{%fd355, %fd356}, [%rd69];
	add.f64 	%fd357, %fd513, %fd355;
	add.f64 	%fd358, %fd512, %fd356;
	ld.global.v2.f64 	{%fd359, %fd360}, [%rd69+4096];
	add.f64 	%fd361, %fd357, %fd359;
	add.f64 	%fd362, %fd358, %fd360;
	ld.global.v2.f64 	{%fd363, %fd364}, [%rd69+8192];
	add.f64 	%fd365, %fd361, %fd363;
	add.f64 	%fd366, %fd362, %fd364;
	ld.global.v2.f64 	{%fd367, %fd368}, [%rd69+12288];
	add.f64 	%fd369, %fd365, %fd367;
	add.f64 	%fd370, %fd366, %fd368;
	ld.global.v2.f64 	{%fd371, %fd372}, [%rd69+16384];
	add.f64 	%fd373, %fd369, %fd371;
	add.f64 	%fd374, %fd370, %fd372;
	ld.global.v2.f64 	{%fd375, %fd376}, [%rd69+20480];
	add.f64 	%fd377, %fd373, %fd375;
	add.f64 	%fd378, %fd374, %fd376;
	ld.global.v2.f64 	{%fd379, %fd380}, [%rd69+24576];
	add.f64 	%fd381, %fd377, %fd379;
	add.f64 	%fd382, %fd378, %fd380;
	ld.global.v2.f64 	{%fd383, %fd384}, [%rd69+28672];
	add.f64 	%fd513, %fd381, %fd383;
	add.f64 	%fd512, %fd382, %fd384;
	add.s32 	%r393, %r393, 2048;
$L__BB8_13:
	setp.eq.s32 	%p30, %r13, 0;
	@%p30 bra 	$L__BB8_19;
	and.b32  	%r16, %r5, 3;
	setp.lt.u32 	%p31, %r13, 4;
	@%p31 bra 	$L__BB8_16;
	mul.wide.u32 	%rd70, %r393, 16;
	add.s64 	%rd71, %rd2, %rd70;
	ld.global.v2.f64 	{%fd386, %fd387}, [%rd71];
	add.f64 	%fd388, %fd513, %fd386;
	add.f64 	%fd389, %fd512, %fd387;
	ld.global.v2.f64 	{%fd390, %fd391}, [%rd71+4096];
	add.f64 	%fd392, %fd388, %fd390;
	add.f64 	%fd393, %fd389, %fd391;
	ld.global.v2.f64 	{%fd394, %fd395}, [%rd71+8192];
	add.f64 	%fd396, %fd392, %fd394;
	add.f64 	%fd397, %fd393, %fd395;
	ld.global.v2.f64 	{%fd398, %fd399}, [%rd71+12288];
	add.f64 	%fd513, %fd396, %fd398;
	add.f64 	%fd512, %fd397, %fd399;
	add.s32 	%r393, %r393, 1024;
$L__BB8_16:
	setp.eq.s32 	%p32, %r16, 0;
	@%p32 bra 	$L__BB8_19;
	mul.wide.u32 	%rd72, %r393, 16;
	add.s64 	%rd114, %rd2, %rd72;
	neg.s32 	%r396, %r16;
$L__BB8_18:
	.pragma "nounroll";
	ld.global.v2.f64 	{%fd400, %fd401}, [%rd114];
	add.f64 	%fd513, %fd513, %fd400;
	add.f64 	%fd512, %fd512, %fd401;
	add.s64 	%rd114, %rd114, 4096;
	add.s32 	%r396, %r396, 1;
	setp.ne.s32 	%p33, %r396, 0;
	@%p33 bra 	$L__BB8_18;
$L__BB8_19:
	setp.lt.u64 	%p34, %rd22, 256;
	@%p34 bra 	$L__BB8_25;
	// begin inline asm
	mov.u32 %r283, %laneid;
	// end inline asm
	mov.b64 	%rd93, %fd513;
	mov.b64 	{%r285, %r290}, %rd93;
	mov.b32 	%r301, 1;
	mov.b32 	%r382, 31;
	mov.b32 	%r383, -1;
	// begin inline asm
	shfl.sync.down.b32 %r284, %r285, %r301, %r382, %r383;
	// end inline asm
	// begin inline asm
	shfl.sync.down.b32 %r289, %r290, %r301, %r382, %r383;
	// end inline asm
	mov.b64 	%rd94, {%r284, %r289};
	mov.b64 	%fd444, %rd94;
	mov.b64 	%rd95, %fd512;
	mov.b64 	{%r295, %r300}, %rd95;
	// begin inline asm
	shfl.sync.down.b32 %r294, %r295, %r301, %r382, %r383;
	// end inline asm
	// begin inline asm
	shfl.sync.down.b32 %r299, %r300, %r301, %r382, %r383;
	// end inline asm
	mov.b64 	%rd96, {%r294, %r299};
	mov.b64 	%fd445, %rd96;
	setp.gt.s32 	%p51, %r283, 30;
	add.f64 	%fd446, %fd513, %fd444;
	add.f64 	%fd447, %fd512, %fd445;
	selp.f64 	%fd448, %fd512, %fd447, %p51;
	mov.b64 	%rd97, %fd448;
	mov.b64 	{%r315, %r320}, %rd97;
	selp.f64 	%fd449, %fd513, %fd446, %p51;
	mov.b64 	%rd98, %fd449;
	mov.b64 	{%r305, %r310}, %rd98;
	mov.b32 	%r321, 2;
	// begin inline asm
	shfl.sync.down.b32 %r304, %r305, %r321, %r382, %r383;
	// end inline asm
	// begin inline asm
	shfl.sync.down.b32 %r309, %r310, %r321, %r382, %r383;
	// end inline asm
	mov.b64 	%rd99, {%r304, %r309};
	mov.b64 	%fd450, %rd99;
	// begin inline asm
	shfl.sync.down.b32 %r314, %r315, %r321, %r382, %r383;
	// end inline asm
	// begin inline asm
	shfl.sync.down.b32 %r319, %r320, %r321, %r382, %r383;
	// end inline asm
	mov.b64 	%rd100, {%r314, %r319};
	mov.b64 	%fd451, %rd100;
	setp.gt.s32 	%p52, %r283, 29;
	add.f64 	%fd452, %fd449, %fd450;
	add.f64 	%fd453, %fd448, %fd451;
	selp.f64 	%fd454, %fd448, %fd453, %p52;
	mov.b64 	%rd101, %fd454;
	mov.b64 	{%r335, %r340}, %rd101;
	selp.f64 	%fd455, %fd449, %fd452, %p52;
	mov.b64 	%rd102, %fd455;
	mov.b64 	{%r325, %r330}, %rd102;
	mov.b32 	%r341, 4;
	// begin inline asm
	shfl.sync.down.b32 %r324, %r325, %r341, %r382, %r383;
	// end inline asm
	// begin inline asm
	shfl.sync.down.b32 %r329, %r330, %r341, %r382, %r383;
	// end inline asm
	mov.b64 	%rd103, {%r324, %r329};
	mov.b64 	%fd456, %rd103;
	// begin inline asm
	shfl.sync.down.b32 %r334, %r335, %r341, %r382, %r383;
	// end inline asm
	// begin inline asm
	shfl.sync.down.b32 %r339, %r340, %r341, %r382, %r383;
	// end inline asm
	mov.b64 	%rd104, {%r334, %r339};
	mov.b64 	%fd457, %rd104;
	setp.gt.s32 	%p53, %r283, 27;
	add.f64 	%fd458, %fd455, %fd456;
	add.f64 	%fd459, %fd454, %fd457;
	selp.f64 	%fd460, %fd455, %fd458, %p53;
	mov.b64 	%rd105, %fd460;
	mov.b64 	{%r345, %r350}, %rd105;
	selp.f64 	%fd461, %fd454, %fd459, %p53;
	mov.b64 	%rd106, %fd461;
	mov.b64 	{%r355, %r360}, %rd106;
	mov.b32 	%r361, 8;
	// begin inline asm
	shfl.sync.down.b32 %r344, %r345, %r361, %r382, %r383;
	// end inline asm
	// begin inline asm
	shfl.sync.down.b32 %r349, %r350, %r361, %r382, %r383;
	// end inline asm
	mov.b64 	%rd107, {%r344, %r349};
	mov.b64 	%fd462, %rd107;
	// begin inline asm
	shfl.sync.down.b32 %r354, %r355, %r361, %r382, %r383;
	// end inline asm
	// begin inline asm
	shfl.sync.down.b32 %r359, %r360, %r361, %r382, %r383;
	// end inline asm
	mov.b64 	%rd108, {%r354, %r359};
	mov.b64 	%fd463, %rd108;
	setp.gt.s32 	%p54, %r283, 23;
	add.f64 	%fd31, %fd460, %fd462;
	add.f64 	%fd32, %fd461, %fd463;
	selp.f64 	%fd541, %fd460, %fd31, %p54;
	mov.b64 	%rd109, %fd541;
	mov.b64 	{%r365, %r370}, %rd109;
	selp.f64 	%fd540, %fd461, %fd32, %p54;
	mov.b64 	%rd110, %fd540;
	mov.b64 	{%r375, %r380}, %rd110;
	mov.b32 	%r381, 16;
	// begin inline asm
	shfl.sync.down.b32 %r364, %r365, %r381, %r382, %r383;
	// end inline asm
	// begin inline asm
	shfl.sync.down.b32 %r369, %r370, %r381, %r382, %r383;
	// end inline asm
	// begin inline asm
	shfl.sync.down.b32 %r374, %r375, %r381, %r382, %r383;
	// end inline asm
	// begin inline asm
	shfl.sync.down.b32 %r379, %r380, %r381, %r382, %r383;
	// end inline asm
	setp.gt.s32 	%p55, %r283, 15;
	@%p55 bra 	$L__BB8_23;
	mov.b64 	%rd111, {%r374, %r379};
	mov.b64 	%fd464, %rd111;
	mov.b64 	%rd112, {%r364, %r369};
	mov.b64 	%fd465, %rd112;
	add.f64 	%fd541, %fd31, %fd465;
	add.f64 	%fd540, %fd32, %fd464;
	setp.ne.s32 	%p56, %r283, 0;
	@%p56 bra 	$L__BB8_23;
	shr.u32 	%r384, %r2, 1;
	and.b32  	%r385, %r384, 496;
	mov.u32 	%r386, _ZZN3cub18CUB_300001_SM_10006detail6reduce28DeviceReduceSingleTileKernelINS2_10policy_hubI7double2y11sum_functorE10Policy1000EN6thrust24THRUST_300001_SM_1000_NS6detail15normal_iteratorINSA_10device_ptrIS5_EEEEPS5_yS6_S5_S5_N4cuda3std3__410__identityEEEvT0_T1_T2_T3_T4_T6_E12temp_storage;
	add.s32 	%r387, %r386, %r385;
	st.shared.v2.f64 	[%r387+16], {%fd541, %fd540};
$L__BB8_23:
	bar.sync 	0;
	setp.ne.s32 	%p57, %r2, 0;
	@%p57 bra 	$L__BB8_57;
	ld.shared.v2.f64 	{%fd466, %fd467}, [_ZZN3cub18CUB_300001_SM_10006detail6reduce28DeviceReduceSingleTileKernelINS2_10policy_hubI7double2y11sum_functorE10Policy1000EN6thrust24THRUST_300001_SM_1000_NS6detail15normal_iteratorINSA_10device_ptrIS5_EEEEPS5_yS6_S5_S5_N4cuda3std3__410__identityEEEvT0_T1_T2_T3_T4_T6_E12temp_storage+32];
	add.f64 	%fd468, %fd541, %fd466;
	add.f64 	%fd469, %fd540, %fd467;
	ld.shared.v2.f64 	{%fd470, %fd471}, [_ZZN3cub18CUB_300001_SM_10006detail6reduce28DeviceReduceSingleTileKernelINS2_10policy_hubI7double2y11sum_functorE10Policy1000EN6thrust24THRUST_300001_SM_1000_NS6detail15normal_iteratorINSA_10device_ptrIS5_EEEEPS5_yS6_S5_S5_N4cuda3std3__410__identityEEEvT0_T1_T2_T3_T4_T6_E12temp_storage+48];
	add.f64 	%fd472, %fd468, %fd470;
	add.f64 	%fd473, %fd469, %fd471;
	ld.shared.v2.f64 	{%fd474, %fd475}, [_ZZN3cub18CUB_300001_SM_10006detail6reduce28DeviceReduceSingleTileKernelINS2_10policy_hubI7double2y11sum_functorE10Policy1000EN6thrust24THRUST_300001_SM_1000_NS6detail15normal_iteratorINSA_10device_ptrIS5_EEEEPS5_yS6_S5_S5_N4cuda3std3__410__identityEEEvT0_T1_T2_T3_T4_T6_E12temp_storage+64];
	add.f64 	%fd476, %fd472, %fd474;
	add.f64 	%fd477, %fd473, %fd475;
	ld.shared.v2.f64 	{%fd478, %fd479}, [_ZZN3cub18CUB_300001_SM_10006detail6reduce28DeviceReduceSingleTileKernelINS2_10policy_hubI7double2y11sum_functorE10Policy1000EN6thrust24THRUST_300001_SM_1000_NS6detail15normal_iteratorINSA_10device_ptrIS5_EEEEPS5_yS6_S5_S5_N4cuda3std3__410__identityEEEvT0_T1_T2_T3_T4_T6_E12temp_storage+80];
	add.f64 	%fd480, %fd476, %fd478;
	add.f64 	%fd481, %fd477, %fd479;
	ld.shared.v2.f64 	{%fd482, %fd483}, [_ZZN3cub18CUB_300001_SM_10006detail6reduce28DeviceReduceSingleTileKernelINS2_10policy_hubI7double2y11sum_functorE10Policy1000EN6thrust24THRUST_300001_SM_1000_NS6detail15normal_iteratorINSA_10device_ptrIS5_EEEEPS5_yS6_S5_S5_N4cuda3std3__410__identityEEEvT0_T1_T2_T3_T4_T6_E12temp_storage+96];
	add.f64 	%fd484, %fd480, %fd482;
	add.f64 	%fd485, %fd481, %fd483;
	ld.shared.v2.f64 	{%fd486, %fd487}, [_ZZN3cub18CUB_300001_SM_10006detail6reduce28DeviceReduceSingleTileKernelINS2_10policy_hubI7double2y11sum_functorE10Policy1000EN6thrust24THRUST_300001_SM_1000_NS6detail15normal_iteratorINSA_10device_ptrIS5_EEEEPS5_yS6_S5_S5_N4cuda3std3__410__identityEEEvT0_T1_T2_T3_T4_T6_E12temp_storage+112];
	add.f64 	%fd488, %fd484, %fd486;
	add.f64 	%fd489, %fd485, %fd487;
	ld.shared.v2.f64 	{%fd490, %fd491}, [_ZZN3cub18CUB_300001_SM_10006detail6reduce28DeviceReduceSingleTileKernelINS2_10policy_hubI7double2y11sum_functorE10Policy1000EN6thrust24THRUST_300001_SM_1000_NS6detail15normal_iteratorINSA_10device_ptrIS5_EEEEPS5_yS6_S5_S5_N4cuda3std3__410__identityEEEvT0_T1_T2_T3_T4_T6_E12temp_storage+128];
	add.f64 	%fd541, %fd488, %fd490;
	add.f64 	%fd540, %fd489, %fd491;
	bra.uni 	$L__BB8_57;
$L__BB8_25:
	// begin inline asm
	mov.u32 %r170, %laneid;
	// end inline asm
	and.b32  	%r271, %r2, 992;
	add.s32 	%r272, %r271, 32;
	setp.gt.u32 	%p35, %r272, %r1;
	not.b32 	%r273, %r271;
	add.s32 	%r274, %r1, %r273;
	selp.b32 	%r269, %r274, 31, %p35;
	mov.b64 	%rd73, %fd513;
	mov.b64 	{%r172, %r177}, %rd73;
	mov.b32 	%r188, 1;
	mov.b32 	%r270, -1;
	// begin inline asm
	shfl.sync.down.b32 %r171, %r172, %r188, %r269, %r270;
	// end inline asm
	// begin inline asm
	shfl.sync.down.b32 %r176, %r177, %r188, %r269, %r270;
	// end inline asm
	mov.b64 	%rd74, {%r171, %r176};
	mov.b64 	%fd402, %rd74;
	mov.b64 	%rd75, %fd512;
	mov.b64 	{%r182, %r187}, %rd75;
	// begin inline asm
	shfl.sync.down.b32 %r181, %r182, %r188, %r269, %r270;
	// end inline asm
	// begin inline asm
	shfl.sync.down.b32 %r186, %r187, %r188, %r269, %r270;
	// end inline asm
	mov.b64 	%rd76, {%r181, %r186};
	mov.b64 	%fd403, %rd76;
	setp.lt.s32 	%p36, %r170, %r269;
	add.f64 	%fd404, %fd513, %fd402;
	add.f64 	%fd405, %fd512, %fd403;
	selp.f64 	%fd406, %fd404, %fd513, %p36;
	mov.b64 	%rd77, %fd406;
	mov.b64 	{%r192, %r197}, %rd77;
	selp.f64 	%fd407, %fd405, %fd512, %p36;
	mov.b64 	%rd78, %fd407;
	mov.b64 	{%r202, %r207}, %rd78;
	mov.b32 	%r208, 2;
	// begin inline asm
	shfl.sync.down.b32 %r191, %r192, %r208, %r269, %r270;
	// end inline asm
	// begin inline asm
	shfl.sync.down.b32 %r196, %r197, %r208, %r269, %r270;
	// end inline asm
	mov.b64 	%rd79, {%r191, %r196};
	mov.b64 	%fd408, %rd79;
	// begin inline asm
	shfl.sync.down.b32 %r201, %r202, %r208, %r269, %r270;
	// end inline asm
	// begin inline asm
	shfl.sync.down.b32 %r206, %r207, %r208, %r269, %r270;
	// end inline asm
	mov.b64 	%rd80, {%r201, %r206};
	mov.b64 	%fd409, %rd80;
	add.s32 	%r275, %r170, 2;
	setp.gt.s32 	%p37, %r275, %r269;
	add.f64 	%fd410, %fd406, %fd408;
	add.f64 	%fd411, %fd407, %fd409;
	selp.f64 	%fd412, %fd406, %fd410, %p37;
	mov.b64 	%rd81, %fd412;
	mov.b64 	{%r212, %r217}, %rd81;
	selp.f64 	%fd413, %fd407, %fd411, %p37;
	mov.b64 	%rd82, %fd413;
	mov.b64 	{%r222, %r227}, %rd82;
	mov.b32 	%r228, 4;
	// begin inline asm
	shfl.sync.down.b32 %r211, %r212, %r228, %r269, %r270;
	// end inline asm
	// begin inline asm
	shfl.sync.down.b32 %r216, %r217, %r228, %r269, %r270;
	// end inline asm
	mov.b64 	%rd83, {%r211, %r216};
	mov.b64 	%fd414, %rd83;
	// begin inline asm
	shfl.sync.down.b32 %r221, %r222, %r228, %r269, %r270;
	// end inline asm
	// begin inline asm
	shfl.sync.down.b32 %r226, %r227, %r228, %r269, %r270;
	// end inline asm
	mov.b64 	%rd84, {%r221, %r226};
	mov.b64 	%fd415, %rd84;
	add.s32 	%r276, %r170, 4;
	setp.gt.s32 	%p38, %r276, %r269;
	add.f64 	%fd416, %fd412, %fd414;
	add.f64 	%fd417, %fd413, %fd415;
	selp.f64 	%fd418, %fd412, %fd416, %p38;
	mov.b64 	%rd85, %fd418;
	mov.b64 	{%r232, %r237}, %rd85;
	selp.f64 	%fd419, %fd413, %fd417, %p38;
	mov.b64 	%rd86, %fd419;
	mov.b64 	{%r242, %r247}, %rd86;
	mov.b32 	%r248, 8;
	// begin inline asm
	shfl.sync.down.b32 %r231, %r232, %r248, %r269, %r270;
	// end inline asm
	// begin inline asm
	shfl.sync.down.b32 %r236, %r237, %r248, %r269, %r270;
	// end inline asm
	mov.b64 	%rd87, {%r231, %r236};
	mov.b64 	%fd420, %rd87;
	// begin inline asm
	shfl.sync.down.b32 %r241, %r242, %r248, %r269, %r270;
	// end inline asm
	// begin inline asm
	shfl.sync.down.b32 %r246, %r247, %r248, %r269, %r270;
	// end inline asm
	mov.b64 	%rd88, {%r241, %r246};
	mov.b64 	%fd421, %rd88;
	add.s32 	%r277, %r170, 8;
	setp.gt.s32 	%p39, %r277, %r269;
	add.f64 	%fd422, %fd418, %fd420;
	add.f64 	%fd423, %fd419, %fd421;
	selp.f64 	%fd424, %fd418, %fd422, %p39;
	mov.b64 	%rd89, %fd424;
	mov.b64 	{%r252, %r257}, %rd89;
	selp.f64 	%fd425, %fd419, %fd423, %p39;
	mov.b64 	%rd90, %fd425;
	mov.b64 	{%r262, %r267}, %rd90;
	mov.b32 	%r268, 16;
	// begin inline asm
	shfl.sync.down.b32 %r251, %r252, %r268, %r269, %r270;
	// end inline asm
	// begin inline asm
	shfl.sync.down.b32 %r256, %r257, %r268, %r269, %r270;
	// end inline asm
	mov.b64 	%rd91, {%r251, %r256};
	mov.b64 	%fd426, %rd91;
	// begin inline asm
	shfl.sync.down.b32 %r261, %r262, %r268, %r269, %r270;
	// end inline asm
	// begin inline asm
	shfl.sync.down.b32 %r266, %r267, %r268, %r269, %r270;
	// end inline asm
	mov.b64 	%rd92, {%r261, %r266};
	mov.b64 	%fd427, %rd92;
	add.s32 	%r278, %r170, 16;
	setp.gt.s32 	%p40, %r278, %r269;
	add.f64 	%fd428, %fd424, %fd426;
	add.f64 	%fd429, %fd425, %fd427;
	selp.f64 	%fd541, %fd424, %fd428, %p40;
	selp.f64 	%fd540, %fd425, %fd429, %p40;
	setp.ne.s32 	%p41, %r170, 0;
	@%p41 bra 	$L__BB8_27;
	shr.u32 	%r279, %r2, 1;
	and.b32  	%r280, %r279, 496;
	mov.u32 	%r281, _ZZN3cub18CUB_300001_SM_10006detail6reduce28DeviceReduceSingleTileKernelINS2_10policy_hubI7double2y11sum_functorE10Policy1000EN6thrust24THRUST_300001_SM_1000_NS6detail15normal_iteratorINSA_10device_ptrIS5_EEEEPS5_yS6_S5_S5_N4cuda3std3__410__identityEEEvT0_T1_T2_T3_T4_T6_E12temp_storage;
	add.s32 	%r282, %r281, %r280;
	st.shared.v2.f64 	[%r282+16], {%fd541, %fd540};
$L__BB8_27:
	bar.sync 	0;
	setp.ne.s32 	%p42, %r2, 0;
	setp.lt.u64 	%p43, %rd22, 33;
	or.pred  	%p44, %p42, %p43;
	@%p44 bra 	$L__BB8_57;
	ld.shared.v2.f64 	{%fd430, %fd431}, [_ZZN3cub18CUB_300001_SM_10006detail6reduce28DeviceReduceSingleTileKernelINS2_10policy_hubI7double2y11sum_functorE10Policy1000EN6thrust24THRUST_300001_SM_1000_NS6detail15normal_iteratorINSA_10device_ptrIS5_EEEEPS5_yS6_S5_S5_N4cuda3std3__410__identityEEEvT0_T1_T2_T3_T4_T6_E12temp_storage+32];
	add.f64 	%fd541, %fd541, %fd430;
	add.f64 	%fd540, %fd540, %fd431;
	setp.lt.u64 	%p45, %rd22, 65;
	@%p45 bra 	$L__BB8_57;
	ld.shared.v2.f64 	{%fd432, %fd433}, [_ZZN3cub18CUB_300001_SM_10006detail6reduce28DeviceReduceSingleTileKernelINS2_10policy_hubI7double2y11sum_functorE10Policy1000EN6thrust24THRUST_300001_SM_1000_NS6detail15normal_iteratorINSA_10device_ptrIS5_EEEEPS5_yS6_S5_S5_N4cuda3std3__410__identityEEEvT0_T1_T2_T3_T4_T6_E12temp_storage+48];
	add.f64 	%fd541, %fd541, %fd432;
	add.f64 	%fd540, %fd540, %fd433;
	setp.lt.u64 	%p46, %rd22, 97;
	@%p46 bra 	$L__BB8_57;
	ld.shared.v2.f64 	{%fd434, %fd435}, [_ZZN3cub18CUB_300001_SM_10006detail6reduce28DeviceReduceSingleTileKernelINS2_10policy_hubI7double2y11sum_functorE10Policy1000EN6thrust24THRUST_300001_SM_1000_NS6detail15normal_iteratorINSA_10device_ptrIS5_EEEEPS5_yS6_S5_S5_N4cuda3std3__410__identityEEEvT0_T1_T2_T3_T4_T6_E12temp_storage+64];
	add.f64 	%fd541, %fd541, %fd434;
	add.f64 	%fd540, %fd540, %fd435;
	setp.lt.u64 	%p47, %rd22, 129;
	@%p47 bra 	$L__BB8_57;
	ld.shared.v2.f64 	{%fd436, %fd437}, [_ZZN3cub18CUB_300001_SM_10006detail6reduce28DeviceReduceSingleTileKernelINS2_10policy_hubI7double2y11sum_functorE10Policy1000EN6thrust24THRUST_300001_SM_1000_NS6detail15normal_iteratorINSA_10device_ptrIS5_EEEEPS5_yS6_S5_S5_N4cuda3std3__410__identityEEEvT0_T1_T2_T3_T4_T6_E12temp_storage+80];
	add.f64 	%fd541, %fd541, %fd436;
	add.f64 	%fd540, %fd540, %fd437;
	setp.lt.u64 	%p48, %rd22, 161;
	@%p48 bra 	$L__BB8_57;
	ld.shared.v2.f64 	{%fd438, %fd439}, [_ZZN3cub18CUB_300001_SM_10006detail6reduce28DeviceReduceSingleTileKernelINS2_10policy_hubI7double2y11sum_functorE10Policy1000EN6thrust24THRUST_300001_SM_1000_NS6detail15normal_iteratorINSA_10device_ptrIS5_EEEEPS5_yS6_S5_S5_N4cuda3std3__410__identityEEEvT0_T1_T2_T3_T4_T6_E12temp_storage+96];
	add.f64 	%fd541, %fd541, %fd438;
	add.f64 	%fd540, %fd540, %fd439;
	setp.lt.u64 	%p49, %rd22, 193;
	@%p49 bra 	$L__BB8_57;
	ld.shared.v2.f64 	{%fd440, %fd441}, [_ZZN3cub18CUB_300001_SM_10006detail6reduce28DeviceReduceSingleTileKernelINS2_10policy_hubI7double2y11sum_functorE10Policy1000EN6thrust24THRUST_300001_SM_1000_NS6detail15normal_iteratorINSA_10device_ptrIS5_EEEEPS5_yS6_S5_S5_N4cuda3std3__410__identityEEEvT0_T1_T2_T3_T4_T6_E12temp_storage+112];
	add.f64 	%fd541, %fd541, %fd440;
	add.f64 	%fd540, %fd540, %fd441;
	setp.lt.u64 	%p50, %rd22, 225;
	@%p50 bra 	$L__BB8_57;
	ld.shared.v2.f64 	{%fd442, %fd443}, [_ZZN3cub18CUB_300001_SM_10006detail6reduce28DeviceReduceSingleTileKernelINS2_10policy_hubI7double2y11sum_functorE10Policy1000EN6thrust24THRUST_300001_SM_1000_NS6detail15normal_iteratorINSA_10device_ptrIS5_EEEEPS5_yS6_S5_S5_N4cuda3std3__410__identityEEEvT0_T1_T2_T3_T4_T6_E12temp_storage+128];
	add.f64 	%fd541, %fd541, %fd442;
	add.f64 	%fd540, %fd540, %fd443;
	bra.uni 	$L__BB8_57;
$L__BB8_35:
	mov.u32 	%r27, %tid.x;
	cvt.u64.u32 	%rd9, %r27;
	mul.wide.u32 	%rd25, %r27, 16;
	add.s64 	%rd10, %rd2, %rd25;
	ld.global.v2.f64 	{%fd105, %fd106}, [%rd10];
	ld.global.v2.f64 	{%fd107, %fd108}, [%rd10+4096];
	ld.global.v2.f64 	{%fd109, %fd110}, [%rd10+8192];
	ld.global.v2.f64 	{%fd111, %fd112}, [%rd10+12288];
	add.f64 	%fd113, %fd105, %fd107;
	add.f64 	%fd114, %fd106, %fd108;
	add.f64 	%fd115, %fd113, %fd109;
	add.f64 	%fd116, %fd114, %fd110;
	add.f64 	%fd537, %fd115, %fd111;
	add.f64 	%fd536, %fd116, %fd112;
	add.s64 	%rd11, %rd22, -1024;
	setp.lt.u64 	%p3, %rd11, 1024;
	mov.b64 	%rd116, 1024;
	@%p3 bra 	$L__BB8_39;
	mov.b64 	%rd116, 1024;
$L__BB8_37:
	shl.b64 	%rd27, %rd116, 4;
	add.s64 	%rd28, %rd10, %rd27;
	ld.global.v2.f64 	{%fd117, %fd118}, [%rd28];
	ld.global.v2.f64 	{%fd119, %fd120}, [%rd28+4096];
	ld.global.v2.f64 	{%fd121, %fd122}, [%rd28+8192];
	ld.global.v2.f64 	{%fd123, %fd124}, [%rd28+12288];
	add.f64 	%fd125, %fd537, %fd117;
	add.f64 	%fd126, %fd536, %fd118;
	add.f64 	%fd127, %fd125, %fd119;
	add.f64 	%fd128, %fd126, %fd120;
	add.f64 	%fd129, %fd127, %fd121;
	add.f64 	%fd130, %fd128, %fd122;
	add.f64 	%fd537, %fd129, %fd123;
	add.f64 	%fd536, %fd130, %fd124;
	sub.s64 	%rd29, %rd22, %rd116;
	setp.lt.u64 	%p4, %rd29, 1024;
	@%p4 bra 	$L__BB8_52;
	add.s64 	%rd116, %rd116, 1024;
	setp.le.u64 	%p5, %rd116, %rd11;
	@%p5 bra 	$L__BB8_37;
$L__BB8_39:
	setp.le.u64 	%p6, %rd22, %rd116;
	cvt.u32.u64 	%r50, %rd116;
	cvt.u32.u64 	%r51, %rd22;
	sub.s32 	%r52, %r51, %r50;
	setp.ge.s32 	%p7, %r27, %r52;
	or.pred  	%p8, %p6, %p7;
	@%p8 bra 	$L__BB8_52;
	not.b32 	%r55, %r27;
	add.s32 	%r56, %r55, %r51;
	sub.s32 	%r58, %r56, %r50;
	shr.u32 	%r59, %r58, 8;
	add.s32 	%r28, %r59, 1;
	and.b32  	%r29, %r28, 15;
	setp.lt.u32 	%p9, %r58, 3840;
	mov.u32 	%r399, %r27;
	@%p9 bra 	$L__BB8_43;
	and.b32  	%r60, %r28, 33554416;
	neg.s32 	%r397, %r60;
	add.s64 	%rd30, %rd116, %rd9;
	shl.b64 	%rd31, %rd30, 4;
	add.s64 	%rd32, %rd31, %rd2;
	add.s64 	%rd117, %rd32, 32768;
	mov.u32 	%r399, %r27;
$L__BB8_42:
	.pragma "nounroll";
	ld.global.v2.f64 	{%fd132, %fd133}, [%rd117+-32768];
	add.f64 	%fd134, %fd537, %fd132;
	add.f64 	%fd135, %fd536, %fd133;
	ld.global.v2.f64 	{%fd136, %fd137}, [%rd117+-28672];
	add.f64 	%fd138, %fd134, %fd136;
	add.f64 	%fd139, %fd135, %fd137;
	ld.global.v2.f64 	{%fd140, %fd141}, [%rd117+-24576];
	add.f64 	%fd142, %fd138, %fd140;
	add.f64 	%fd143, %fd139, %fd141;
	ld.global.v2.f64 	{%fd144, %fd145}, [%rd117+-20480];
	add.f64 	%fd146, %fd142, %fd144;
	add.f64 	%fd147, %fd143, %fd145;
	ld.global.v2.f64 	{%fd148, %fd149}, [%rd117+-16384];
	add.f64 	%fd150, %fd146, %fd148;
	add.f64 	%fd151, %fd147, %fd149;
	ld.global.v2.f64 	{%fd152, %fd153}, [%rd117+-12288];
	add.f64 	%fd154, %fd150, %fd152;
	add.f64 	%fd155, %fd151, %fd153;
	ld.global.v2.f64 	{%fd156, %fd157}, [%rd117+-8192];
	add.f64 	%fd158, %fd154, %fd156;
	add.f64 	%fd159, %fd155, %fd157;
	ld.global.v2.f64 	{%fd160, %fd161}, [%rd117+-4096];
	add.f64 	%fd162, %fd158, %fd160;
	add.f64 	%fd163, %fd159, %fd161;
	ld.global.v2.f64 	{%fd164, %fd165}, [%rd117];
	add.f64 	%fd166, %fd162, %fd164;
	add.f64 	%fd167, %fd163, %fd165;
	ld.global.v2.f64 	{%fd168, %fd169}, [%rd117+4096];
	add.f64 	%fd170, %fd166, %fd168;
	add.f64 	%fd171, %fd167, %fd169;
	ld.global.v2.f64 	{%fd172, %fd173}, [%rd117+8192];
	add.f64 	%fd174, %fd170, %fd172;
	add.f64 	%fd175, %fd171, %fd173;
	ld.global.v2.f64 	{%fd176, %fd177}, [%rd117+12288];
	add.f64 	%fd178, %fd174, %fd176;
	add.f64 	%fd179, %fd175, %fd177;
	ld.global.v2.f64 	{%fd180, %fd181}, [%rd117+16384];
	add.f64 	%fd182, %fd178, %fd180;
	add.f64 	%fd183, %fd179, %fd181;
	ld.global.v2.f64 	{%fd184, %fd185}, [%rd117+20480];
	add.f64 	%fd186, %fd182, %fd184;
	add.f64 	%fd187, %fd183, %fd185;
	ld.global.v2.f64 	{%fd188, %fd189}, [%rd117+24576];
	add.f64 	%fd190, %fd186, %fd188;
	add.f64 	%fd191, %fd187, %fd189;
	ld.global.v2.f64 	{%fd192, %fd193}, [%rd117+28672];
	add.f64 	%fd537, %fd190, %fd192;
	add.f64 	%fd536, %fd191, %fd193;
	add.s32 	%r399, %r399, 4096;
	add.s32 	%r397, %r397, 16;
	add.s64 	%rd117, %rd117, 65536;
	setp.ne.s32 	%p10, %r397, 0;
	@%p10 bra 	$L__BB8_42;
$L__BB8_43:
	setp.eq.s32 	%p11, %r29, 0;
	@%p11 bra 	$L__BB8_52;
	and.b32  	%r36, %r28, 7;
	setp.lt.u32 	%p12, %r29, 8;
	@%p12 bra 	$L__BB8_46;
	cvt.u64.u32 	%rd33, %r399;
	add.s64 	%rd34, %rd116, %rd33;
	shl.b64 	%rd35, %rd34, 4;
	add.s64 	%rd36, %rd2, %rd35;
	ld.global.v2.f64 	{%fd195, %fd196}, [%rd36];
	add.f64 	%fd197, %fd537, %fd195;
	add.f64 	%fd198, %fd536, %fd196;
	ld.global.v2.f64 	{%fd199, %fd200}, [%rd36+4096];
	add.f64 	%fd201, %fd197, %fd199;
	add.f64 	%fd202, %fd198, %fd200;
	ld.global.v2.f64 	{%fd203, %fd204}, [%rd36+8192];
	add.f64 	%fd205, %fd201, %fd203;
	add.f64 	%fd206, %fd202, %fd204;
	ld.global.v2.f64 	{%fd207, %fd208}, [%rd36+12288];
	add.f64 	%fd209, %fd205, %fd207;
	add.f64 	%fd210, %fd206, %fd208;
	ld.global.v2.f64 	{%fd211, %fd212}, [%rd36+16384];
	add.f64 	%fd213, %fd209, %fd211;
	add.f64 	%fd214, %fd210, %fd212;
	ld.global.v2.f64 	{%fd215, %fd216}, [%rd36+20480];
	add.f64 	%fd217, %fd213, %fd215;
	add.f64 	%fd218, %fd214, %fd216;
	ld.global.v2.f64 	{%fd219, %fd220}, [%rd36+24576];
	add.f64 	%fd221, %fd217, %fd219;
	add.f64 	%fd222, %fd218, %fd220;
	ld.global.v2.f64 	{%fd223, %fd224}, [%rd36+28672];
	add.f64 	%fd537, %fd221, %fd223;
	add.f64 	%fd536, %fd222, %fd224;
	add.s32 	%r399, %r399, 2048;
$L__BB8_46:
	setp.eq.s32 	%p13, %r36, 0;
	@%p13 bra 	$L__BB8_52;
	and.b32  	%r39, %r28, 3;
	setp.lt.u32 	%p14, %r36, 4;
	@%p14 bra 	$L__BB8_49;
	cvt.u64.u32 	%rd37, %r399;
	add.s64 	%rd38, %rd116, %rd37;
	shl.b64 	%rd39, %rd38, 4;
	add.s64 	%rd40, %rd2, %rd39;
	ld.global.v2.f64 	{%fd226, %fd227}, [%rd40];
	add.f64 	%fd228, %fd537, %fd226;
	add.f64 	%fd229, %fd536, %fd227;
	ld.global.v2.f64 	{%fd230, %fd231}, [%rd40+4096];
	add.f64 	%fd232, %fd228, %fd230;
	add.f64 	%fd233, %fd229, %fd231;
	ld.global.v2.f64 	{%fd234, %fd235}, [%rd40+8192];
	add.f64 	%fd236, %fd232, %fd234;
	add.f64 	%fd237, %fd233, %fd235;
	ld.global.v2.f64 	{%fd238, %fd239}, [%rd40+12288];
	add.f64 	%fd537, %fd236, %fd238;
	add.f64 	%fd536, %fd237, %fd239;
	add.s32 	%r399, %r399, 1024;
$L__BB8_49:
	setp.eq.s32 	%p15, %r39, 0;
	@%p15 bra 	$L__BB8_52;
	cvt.u64.u32 	%rd41, %r399;
	add.s64 	%rd42, %rd116, %rd41;
	shl.b64 	%rd43, %rd42, 4;
	add.s64 	%rd118, %rd2, %rd43;
	neg.s32 	%r402, %r39;
$L__BB8_51:
	.pragma "nounroll";
	ld.global.v2.f64 	{%fd240, %fd241}, [%rd118];
	add.f64 	%fd537, %fd537, %fd240;
	add.f64 	%fd536, %fd536, %fd241;
	add.s64 	%rd118, %rd118, 4096;
	add.s32 	%r402, %r402, 1;
	setp.ne.s32 	%p16, %r402, 0;
	@%p16 bra 	$L__BB8_51;
$L__BB8_52:
	// begin inline asm
	mov.u32 %r61, %laneid;
	// end inline asm
	mov.b64 	%rd44, %fd537;
	mov.b64 	{%r63, %r68}, %rd44;
	mov.b32 	%r79, 1;
	mov.b32 	%r160, 31;
	mov.b32 	%r161, -1;
	// begin inline asm
	shfl.sync.down.b32 %r62, %r63, %r79, %r160, %r161;
	// end inline asm
	// begin inline asm
	shfl.sync.down.b32 %r67, %r68, %r79, %r160, %r161;
	// end inline asm
	mov.b64 	%rd45, {%r62, %r67};
	mov.b64 	%fd242, %rd45;
	mov.b64 	%rd46, %fd536;
	mov.b64 	{%r73, %r78}, %rd46;
	// begin inline asm
	shfl.sync.down.b32 %r72, %r73, %r79, %r160, %r161;
	// end inline asm
	// begin inline asm
	shfl.sync.down.b32 %r77, %r78, %r79, %r160, %r161;
	// end inline asm
	mov.b64 	%rd47, {%r72, %r77};
	mov.b64 	%fd243, %rd47;
	setp.gt.s32 	%p17, %r61, 30;
	add.f64 	%fd244, %fd537, %fd242;
	add.f64 	%fd245, %fd536, %fd243;
	selp.f64 	%fd246, %fd537, %fd244, %p17;
	mov.b64 	%rd48, %fd246;
	mov.b64 	{%r83, %r88}, %rd48;
	selp.f64 	%fd247, %fd536, %fd245, %p17;
	mov.b64 	%rd49, %fd247;
	mov.b64 	{%r93, %r98}, %rd49;
	mov.b32 	%r99, 2;
	// begin inline asm
	shfl.sync.down.b32 %r82, %r83, %r99, %r160, %r161;
	// end inline asm
	// begin inline asm
	shfl.sync.down.b32 %r87, %r88, %r99, %r160, %r161;
	// end inline asm
	mov.b64 	%rd50, {%r82, %r87};
	mov.b64 	%fd248, %rd50;
	// begin inline asm
	shfl.sync.down.b32 %r92, %r93, %r99, %r160, %r161;
	// end inline asm
	// begin inline asm
	shfl.sync.down.b32 %r97, %r98, %r99, %r160, %r161;
	// end inline asm
	mov.b64 	%rd51, {%r92, %r97};
	mov.b64 	%fd249, %rd51;
	setp.gt.s32 	%p18, %r61, 29;
	add.f64 	%fd250, %fd246, %fd248;
	add.f64 	%fd251, %fd247, %fd249;
	selp.f64 	%fd252, %fd246, %fd250, %p18;
	mov.b64 	%rd52, %fd252;
	mov.b64 	{%r103, %r108}, %rd52;
	selp.f64 	%fd253, %fd247, %fd251, %p18;
	mov.b64 	%rd53, %fd253;
	mov.b64 	{%r113, %r118}, %rd53;
	mov.b32 	%r119, 4;
	// begin inline asm
	shfl.sync.down.b32 %r102, %r103, %r119, %r160, %r161;
	// end inline asm
	// begin inline asm
	shfl.sync.down.b32 %r107, %r108, %r119, %r160, %r161;
	// end inline asm
	mov.b64 	%rd54, {%r102, %r107};
	mov.b64 	%fd254, %rd54;
	// begin inline asm
	shfl.sync.down.b32 %r112, %r113, %r119, %r160, %r161;
	// end inline asm
	// begin inline asm
	shfl.sync.down.b32 %r117, %r118, %r119, %r160, %r161;
	// end inline asm
	mov.b64 	%rd55, {%r112, %r117};
	mov.b64 	%fd255, %rd55;
	setp.gt.s32 	%p19, %r61, 27;
	add.f64 	%fd256, %fd252, %fd254;
	add.f64 	%fd257, %fd253, %fd255;
	selp.f64 	%fd258, %fd252, %fd256, %p19;
	mov.b64 	%rd56, %fd258;
	mov.b64 	{%r123, %r128}, %rd56;
	selp.f64 	%fd259, %fd253, %fd257, %p19;
	mov.b64 	%rd57, %fd259;
	mov.b64 	{%r133, %r138}, %rd57;
	mov.b32 	%r139, 8;
	// begin inline asm
	shfl.sync.down.b32 %r122, %r123, %r139, %r160, %r161;
	// end inline asm
	// begin inline asm
	shfl.sync.down.b32 %r127, %r128, %r139, %r160, %r161;
	// end inline asm
	mov.b64 	%rd58, {%r122, %r127};
	mov.b64 	%fd260, %rd58;
	// begin inline asm
	shfl.sync.down.b32 %r132, %r133, %r139, %r160, %r161;
	// end inline asm
	// begin inline asm
	shfl.sync.down.b32 %r137, %r138, %r139, %r160, %r161;
	// end inline asm
	mov.b64 	%rd59, {%r132, %r137};
	mov.b64 	%fd261, %rd59;
	setp.gt.s32 	%p20, %r61, 23;
	add.f64 	%fd91, %fd258, %fd260;
	add.f64 	%fd92, %fd259, %fd261;
	selp.f64 	%fd541, %fd258, %fd91, %p20;
	mov.b64 	%rd60, %fd541;
	mov.b64 	{%r143, %r148}, %rd60;
	selp.f64 	%fd540, %fd259, %fd92, %p20;
	mov.b64 	%rd61, %fd540;
	mov.b64 	{%r153, %r158}, %rd61;
	mov.b32 	%r159, 16;
	// begin inline asm
	shfl.sync.down.b32 %r142, %r143, %r159, %r160, %r161;
	// end inline asm
	// begin inline asm
	shfl.sync.down.b32 %r147, %r148, %r159, %r160, %r161;
	// end inline asm
	// begin inline asm
	shfl.sync.down.b32 %r152, %r153, %r159, %r160, %r161;
	// end inline asm
	// begin inline asm
	shfl.sync.down.b32 %r157, %r158, %r159, %r160, %r161;
	// end inline asm
	setp.gt.s32 	%p21, %r61, 15;
	@%p21 bra 	$L__BB8_55;
	mov.b64 	%rd62, {%r152, %r157};
	mov.b64 	%fd262, %rd62;
	mov.b64 	%rd63, {%r142, %r147};
	mov.b64 	%fd263, %rd63;
	add.f64 	%fd541, %fd91, %fd263;
	add.f64 	%fd540, %fd92, %fd262;
	setp.ne.s32 	%p22, %r61, 0;
	@%p22 bra 	$L__BB8_55;
	shr.u32 	%r162, %r27, 1;
	and.b32  	%r163, %r162, 496;
	mov.u32 	%r164, _ZZN3cub18CUB_300001_SM_10006detail6reduce28DeviceReduceSingleTileKernelINS2_10policy_hubI7double2y11sum_functorE10Policy1000EN6thrust24THRUST_300001_SM_1000_NS6detail15normal_iteratorINSA_10device_ptrIS5_EEEEPS5_yS6_S5_S5_N4cuda3std3__410__identityEEEvT0_T1_T2_T3_T4_T6_E12temp_storage;
	add.s32 	%r165, %r164, %r163;
	st.shared.v2.f64 	[%r165+16], {%fd541, %fd540};
$L__BB8_55:
	bar.sync 	0;
	setp.ne.s32 	%p23, %r27, 0;
	@%p23 bra 	$L__BB8_57;
	ld.shared.v2.f64 	{%fd264, %fd265}, [_ZZN3cub18CUB_300001_SM_10006detail6reduce28DeviceReduceSingleTileKernelINS2_10policy_hubI7double2y11sum_functorE10Policy1000EN6thrust24THRUST_300001_SM_1000_NS6detail15normal_iteratorINSA_10device_ptrIS5_EEEEPS5_yS6_S5_S5_N4cuda3std3__410__identityEEEvT0_T1_T2_T3_T4_T6_E12temp_storage+32];
	add.f64 	%fd266, %fd541, %fd264;
	add.f64 	%fd267, %fd540, %fd265;
	ld.shared.v2.f64 	{%fd268, %fd269}, [_ZZN3cub18CUB_300001_SM_10006detail6reduce28DeviceReduceSingleTileKernelINS2_10policy_hubI7double2y11sum_functorE10Policy1000EN6thrust24THRUST_300001_SM_1000_NS6detail15normal_iteratorINSA_10device_ptrIS5_EEEEPS5_yS6_S5_S5_N4cuda3std3__410__identityEEEvT0_T1_T2_T3_T4_T6_E12temp_storage+48];
	add.f64 	%fd270, %fd266, %fd268;
	add.f64 	%fd271, %fd267, %fd269;
	ld.shared.v2.f64 	{%fd272, %fd273}, [_ZZN3cub18CUB_300001_SM_10006detail6reduce28DeviceReduceSingleTileKernelINS2_10policy_hubI7double2y11sum_functorE10Policy1000EN6thrust24THRUST_300001_SM_1000_NS6detail15normal_iteratorINSA_10device_ptrIS5_EEEEPS5_yS6_S5_S5_N4cuda3std3__410__identityEEEvT0_T1_T2_T3_T4_T6_E12temp_storage+64];
	add.f64 	%fd274, %fd270, %fd272;
	add.f64 	%fd275, %fd271, %fd273;
	ld.shared.v2.f64 	{%fd276, %fd277}, [_ZZN3cub18CUB_300001_SM_10006detail6reduce28DeviceReduceSingleTileKernelINS2_10policy_hubI7double2y11sum_functorE10Policy1000EN6thrust24THRUST_300001_SM_1000_NS6detail15normal_iteratorINSA_10device_ptrIS5_EEEEPS5_yS6_S5_S5_N4cuda3std3__410__identityEEEvT0_T1_T2_T3_T4_T6_E12temp_storage+80];
	add.f64 	%fd278, %fd274, %fd276;
	add.f64 	%fd279, %fd275, %fd277;
	ld.shared.v2.f64 	{%fd280, %fd281}, [_ZZN3cub18CUB_300001_SM_10006detail6reduce28DeviceReduceSingleTileKernelINS2_10policy_hubI7double2y11sum_functorE10Policy1000EN6thrust24THRUST_300001_SM_1000_NS6detail15normal_iteratorINSA_10device_ptrIS5_EEEEPS5_yS6_S5_S5_N4cuda3std3__410__identityEEEvT0_T1_T2_T3_T4_T6_E12temp_storage+96];
	add.f64 	%fd282, %fd278, %fd280;
	add.f64 	%fd283, %fd279, %fd281;
	ld.shared.v2.f64 	{%fd284, %fd285}, [_ZZN3cub18CUB_300001_SM_10006detail6reduce28DeviceReduceSingleTileKernelINS2_10policy_hubI7double2y11sum_functorE10Policy1000EN6thrust24THRUST_300001_SM_1000_NS6detail15normal_iteratorINSA_10device_ptrIS5_EEEEPS5_yS6_S5_S5_N4cuda3std3__410__identityEEEvT0_T1_T2_T3_T4_T6_E12temp_storage+112];
	add.f64 	%fd286, %fd282, %fd284;
	add.f64 	%fd287, %fd283, %fd285;
	ld.shared.v2.f64 	{%fd288, %fd289}, [_ZZN3cub18CUB_300001_SM_10006detail6reduce28DeviceReduceSingleTileKernelINS2_10policy_hubI7double2y11sum_functorE10Policy1000EN6thrust24THRUST_300001_SM_1000_NS6detail15normal_iteratorINSA_10device_ptrIS5_EEEEPS5_yS6_S5_S5_N4cuda3std3__410__identityEEEvT0_T1_T2_T3_T4_T6_E12temp_storage+128];
	add.f64 	%fd541, %fd286, %fd288;
	add.f64 	%fd540, %fd287, %fd289;
$L__BB8_57:
	mov.u32 	%r388, %tid.x;
	setp.ne.s32 	%p58, %r388, 0;
	@%p58 bra 	$L__BB8_59;
	add.f64 	%fd492, %fd103, %fd541;
	add.f64 	%fd493, %fd104, %fd540;
	st.global.v2.f64 	[%rd1], {%fd492, %fd493};
$L__BB8_59:
	ret;

}
	// .globl	_ZN3cub18CUB_300001_SM_10006detail6reduce18DeviceReduceKernelINS2_10policy_hubI7double2y11sum_functorE10Policy1000EN6thrust24THRUST_300001_SM_1000_NS6detail15normal_iteratorINSA_10device_ptrIS5_EEEEyS6_S5_N4cuda3std3__410__identityEEEvT0_PT3_T1_NS0_13GridEvenShareISN_EET2_T4_
.visible .entry _ZN3cub18CUB_300001_SM_10006detail6reduce18DeviceReduceKernelINS2_10policy_hubI7double2y11sum_functorE10Policy1000EN6thrust24THRUST_300001_SM_1000_NS6detail15normal_iteratorINSA_10device_ptrIS5_EEEEyS6_S5_N4cuda3std3__410__identityEEEvT0_PT3_T1_NS0_13GridEvenShareISN_EET2_T4_(
	.param .align 8 .b8 _ZN3cub18CUB_300001_SM_10006detail6reduce18DeviceReduceKernelINS2_10policy_hubI7double2y11sum_functorE10Policy1000EN6thrust24THRUST_300001_SM_1000_NS6detail15normal_iteratorINSA_10device_ptrIS5_EEEEyS6_S5_N4cuda3std3__410__identityEEEvT0_PT3_T1_NS0_13GridEvenShareISN_EET2_T4__param_0[8],
	.param .u64 .ptr .align 1 _ZN3cub18CUB_300001_SM_10006detail6reduce18DeviceReduceKernelINS2_10policy_hubI7double2y11sum_functorE10Policy1000EN6thrust24THRUST_300001_SM_1000_NS6detail15normal_iteratorINSA_10device_ptrIS5_EEEEyS6_S5_N4cuda3std3__410__identityEEEvT0_PT3_T1_NS0_13GridEvenShareISN_EET2_T4__param_1,
	.param .u64 _ZN3cub18CUB_300001_SM_10006detail6reduce18DeviceReduceKernelINS2_10policy_hubI7double2y11sum_functorE10Policy1000EN6thrust24THRUST_300001_SM_1000_NS6detail15normal_iteratorINSA_10device_ptrIS5_EEEEyS6_S5_N4cuda3std3__410__identityEEEvT0_PT3_T1_NS0_13GridEvenShareISN_EET2_T4__param_2,
	.param .align 8 .b8 _ZN3cub18CUB_300001_SM_10006detail6reduce18DeviceReduceKernelINS2_10policy_hubI7double2y11sum_functorE10Policy1000EN6thrust24THRUST_300001_SM_1000_NS6detail15normal_iteratorINSA_10device_ptrIS5_EEEEyS6_S5_N4cuda3std3__410__identityEEEvT0_PT3_T1_NS0_13GridEvenShareISN_EET2_T4__param_3[72],
	.param .align 1 .b8 _ZN3cub18CUB_300001_SM_10006detail6reduce18DeviceReduceKernelINS2_10policy_hubI7double2y11sum_functorE10Policy1000EN6thrust24THRUST_300001_SM_1000_NS6detail15normal_iteratorINSA_10device_ptrIS5_EEEEyS6_S5_N4cuda3std3__410__identityEEEvT0_PT3_T1_NS0_13GridEvenShareISN_EET2_T4__param_4[1],
	.param .align 1 .b8 _ZN3cub18CUB_300001_SM_10006detail6reduce18DeviceReduceKernelINS2_10policy_hubI7double2y11sum_functorE10Policy1000EN6thrust24THRUST_300001_SM_1000_NS6detail15normal_iteratorINSA_10device_ptrIS5_EEEEyS6_S5_N4cuda3std3__410__identityEEEvT0_PT3_T1_NS0_13GridEvenShareISN_EET2_T4__param_5[1]
)
.maxntid 256
{
	.reg .pred 	%p<58>;
	.reg .b16 	%rs<4>;
	.reg .b32 	%r<440>;
	.reg .b64 	%rd<134>;
	.reg .b64 	%fd<534>;
	// demoted variable
	.shared .align 16 .b8 _ZZN3cub18CUB_300001_SM_10006detail6reduce18DeviceReduceKernelINS2_10policy_hubI7double2y11sum_functorE10Policy1000EN6thrust24THRUST_300001_SM_1000_NS6detail15normal_iteratorINSA_10device_ptrIS5_EEEEyS6_S5_N4cuda3std3__410__identityEEEvT0_PT3_T1_NS0_13GridEvenShareISN_EET2_T4_E12temp_storage[160];
	ld.param.u64 	%rd1, [_ZN3cub18CUB_300001_SM_10006detail6reduce18DeviceReduceKernelINS2_10policy_hubI7double2y11sum_functorE10Policy1000EN6thrust24THRUST_300001_SM_1000_NS6detail15normal_iteratorINSA_10device_ptrIS5_EEEEyS6_S5_N4cuda3std3__410__identityEEEvT0_PT3_T1_NS0_13GridEvenShareISN_EET2_T4__param_3+32];
	ld.param.u32 	%r1, [_ZN3cub18CUB_300001_SM_10006detail6reduce18DeviceReduceKernelINS2_10policy_hubI7double2y11sum_functorE10Policy1000EN6thrust24THRUST_300001_SM_1000_NS6detail15normal_iteratorINSA_10device_ptrIS5_EEEEyS6_S5_N4cuda3std3__410__identityEEEvT0_PT3_T1_NS0_13GridEvenShareISN_EET2_T4__param_3+40];
	ld.param.u64 	%rd25, [_ZN3cub18CUB_300001_SM_10006detail6reduce18DeviceReduceKernelINS2_10policy_hubI7double2y11sum_functorE10Policy1000EN6thrust24THRUST_300001_SM_1000_NS6detail15normal_iteratorINSA_10device_ptrIS5_EEEEyS6_S5_N4cuda3std3__410__identityEEEvT0_PT3_T1_NS0_13GridEvenShareISN_EET2_T4__param_0];
	ld.param.u64 	%rd24, [_ZN3cub18CUB_300001_SM_10006detail6reduce18DeviceReduceKernelINS2_10policy_hubI7double2y11sum_functorE10Policy1000EN6thrust24THRUST_300001_SM_1000_NS6detail15normal_iteratorINSA_10device_ptrIS5_EEEEyS6_S5_N4cuda3std3__410__identityEEEvT0_PT3_T1_NS0_13GridEvenShareISN_EET2_T4__param_1];
	cvta.to.global.u64 	%rd2, %rd25;
	mov.u32 	%r2, %ctaid.x;
	shl.b32 	%r60, %r1, 10;
	cvt.s64.s32 	%rd3, %r60;
	shl.b32 	%r61, %r2, 10;
	cvt.u64.u32 	%rd4, %r61;
	sub.s64 	%rd5, %rd1, %rd4;
	setp.gt.u64 	%p1, %rd5, 1023;
	@%p1 bra 	$L__BB9_32;
	cvt.u32.u64 	%r196, %rd4;
	cvt.u32.u64 	%r3, %rd1;
	sub.s32 	%r4, %r3, %r196;
	mov.u32 	%r5, %tid.x;
	setp.ge.s32 	%p23, %r5, %r4;
	mov.f64 	%fd506, 0d0000000000000000;
	mov.f64 	%fd507, %fd506;
	mov.u32 	%r427, %r5;
	@%p23 bra 	$L__BB9_3;
	add.s32 	%r198, %r196, %r5;
	mul.wide.u32 	%rd68, %r198, 16;
	add.s64 	%rd69, %rd2, %rd68;
	ld.global.v2.f64 	{%fd507, %fd506}, [%rd69];
	add.s32 	%r427, %r5, 256;
$L__BB9_3:
	setp.ge.s32 	%p24, %r427, %r4;
	@%p24 bra 	$L__BB9_16;
	not.b32 	%r200, %r427;
	add.s32 	%r201, %r200, %r3;
	sub.s32 	%r202, %r201, %r196;
	shr.u32 	%r203, %r202, 8;
	add.s32 	%r8, %r203, 1;
	and.b32  	%r9, %r8, 15;
	setp.lt.u32 	%p25, %r202, 3840;
	@%p25 bra 	$L__BB9_7;
	and.b32  	%r204, %r8, 33554416;
	neg.s32 	%r425, %r204;
	mul.wide.u32 	%rd70, %r2, 16384;
	mul.wide.u32 	%rd71, %r427, 16;
	add.s64 	%rd72, %rd70, %rd71;
	add.s64 	%rd73, %rd72, %rd2;
	add.s64 	%rd128, %rd73, 32768;
$L__BB9_6:
	.pragma "nounroll";
	ld.global.v2.f64 	{%fd288, %fd289}, [%rd128+-32768];
	add.f64 	%fd290, %fd507, %fd288;
	add.f64 	%fd291, %fd506, %fd289;
	ld.global.v2.f64 	{%fd292, %fd293}, [%rd128+-28672];
	add.f64 	%fd294, %fd290, %fd292;
	add.f64 	%fd295, %fd291, %fd293;
	ld.global.v2.f64 	{%fd296, %fd297}, [%rd128+-24576];
	add.f64 	%fd298, %fd294, %fd296;
	add.f64 	%fd299, %fd295, %fd297;
	ld.global.v2.f64 	{%fd300, %fd301}, [%rd128+-20480];
	add.f64 	%fd302, %fd298, %fd300;
	add.f64 	%fd303, %fd299, %fd301;
	ld.global.v2.f64 	{%fd304, %fd305}, [%rd128+-16384];
	add.f64 	%fd306, %fd302, %fd304;
	add.f64 	%fd307, %fd303, %fd305;
	ld.global.v2.f64 	{%fd308, %fd309}, [%rd128+-12288];
	add.f64 	%fd310, %fd306, %fd308;
	add.f64 	%fd311, %fd307, %fd309;
	ld.global.v2.f64 	{%fd312, %fd313}, [%rd128+-8192];
	add.f64 	%fd314, %fd310, %fd312;
	add.f64 	%fd315, %fd311, %fd313;
	ld.global.v2.f64 	{%fd316, %fd317}, [%rd128+-4096];
	add.f64 	%fd318, %fd314, %fd316;
	add.f64 	%fd319, %fd315, %fd317;
	ld.global.v2.f64 	{%fd320, %fd321}, [%rd128];
	add.f64 	%fd322, %fd318, %fd320;
	add.f64 	%fd323, %fd319, %fd321;
	ld.global.v2.f64 	{%fd324, %fd325}, [%rd128+4096];
	add.f64 	%fd326, %fd322, %fd324;
	add.f64 	%fd327, %fd323, %fd325;
	ld.global.v2.f64 	{%fd328, %fd329}, [%rd128+8192];
	add.f64 	%fd330, %fd326, %fd328;
	add.f64 	%fd331, %fd327, %fd329;
	ld.global.v2.f64 	{%fd332, %fd333}, [%rd128+12288];
	add.f64 	%fd334, %fd330, %fd332;
	add.f64 	%fd335, %fd331, %fd333;
	ld.global.v2.f64 	{%fd336, %fd337}, [%rd128+16384];
	add.f64 	%fd338, %fd334, %fd336;
	add.f64 	%fd339, %fd335, %fd337;
	ld.global.v2.f64 	{%fd340, %fd341}, [%rd128+20480];
	add.f64 	%fd342, %fd338, %fd340;
	add.f64 	%fd343, %fd339, %fd341;
	ld.global.v2.f64 	{%fd344, %fd345}, [%rd128+24576];
	add.f64 	%fd346, %fd342, %fd344;
	add.f64 	%fd347, %fd343, %fd345;
	ld.global.v2.f64 	{%fd348, %fd349}, [%rd128+28672];
	add.f64 	%fd507, %fd346, %fd348;
	add.f64 	%fd506, %fd347, %fd349;
	add.s32 	%r427, %r427, 4096;
	add.s32 	%r425, %r425, 16;
	add.s64 	%rd128, %rd128, 65536;
	setp.ne.s32 	%p26, %r425, 0;
	@%p26 bra 	$L__BB9_6;
$L__BB9_7:
	setp.eq.s32 	%p27, %r9, 0;
	@%p27 bra 	$L__BB9_16;
	and.b32  	%r16, %r8, 7;
	setp.lt.u32 	%p28, %r9, 8;
	@%p28 bra 	$L__BB9_10;
	cvt.s64.s32 	%rd74, %r427;
	add.s64 	%rd75, %rd74, %rd4;
	shl.b64 	%rd76, %rd75, 4;
	add.s64 	%rd77, %rd2, %rd76;
	ld.global.v2.f64 	{%fd351, %fd352}, [%rd77];
	add.f64 	%fd353, %fd507, %fd351;
	add.f64 	%fd354, %fd506, %fd352;
	ld.global.v2.f64 	{%fd355, %fd356}, [%rd77+4096];
	add.f64 	%fd357, %fd353, %fd355;
	add.f64 	%fd358, %fd354, %fd356;
	ld.global.v2.f64 	{%fd359, %fd360}, [%rd77+8192];
	add.f64 	%fd361, %fd357, %fd359;
	add.f64 	%fd362, %fd358, %fd360;
	ld.global.v2.f64 	{%fd363, %fd364}, [%rd77+12288];
	add.f64 	%fd365, %fd361, %fd363;
	add.f64 	%fd366, %fd362, %fd364;
	ld.global.v2.f64 	{%fd367, %fd368}, [%rd77+16384];
	add.f64 	%fd369, %fd365, %fd367;
	add.f64 	%fd370, %fd366, %fd368;
	ld.global.v2.f64 	{%fd371, %fd372}, [%rd77+20480];
	add.f64 	%fd373, %fd369, %fd371;
	add.f64 	%fd374, %fd370, %fd372;
	ld.global.v2.f64 	{%fd375, %fd376}, [%rd77+24576];
	add.f64 	%fd377, %fd373, %fd375;
	add.f64 	%fd378, %fd374, %fd376;
	ld.global.v2.f64 	{%fd379, %fd380}, [%rd77+28672];
	add.f64 	%fd507, %fd377, %fd379;
	add.f64 	%fd506, %fd378, %fd380;
	add.s32 	%r427, %r427, 2048;
$L__BB9_10:
	setp.eq.s32 	%p29, %r16, 0;
	@%p29 bra 	$L__BB9_16;
	and.b32  	%r19, %r8, 3;
	setp.lt.u32 	%p30, %r16, 4;
	@%p30 bra 	$L__BB9_13;
	cvt.s64.s32 	%rd78, %r427;
	add.s64 	%rd79, %rd78, %rd4;
	shl.b64 	%rd80, %rd79, 4;
	add.s64 	%rd81, %rd2, %rd80;
	ld.global.v2.f64 	{%fd382, %fd383}, [%rd81];
	add.f64 	%fd384, %fd507, %fd382;
	add.f64 	%fd385, %fd506, %fd383;
	ld.global.v2.f64 	{%fd386, %fd387}, [%rd81+4096];
	add.f64 	%fd388, %fd384, %fd386;
	add.f64 	%fd389, %fd385, %fd387;
	ld.global.v2.f64 	{%fd390, %fd391}, [%rd81+8192];
	add.f64 	%fd392, %fd388, %fd390;
	add.f64 	%fd393, %fd389, %fd391;
	ld.global.v2.f64 	{%fd394, %fd395}, [%rd81+12288];
	add.f64 	%fd507, %fd392, %fd394;
	add.f64 	%fd506, %fd393, %fd395;
	add.s32 	%r427, %r427, 1024;
$L__BB9_13:
	setp.eq.s32 	%p31, %r19, 0;
	@%p31 bra 	$L__BB9_16;
	mul.wide.u32 	%rd82, %r2, 16384;
	add.s64 	%rd9, %rd2, %rd82;
	neg.s32 	%r430, %r19;
$L__BB9_15:
	.pragma "nounroll";
	mul.wide.s32 	%rd83, %r427, 16;
	add.s64 	%rd84, %rd9, %rd83;
	ld.global.v2.f64 	{%fd396, %fd397}, [%rd84];
	add.f64 	%fd507, %fd507, %fd396;
	add.f64 	%fd506, %fd506, %fd397;
	add.s32 	%r427, %r427, 256;
	add.s32 	%r430, %r430, 1;
	setp.ne.s32 	%p32, %r430, 0;
	@%p32 bra 	$L__BB9_15;
$L__BB9_16:
	setp.lt.s32 	%p33, %r4, 256;
	@%p33 bra 	$L__BB9_22;
	// begin inline asm
	mov.u32 %r318, %laneid;
	// end inline asm
	mov.b64 	%rd105, %fd507;
	mov.b64 	{%r320, %r325}, %rd105;
	mov.b32 	%r336, 1;
	mov.b32 	%r417, 31;
	mov.b32 	%r418, -1;
	// begin inline asm
	shfl.sync.down.b32 %r319, %r320, %r336, %r417, %r418;
	// end inline asm
	// begin inline asm
	shfl.sync.down.b32 %r324, %r325, %r336, %r417, %r418;
	// end inline asm
	mov.b64 	%rd106, {%r319, %r324};
	mov.b64 	%fd440, %rd106;
	mov.b64 	%rd107, %fd506;
	mov.b64 	{%r330, %r335}, %rd107;
	// begin inline asm
	shfl.sync.down.b32 %r329, %r330, %r336, %r417, %r418;
	// end inline asm
	// begin inline asm
	shfl.sync.down.b32 %r334, %r335, %r336, %r417, %r418;
	// end inline asm
	mov.b64 	%rd108, {%r329, %r334};
	mov.b64 	%fd441, %rd108;
	setp.gt.s32 	%p50, %r318, 30;
	add.f64 	%fd442, %fd507, %fd440;
	add.f64 	%fd443, %fd506, %fd441;
	selp.f64 	%fd444, %fd506, %fd443, %p50;
	mov.b64 	%rd109, %fd444;
	mov.b64 	{%r350, %r355}, %rd109;
	selp.f64 	%fd445, %fd507, %fd442, %p50;
	mov.b64 	%rd110, %fd445;
	mov.b64 	{%r340, %r345}, %rd110;
	mov.b32 	%r356, 2;
	// begin inline asm
	shfl.sync.down.b32 %r339, %r340, %r356, %r417, %r418;
	// end inline asm
	// begin inline asm
	shfl.sync.down.b32 %r344, %r345, %r356, %r417, %r418;
	// end inline asm
	mov.b64 	%rd111, {%r339, %r344};
	mov.b64 	%fd446, %rd111;
	// begin inline asm
	shfl.sync.down.b32 %r349, %r350, %r356, %r417, %r418;
	// end inline asm
	// begin inline asm
	shfl.sync.down.b32 %r354, %r355, %r356, %r417, %r418;
	// end inline asm
	mov.b64 	%rd112, {%r349, %r354};
	mov.b64 	%fd447, %rd112;
	setp.gt.s32 	%p51, %r318, 29;
	add.f64 	%fd448, %fd445, %fd446;
	add.f64 	%fd449, %fd444, %fd447;
	selp.f64 	%fd450, %fd444, %fd449, %p51;
	mov.b64 	%rd113, %fd450;
	mov.b64 	{%r370, %r375}, %rd113;
	selp.f64 	%fd451, %fd445, %fd448, %p51;
	mov.b64 	%rd114, %fd451;
	mov.b64 	{%r360, %r365}, %rd114;
	mov.b32 	%r376, 4;
	// begin inline asm
	shfl.sync.down.b32 %r359, %r360, %r376, %r417, %r418;
	// end inline asm
	// begin inline asm
	shfl.sync.down.b32 %r364, %r365, %r376, %r417, %r418;
	// end inline asm
	mov.b64 	%rd115, {%r359, %r364};
	mov.b64 	%fd452, %rd115;
	// begin inline asm
	shfl.sync.down.b32 %r369, %r370, %r376, %r417, %r418;
	// end inline asm
	// begin inline asm
	shfl.sync.down.b32 %r374, %r375, %r376, %r417, %r418;
	// end inline asm
	mov.b64 	%rd116, {%r369, %r374};
	mov.b64 	%fd453, %rd116;
	setp.gt.s32 	%p52, %r318, 27;
	add.f64 	%fd454, %fd451, %fd452;
	add.f64 	%fd455, %fd450, %fd453;
	selp.f64 	%fd456, %fd451, %fd454, %p52;
	mov.b64 	%rd117, %fd456;
	mov.b64 	{%r380, %r385}, %rd117;
	selp.f64 	%fd457, %fd450, %fd455, %p52;
	mov.b64 	%rd118, %fd457;
	mov.b64 	{%r390, %r395}, %rd118;
	mov.b32 	%r396, 8;
	// begin inline asm
	shfl.sync.down.b32 %r379, %r380, %r396, %r417, %r418;
	// end inline asm
	// begin inline asm
	shfl.sync.down.b32 %r384, %r385, %r396, %r417, %r418;
	// end inline asm
	mov.b64 	%rd119, {%r379, %r384};
	mov.b64 	%fd458, %rd119;
	// begin inline asm
	shfl.sync.down.b32 %r389, %r390, %r396, %r417, %r418;
	// end inline asm
	// begin inline asm
	shfl.sync.down.b32 %r394, %r395, %r396, %r417, %r418;
	// end inline asm
	mov.b64 	%rd120, {%r389, %r394};
	mov.b64 	%fd459, %rd120;
	setp.gt.s32 	%p53, %r318, 23;
	add.f64 	%fd31, %fd456, %fd458;
	add.f64 	%fd32, %fd457, %fd459;
	selp.f64 	%fd533, %fd456, %fd31, %p53;
	mov.b64 	%rd121, %fd533;
	mov.b64 	{%r400, %r405}, %rd121;
	selp.f64 	%fd532, %fd457, %fd32, %p53;
	mov.b64 	%rd122, %fd532;
	mov.b64 	{%r410, %r415}, %rd122;
	mov.b32 	%r416, 16;
	// begin inline asm
	shfl.sync.down.b32 %r399, %r400, %r416, %r417, %r418;
	// end inline asm
	// begin inline asm
	shfl.sync.down.b32 %r404, %r405, %r416, %r417, %r418;
	// end inline asm
	// begin inline asm
	shfl.sync.down.b32 %r409, %r410, %r416, %r417, %r418;
	// end inline asm
	// begin inline asm
	shfl.sync.down.b32 %r414, %r415, %r416, %r417, %r418;
	// end inline asm
	setp.gt.s32 	%p54, %r318, 15;
	@%p54 bra 	$L__BB9_20;
	mov.b64 	%rd123, {%r409, %r414};
	mov.b64 	%fd460, %rd123;
	mov.b64 	%rd124, {%r399, %r404};
	mov.b64 	%fd461, %rd124;
	add.f64 	%fd533, %fd31, %fd461;
	add.f64 	%fd532, %fd32, %fd460;
	setp.ne.s32 	%p55, %r318, 0;
	@%p55 bra 	$L__BB9_20;
	shr.u32 	%r419, %r5, 1;
	and.b32  	%r420, %r419, 496;
	mov.u32 	%r421, _ZZN3cub18CUB_300001_SM_10006detail6reduce18DeviceReduceKernelINS2_10policy_hubI7double2y11sum_functorE10Policy1000EN6thrust24THRUST_300001_SM_1000_NS6detail15normal_iteratorINSA_10device_ptrIS5_EEEEyS6_S5_N4cuda3std3__410__identityEEEvT0_PT3_T1_NS0_13GridEvenShareISN_EET2_T4_E12temp_storage;
	add.s32 	%r422, %r421, %r420;
	st.shared.v2.f64 	[%r422+16], {%fd533, %fd532};
$L__BB9_20:
	bar.sync 	0;
	setp.ne.s32 	%p56, %r5, 0;
	@%p56 bra 	$L__BB9_54;
	ld.shared.v2.f64 	{%fd462, %fd463}, [_ZZN3cub18CUB_300001_SM_10006detail6reduce18DeviceReduceKernelINS2_10policy_hubI7double2y11sum_functorE10Policy1000EN6thrust24THRUST_300001_SM_1000_NS6detail15normal_iteratorINSA_10device_ptrIS5_EEEEyS6_S5_N4cuda3std3__410__identityEEEvT0_PT3_T1_NS0_13GridEvenShareISN_EET2_T4_E12temp_storage+32];
	add.f64 	%fd464, %fd533, %fd462;
	add.f64 	%fd465, %fd532, %fd463;
	ld.shared.v2.f64 	{%fd466, %fd467}, [_ZZN3cub18CUB_300001_SM_10006detail6reduce18DeviceReduceKernelINS2_10policy_hubI7double2y11sum_functorE10Policy1000EN6thrust24THRUST_300001_SM_1000_NS6detail15normal_iteratorINSA_10device_ptrIS5_EEEEyS6_S5_N4cuda3std3__410__identityEEEvT0_PT3_T1_NS0_13GridEvenShareISN_EET2_T4_E12temp_storage+48];
	add.f64 	%fd468, %fd464, %fd466;
	add.f64 	%fd469, %fd465, %fd467;
	ld.shared.v2.f64 	{%fd470, %fd471}, [_ZZN3cub18CUB_300001_SM_10006detail6reduce18DeviceReduceKernelINS2_10policy_hubI7double2y11sum_functorE10Policy1000EN6thrust24THRUST_300001_SM_1000_NS6detail15normal_iteratorINSA_10device_ptrIS5_EEEEyS6_S5_N4cuda3std3__410__identityEEEvT0_PT3_T1_NS0_13GridEvenShareISN_EET2_T4_E12temp_storage+64];
	add.f64 	%fd472, %fd468, %fd470;
	add.f64 	%fd473, %fd469, %fd471;
	ld.shared.v2.f64 	{%fd474, %fd475}, [_ZZN3cub18CUB_300001_SM_10006detail6reduce18DeviceReduceKernelINS2_10policy_hubI7double2y11sum_functorE10Policy1000EN6thrust24THRUST_300001_SM_1000_NS6detail15normal_iteratorINSA_10device_ptrIS5_EEEEyS6_S5_N4cuda3std3__410__identityEEEvT0_PT3_T1_NS0_13GridEvenShareISN_EET2_T4_E12temp_storage+80];
	add.f64 	%fd476, %fd472, %fd474;
	add.f64 	%fd477, %fd473, %fd475;
	ld.shared.v2.f64 	{%fd478, %fd479}, [_ZZN3cub18CUB_300001_SM_10006detail6reduce18DeviceReduceKernelINS2_10policy_hubI7double2y11sum_functorE10Policy1000EN6thrust24THRUST_300001_SM_1000_NS6detail15normal_iteratorINSA_10device_ptrIS5_EEEEyS6_S5_N4cuda3std3__410__identityEEEvT0_PT3_T1_NS0_13GridEvenShareISN_EET2_T4_E12temp_storage+96];
	add.f64 	%fd480, %fd476, %fd478;
	add.f64 	%fd481, %fd477, %fd479;
	ld.shared.v2.f64 	{%fd482, %fd483}, [_ZZN3cub18CUB_300001_SM_10006detail6reduce18DeviceReduceKernelINS2_10policy_hubI7double2y11sum_functorE10Policy1000EN6thrust24THRUST_300001_SM_1000_NS6detail15normal_iteratorINSA_10device_ptrIS5_EEEEyS6_S5_N4cuda3std3__410__identityEEEvT0_PT3_T1_NS0_13GridEvenShareISN_EET2_T4_E12temp_storage+112];
	add.f64 	%fd484, %fd480, %fd482;
	add.f64 	%fd485, %fd481, %fd483;
	ld.shared.v2.f64 	{%fd486, %fd487}, [_ZZN3cub18CUB_300001_SM_10006detail6reduce18DeviceReduceKernelINS2_10policy_hubI7double2y11sum_functorE10Policy1000EN6thrust24THRUST_300001_SM_1000_NS6detail15normal_iteratorINSA_10device_ptrIS5_EEEEyS6_S5_N4cuda3std3__410__identityEEEvT0_PT3_T1_NS0_13GridEvenShareISN_EET2_T4_E12temp_storage+128];
	add.f64 	%fd533, %fd484, %fd486;
	add.f64 	%fd532, %fd485, %fd487;
	bra.uni 	$L__BB9_54;
$L__BB9_22:
	// begin inline asm
	mov.u32 %r205, %laneid;
	// end inline asm
	and.b32  	%r306, %r5, 992;
	add.s32 	%r307, %r306, 32;
	setp.gt.s32 	%p34, %r307, %r4;
	not.b32 	%r308, %r306;
	add.s32 	%r309, %r4, %r308;
	selp.b32 	%r304, %r309, 31, %p34;
	mov.b64 	%rd85, %fd507;
	mov.b64 	{%r207, %r212}, %rd85;
	mov.b32 	%r223, 1;
	mov.b32 	%r305, -1;
	// begin inline asm
	shfl.sync.down.b32 %r206, %r207, %r223, %r304, %r305;
	// end inline asm
	// begin inline asm
	shfl.sync.down.b32 %r211, %r212, %r223, %r304, %r305;
	// end inline asm
	mov.b64 	%rd86, {%r206, %r211};
	mov.b64 	%fd398, %rd86;
	mov.b64 	%rd87, %fd506;
	mov.b64 	{%r217, %r222}, %rd87;
	// begin inline asm
	shfl.sync.down.b32 %r216, %r217, %r223, %r304, %r305;
	// end inline asm
	// begin inline asm
	shfl.sync.down.b32 %r221, %r222, %r223, %r304, %r305;
	// end inline asm
	mov.b64 	%rd88, {%r216, %r221};
	mov.b64 	%fd399, %rd88;
	setp.lt.s32 	%p35, %r205, %r304;
	add.f64 	%fd400, %fd507, %fd398;
	add.f64 	%fd401, %fd506, %fd399;
	selp.f64 	%fd402, %fd400, %fd507, %p35;
	mov.b64 	%rd89, %fd402;
	mov.b64 	{%r227, %r232}, %rd89;
	selp.f64 	%fd403, %fd401, %fd506, %p35;
	mov.b64 	%rd90, %fd403;
	mov.b64 	{%r237, %r242}, %rd90;
	mov.b32 	%r243, 2;
	// begin inline asm
	shfl.sync.down.b32 %r226, %r227, %r243, %r304, %r305;
	// end inline asm
	// begin inline asm
	shfl.sync.down.b32 %r231, %r232, %r243, %r304, %r305;
	// end inline asm
	mov.b64 	%rd91, {%r226, %r231};
	mov.b64 	%fd404, %rd91;
	// begin inline asm
	shfl.sync.down.b32 %r236, %r237, %r243, %r304, %r305;
	// end inline asm
	// begin inline asm
	shfl.sync.down.b32 %r241, %r242, %r243, %r304, %r305;
	// end inline asm
	mov.b64 	%rd92, {%r236, %r241};
	mov.b64 	%fd405, %rd92;
	add.s32 	%r310, %r205, 2;
	setp.gt.s32 	%p36, %r310, %r304;
	add.f64 	%fd406, %fd402, %fd404;
	add.f64 	%fd407, %fd403, %fd405;
	selp.f64 	%fd408, %fd402, %fd406, %p36;
	mov.b64 	%rd93, %fd408;
	mov.b64 	{%r247, %r252}, %rd93;
	selp.f64 	%fd409, %fd403, %fd407, %p36;
	mov.b64 	%rd94, %fd409;
	mov.b64 	{%r257, %r262}, %rd94;
	mov.b32 	%r263, 4;
	// begin inline asm
	shfl.sync.down.b32 %r246, %r247, %r263, %r304, %r305;
	// end inline asm
	// begin inline asm
	shfl.sync.down.b32 %r251, %r252, %r263, %r304, %r305;
	// end inline asm
	mov.b64 	%rd95, {%r246, %r251};
	mov.b64 	%fd410, %rd95;
	// begin inline asm
	shfl.sync.down.b32 %r256, %r257, %r263, %r304, %r305;
	// end inline asm
	// begin inline asm
	shfl.sync.down.b32 %r261, %r262, %r263, %r304, %r305;
	// end inline asm
	mov.b64 	%rd96, {%r256, %r261};
	mov.b64 	%fd411, %rd96;
	add.s32 	%r311, %r205, 4;
	setp.gt.s32 	%p37, %r311, %r304;
	add.f64 	%fd412, %fd408, %fd410;
	add.f64 	%fd413, %fd409, %fd411;
	selp.f64 	%fd414, %fd408, %fd412, %p37;
	mov.b64 	%rd97, %fd414;
	mov.b64 	{%r267, %r272}, %rd97;
	selp.f64 	%fd415, %fd409, %fd413, %p37;
	mov.b64 	%rd98, %fd415;
	mov.b64 	{%r277, %r282}, %rd98;
	mov.b32 	%r283, 8;
	// begin inline asm
	shfl.sync.down.b32 %r266, %r267, %r283, %r304, %r305;
	// end inline asm
	// begin inline asm
	shfl.sync.down.b32 %r271, %r272, %r283, %r304, %r305;
	// end inline asm
	mov.b64 	%rd99, {%r266, %r271};
	mov.b64 	%fd416, %rd99;
	// begin inline asm
	shfl.sync.down.b32 %r276, %r277, %r283, %r304, %r305;
	// end inline asm
	// begin inline asm
	shfl.sync.down.b32 %r281, %r282, %r283, %r304, %r305;
	// end inline asm
	mov.b64 	%rd100, {%r276, %r281};
	mov.b64 	%fd417, %rd100;
	add.s32 	%r312, %r205, 8;
	setp.gt.s32 	%p38, %r312, %r304;
	add.f64 	%fd418, %fd414, %fd416;
	add.f64 	%fd419, %fd415, %fd417;
	selp.f64 	%fd420, %fd414, %fd418, %p38;
	mov.b64 	%rd101, %fd420;
	mov.b64 	{%r287, %r292}, %rd101;
	selp.f64 	%fd421, %fd415, %fd419, %p38;
	mov.b64 	%rd102, %fd421;
	mov.b64 	{%r297, %r302}, %rd102;
	mov.b32 	%r303, 16;
	// begin inline asm
	shfl.sync.down.b32 %r286, %r287, %r303, %r304, %r305;
	// end inline asm
	// begin inline asm
	shfl.sync.down.b32 %r291, %r292, %r303, %r304, %r305;
	// end inline asm
	mov.b64 	%rd103, {%r286, %r291};
	mov.b64 	%fd422, %rd103;
	// begin inline asm
	shfl.sync.down.b32 %r296, %r297, %r303, %r304, %r305;
	// end inline asm
	// begin inline asm
	shfl.sync.down.b32 %r301, %r302, %r303, %r304, %r305;
	// end inline asm
	mov.b64 	%rd104, {%r296, %r301};
	mov.b64 	%fd423, %rd104;
	add.s32 	%r313, %r205, 16;
	setp.gt.s32 	%p39, %r313, %r304;
	add.f64 	%fd424, %fd420, %fd422;
	add.f64 	%fd425, %fd421, %fd423;
	selp.f64 	%fd533, %fd420, %fd424, %p39;
	selp.f64 	%fd532, %fd421, %fd425, %p39;
	setp.ne.s32 	%p40, %r205, 0;
	@%p40 bra 	$L__BB9_24;
	shr.u32 	%r314, %r5, 1;
	and.b32  	%r315, %r314, 496;
	mov.u32 	%r316, _ZZN3cub18CUB_300001_SM_10006detail6reduce18DeviceReduceKernelINS2_10policy_hubI7double2y11sum_functorE10Policy1000EN6thrust24THRUST_300001_SM_1000_NS6detail15normal_iteratorINSA_10device_ptrIS5_EEEEyS6_S5_N4cuda3std3__410__identityEEEvT0_PT3_T1_NS0_13GridEvenShareISN_EET2_T4_E12temp_storage;
	add.s32 	%r317, %r316, %r315;
	st.shared.v2.f64 	[%r317+16], {%fd533, %fd532};
$L__BB9_24:
	bar.sync 	0;
	setp.ne.s32 	%p41, %r5, 0;
	setp.lt.s32 	%p42, %r4, 33;
	or.pred  	%p43, %p41, %p42;
	@%p43 bra 	$L__BB9_54;
	ld.shared.v2.f64 	{%fd426, %fd427}, [_ZZN3cub18CUB_300001_SM_10006detail6reduce18DeviceReduceKernelINS2_10policy_hubI7double2y11sum_functorE10Policy1000EN6thrust24THRUST_300001_SM_1000_NS6detail15normal_iteratorINSA_10device_ptrIS5_EEEEyS6_S5_N4cuda3std3__410__identityEEEvT0_PT3_T1_NS0_13GridEvenShareISN_EET2_T4_E12temp_storage+32];
	add.f64 	%fd533, %fd533, %fd426;
	add.f64 	%fd532, %fd532, %fd427;
	setp.lt.u32 	%p44, %r4, 65;
	@%p44 bra 	$L__BB9_54;
	ld.shared.v2.f64 	{%fd428, %fd429}, [_ZZN3cub18CUB_300001_SM_10006detail6reduce18DeviceReduceKernelINS2_10policy_hubI7double2y11sum_functorE10Policy1000EN6thrust24THRUST_300001_SM_1000_NS6detail15normal_iteratorINSA_10device_ptrIS5_EEEEyS6_S5_N4cuda3std3__410__identityEEEvT0_PT3_T1_NS0_13GridEvenShareISN_EET2_T4_E12temp_storage+48];
	add.f64 	%fd533, %fd533, %fd428;
	add.f64 	%fd532, %fd532, %fd429;
	setp.lt.u32 	%p45, %r4, 97;
	@%p45 bra 	$L__BB9_54;
	ld.shared.v2.f64 	{%fd430, %fd431}, [_ZZN3cub18CUB_300001_SM_10006detail6reduce18DeviceReduceKernelINS2_10policy_hubI7double2y11sum_functorE10Policy1000EN6thrust24THRUST_300001_SM_1000_NS6detail15normal_iteratorINSA_10device_ptrIS5_EEEEyS6_S5_N4cuda3std3__410__identityEEEvT0_PT3_T1_NS0_13GridEvenShareISN_EET2_T4_E12temp_storage+64];
	add.f64 	%fd533, %fd533, %fd430;
	add.f64 	%fd532, %fd532, %fd431;
	setp.lt.u32 	%p46, %r4, 129;
	@%p46 bra 	$L__BB9_54;
	ld.shared.v2.f64 	{%fd432, %fd433}, [_ZZN3cub18CUB_300001_SM_10006detail6reduce18DeviceReduceKernelINS2_10policy_hubI7double2y11sum_functorE10Policy1000EN6thrust24THRUST_300001_SM_1000_NS6detail15normal_iteratorINSA_10device_ptrIS5_EEEEyS6_S5_N4cuda3std3__410__identityEEEvT0_PT3_T1_NS0_13GridEvenShareISN_EET2_T4_E12temp_storage+80];
	add.f64 	%fd533, %fd533, %fd432;
	add.f64 	%fd532, %fd532, %fd433;
	setp.lt.u32 	%p47, %r4, 161;
	@%p47 bra 	$L__BB9_54;
	ld.shared.v2.f64 	{%fd434, %fd435}, [_ZZN3cub18CUB_300001_SM_10006detail6reduce18DeviceReduceKernelINS2_10policy_hubI7double2y11sum_functorE10Policy1000EN6thrust24THRUST_300001_SM_1000_NS6detail15normal_iteratorINSA_10device_ptrIS5_EEEEyS6_S5_N4cuda3std3__410__identityEEEvT0_PT3_T1_NS0_13GridEvenShareISN_EET2_T4_E12temp_storage+96];
	add.f64 	%fd533, %fd533, %fd434;
	add.f64 	%fd532, %fd532, %fd435;
	setp.lt.u32 	%p48, %r4, 193;
	@%p48 bra 	$L__BB9_54;
	ld.shared.v2.f64 	{%fd436, %fd437}, [_ZZN3cub18CUB_300001_SM_10006detail6reduce18DeviceReduceKernelINS2_10policy_hubI7double2y11sum_functorE10Policy1000EN6thrust24THRUST_300001_SM_1000_NS6detail15normal_iteratorINSA_10device_ptrIS5_EEEEyS6_S5_N4cuda3std3__410__identityEEEvT0_PT3_T1_NS0_13GridEvenShareISN_EET2_T4_E12temp_storage+112];
	add.f64 	%fd533, %fd533, %fd436;
	add.f64 	%fd532, %fd532, %fd437;
	setp.lt.u32 	%p49, %r4, 225;
	@%p49 bra 	$L__BB9_54;
	ld.shared.v2.f64 	{%fd438, %fd439}, [_ZZN3cub18CUB_300001_SM_10006detail6reduce18DeviceReduceKernelINS2_10policy_hubI7double2y11sum_functorE10Policy1000EN6thrust24THRUST_300001_SM_1000_NS6detail15normal_iteratorINSA_10device_ptrIS5_EEEEyS6_S5_N4cuda3std3__410__identityEEEvT0_PT3_T1_NS0_13GridEvenShareISN_EET2_T4_E12temp_storage+128];
	add.f64 	%fd533, %fd533, %fd438;
	add.f64 	%fd532, %fd532, %fd439;
	bra.uni 	$L__BB9_54;
$L__BB9_32:
	cvt.u32.u64 	%r62, %rd4;
	mov.u32 	%r32, %tid.x;
	add.s32 	%r63, %r32, %r62;
	mul.wide.u32 	%rd26, %r63, 16;
	add.s64 	%rd27, %rd2, %rd26;
	ld.global.v2.f64 	{%fd101, %fd102}, [%rd27];
	ld.global.v2.f64 	{%fd103, %fd104}, [%rd27+4096];
	ld.global.v2.f64 	{%fd105, %fd106}, [%rd27+8192];
	ld.global.v2.f64 	{%fd107, %fd108}, [%rd27+12288];
	add.f64 	%fd109, %fd101, %fd103;
	add.f64 	%fd110, %fd102, %fd104;
	add.f64 	%fd111, %fd109, %fd105;
	add.f64 	%fd112, %fd110, %fd106;
	add.f64 	%fd529, %fd111, %fd107;
	add.f64 	%fd528, %fd112, %fd108;
	setp.lt.u64 	%p2, %rd5, %rd3;
	@%p2 bra 	$L__BB9_49;
	cvt.u32.u64 	%r65, %rd3;
	cvt.u64.u32 	%rd10, %r32;
	add.s64 	%rd130, %rd4, %rd3;
	cvt.u32.u64 	%r33, %rd1;
	not.b32 	%r67, %r32;
	add.s32 	%r68, %r67, %r33;
	sub.s32 	%r69, %r68, %r65;
	sub.s32 	%r432, %r69, %r62;
	add.s64 	%rd28, %rd130, %rd10;
	shl.b64 	%rd29, %rd28, 4;
	add.s64 	%rd30, %rd29, %rd2;
	add.s64 	%rd129, %rd30, 32768;
	mov.b32 	%r433, 0;
	mov.u64 	%rd131, %rd4;
$L__BB9_34:
	add.s64 	%rd131, %rd131, %rd3;
	add.s64 	%rd31, %rd1, -1024;
	setp.gt.u64 	%p3, %rd131, %rd31;
	@%p3 bra 	$L__BB9_36;
	cvt.u32.u64 	%r70, %rd3;
	add.s64 	%rd32, %rd131, %rd10;
	shl.b64 	%rd33, %rd32, 4;
	add.s64 	%rd34, %rd2, %rd33;
	ld.global.v2.f64 	{%fd113, %fd114}, [%rd34];
	ld.global.v2.f64 	{%fd115, %fd116}, [%rd34+4096];
	ld.global.v2.f64 	{%fd117, %fd118}, [%rd34+8192];
	ld.global.v2.f64 	{%fd119, %fd120}, [%rd34+12288];
	add.f64 	%fd121, %fd529, %fd113;
	add.f64 	%fd122, %fd528, %fd114;
	add.f64 	%fd123, %fd121, %fd115;
	add.f64 	%fd124, %fd122, %fd116;
	add.f64 	%fd125, %fd123, %fd117;
	add.f64 	%fd126, %fd124, %fd118;
	add.f64 	%fd529, %fd125, %fd119;
	add.f64 	%fd528, %fd126, %fd120;
	sub.s64 	%rd35, %rd1, %rd131;
	setp.lt.u64 	%p4, %rd35, %rd3;
	add.s32 	%r433, %r433, 1;
	add.s64 	%rd130, %rd130, %rd3;
	sub.s32 	%r432, %r432, %r70;
	shl.b64 	%rd36, %rd3, 4;
	add.s64 	%rd129, %rd129, %rd36;
	@%p4 bra 	$L__BB9_49;
	bra.uni 	$L__BB9_34;
$L__BB9_36:
	setp.le.u64 	%p5, %rd1, %rd131;
	cvt.u32.u64 	%r71, %rd131;
	cvt.u32.u64 	%r72, %rd1;
	sub.s32 	%r73, %r72, %r71;
	setp.ge.s32 	%p6, %r32, %r73;
	or.pred  	%p7, %p5, %p6;
	@%p7 bra 	$L__BB9_49;
	cvt.u32.u64 	%r75, %rd3;
	cvt.u32.u64 	%r76, %rd4;
	not.b32 	%r77, %r32;
	add.s32 	%r78, %r77, %r33;
	add.s32 	%r79, %r75, %r76;
	sub.s32 	%r80, %r78, %r79;
	mul.lo.s32 	%r81, %r1, %r433;
	shl.b32 	%r82, %r81, 10;
	sub.s32 	%r83, %r80, %r82;
	shr.u32 	%r84, %r83, 8;
	add.s32 	%r39, %r84, 1;
	and.b32  	%r40, %r39, 15;
	setp.lt.u32 	%p8, %r83, 3840;
	mov.u32 	%r436, %r32;
	@%p8 bra 	$L__BB9_40;
	shr.u32 	%r85, %r432, 8;
	add.s32 	%r86, %r85, 1;
	and.b32  	%r87, %r86, 33554416;
	neg.s32 	%r434, %r87;
	mov.u32 	%r436, %r32;
$L__BB9_39:
	.pragma "nounroll";
	ld.global.v2.f64 	{%fd128, %fd129}, [%rd129+-32768];
	add.f64 	%fd130, %fd529, %fd128;
	add.f64 	%fd131, %fd528, %fd129;
	ld.global.v2.f64 	{%fd132, %fd133}, [%rd129+-28672];
	add.f64 	%fd134, %fd130, %fd132;
	add.f64 	%fd135, %fd131, %fd133;
	ld.global.v2.f64 	{%fd136, %fd137}, [%rd129+-24576];
	add.f64 	%fd138, %fd134, %fd136;
	add.f64 	%fd139, %fd135, %fd137;
	ld.global.v2.f64 	{%fd140, %fd141}, [%rd129+-20480];
	add.f64 	%fd142, %fd138, %fd140;
	add.f64 	%fd143, %fd139, %fd141;
	ld.global.v2.f64 	{%fd144, %fd145}, [%rd129+-16384];
	add.f64 	%fd146, %fd142, %fd144;
	add.f64 	%fd147, %fd143, %fd145;
	ld.global.v2.f64 	{%fd148, %fd149}, [%rd129+-12288];
	add.f64 	%fd150, %fd146, %fd148;
	add.f64 	%fd151, %fd147, %fd149;
	ld.global.v2.f64 	{%fd152, %fd153}, [%rd129+-8192];
	add.f64 	%fd154, %fd150, %fd152;
	add.f64 	%fd155, %fd151, %fd153;
	ld.global.v2.f64 	{%fd156, %fd157}, [%rd129+-4096];
	add.f64 	%fd158, %fd154, %fd156;
	add.f64 	%fd159, %fd155, %fd157;
	ld.global.v2.f64 	{%fd160, %fd161}, [%rd129];
	add.f64 	%fd162, %fd158, %fd160;
	add.f64 	%fd163, %fd159, %fd161;
	ld.global.v2.f64 	{%fd164, %fd165}, [%rd129+4096];
	add.f64 	%fd166, %fd162, %fd164;
	add.f64 	%fd167, %fd163, %fd165;
	ld.global.v2.f64 	{%fd168, %fd169}, [%rd129+8192];
	add.f64 	%fd170, %fd166, %fd168;
	add.f64 	%fd171, %fd167, %fd169;
	ld.global.v2.f64 	{%fd172, %fd173}, [%rd129+12288];
	add.f64 	%fd174, %fd170, %fd172;
	add.f64 	%fd175, %fd171, %fd173;
	ld.global.v2.f64 	{%fd176, %fd177}, [%rd129+16384];
	add.f64 	%fd178, %fd174, %fd176;
	add.f64 	%fd179, %fd175, %fd177;
	ld.global.v2.f64 	{%fd180, %fd181}, [%rd129+20480];
	add.f64 	%fd182, %fd178, %fd180;
	add.f64 	%fd183, %fd179, %fd181;
	ld.global.v2.f64 	{%fd184, %fd185}, [%rd129+24576];
	add.f64 	%fd186, %fd182, %fd184;
	add.f64 	%fd187, %fd183, %fd185;
	ld.global.v2.f64 	{%fd188, %fd189}, [%rd129+28672];
	add.f64 	%fd529, %fd186, %fd188;
	add.f64 	%fd528, %fd187, %fd189;
	add.s32 	%r436, %r436, 4096;
	add.s32 	%r434, %r434, 16;
	add.s64 	%rd129, %rd129, 65536;
	setp.ne.s32 	%p9, %r434, 0;
	@%p9 bra 	$L__BB9_39;
$L__BB9_40:
	setp.eq.s32 	%p10, %r40, 0;
	@%p10 bra 	$L__BB9_49;
	and.b32  	%r47, %r39, 7;
	setp.lt.u32 	%p11, %r40, 8;
	@%p11 bra 	$L__BB9_43;
	cvt.u64.u32 	%rd37, %r436;
	add.s64 	%rd38, %rd131, %rd37;
	shl.b64 	%rd39, %rd38, 4;
	add.s64 	%rd40, %rd2, %rd39;
	ld.global.v2.f64 	{%fd191, %fd192}, [%rd40];
	add.f64 	%fd193, %fd529, %fd191;
	add.f64 	%fd194, %fd528, %fd192;
	ld.global.v2.f64 	{%fd195, %fd196}, [%rd40+4096];
	add.f64 	%fd197, %fd193, %fd195;
	add.f64 	%fd198, %fd194, %fd196;
	ld.global.v2.f64 	{%fd199, %fd200}, [%rd40+8192];
	add.f64 	%fd201, %fd197, %fd199;
	add.f64 	%fd202, %fd198, %fd200;
	ld.global.v2.f64 	{%fd203, %fd204}, [%rd40+12288];
	add.f64 	%fd205, %fd201, %fd203;
	add.f64 	%fd206, %fd202, %fd204;
	ld.global.v2.f64 	{%fd207, %fd208}, [%rd40+16384];
	add.f64 	%fd209, %fd205, %fd207;
	add.f64 	%fd210, %fd206, %fd208;
	ld.global.v2.f64 	{%fd211, %fd212}, [%rd40+20480];
	add.f64 	%fd213, %fd209, %fd211;
	add.f64 	%fd214, %fd210, %fd212;
	ld.global.v2.f64 	{%fd215, %fd216}, [%rd40+24576];
	add.f64 	%fd217, %fd213, %fd215;
	add.f64 	%fd218, %fd214, %fd216;
	ld.global.v2.f64 	{%fd219, %fd220}, [%rd40+28672];
	add.f64 	%fd529, %fd217, %fd219;
	add.f64 	%fd528, %fd218, %fd220;
	add.s32 	%r436, %r436, 2048;
$L__BB9_43:
	setp.eq.s32 	%p12, %r47, 0;
	@%p12 bra 	$L__BB9_49;
	setp.lt.u32 	%p13, %r47, 4;
	@%p13 bra 	$L__BB9_46;
	cvt.u64.u32 	%rd41, %r436;
	add.s64 	%rd42, %rd131, %rd41;
	shl.b64 	%rd43, %rd42, 4;
	add.s64 	%rd44, %rd2, %rd43;
	ld.global.v2.f64 	{%fd222, %fd223}, [%rd44];
	add.f64 	%fd224, %fd529, %fd222;
	add.f64 	%fd225, %fd528, %fd223;
	ld.global.v2.f64 	{%fd226, %fd227}, [%rd44+4096];
	add.f64 	%fd228, %fd224, %fd226;
	add.f64 	%fd229, %fd225, %fd227;
	ld.global.v2.f64 	{%fd230, %fd231}, [%rd44+8192];
	add.f64 	%fd232, %fd228, %fd230;
	add.f64 	%fd233, %fd229, %fd231;
	ld.global.v2.f64 	{%fd234, %fd235}, [%rd44+12288];
	add.f64 	%fd529, %fd232, %fd234;
	add.f64 	%fd528, %fd233, %fd235;
	add.s32 	%r436, %r436, 1024;
$L__BB9_46:
	and.b32  	%r88, %r39, 3;
	setp.eq.s32 	%p14, %r88, 0;
	@%p14 bra 	$L__BB9_49;
	cvt.u64.u32 	%rd45, %r436;
	add.s64 	%rd46, %rd45, %rd130;
	shl.b64 	%rd47, %rd46, 4;
	add.s64 	%rd133, %rd2, %rd47;
	cvt.u16.u32 	%rs1, %r432;
	shr.u16 	%rs2, %rs1, 8;
	add.s16 	%rs3, %rs2, 1;
	cvt.u32.u16 	%r89, %rs3;
	and.b32  	%r90, %r89, 3;
	neg.s32 	%r439, %r90;
$L__BB9_48:
	.pragma "nounroll";
	ld.global.v2.f64 	{%fd236, %fd237}, [%rd133];
	add.f64 	%fd529, %fd529, %fd236;
	add.f64 	%fd528, %fd528, %fd237;
	add.s64 	%rd133, %rd133, 4096;
	add.s32 	%r439, %r439, 1;
	setp.ne.s32 	%p15, %r439, 0;
	@%p15 bra 	$L__BB9_48;
$L__BB9_49:
	// begin inline asm
	mov.u32 %r91, %laneid;
	// end inline asm
	mov.b64 	%rd48, %fd529;
	mov.b64 	{%r93, %r98}, %rd48;
	mov.b32 	%r109, 1;
	mov.b32 	%r190, 31;
	mov.b32 	%r191, -1;
	// begin inline asm
	shfl.sync.down.b32 %r92, %r93, %r109, %r190, %r191;
	// end inline asm
	// begin inline asm
	shfl.sync.down.b32 %r97, %r98, %r109, %r190, %r191;
	// end inline asm
	mov.b64 	%rd49, {%r92, %r97};
	mov.b64 	%fd238, %rd49;
	mov.b64 	%rd50, %fd528;
	mov.b64 	{%r103, %r108}, %rd50;
	// begin inline asm
	shfl.sync.down.b32 %r102, %r103, %r109, %r190, %r191;
	// end inline asm
	// begin inline asm
	shfl.sync.down.b32 %r107, %r108, %r109, %r190, %r191;
	// end inline asm
	mov.b64 	%rd51, {%r102, %r107};
	mov.b64 	%fd239, %rd51;
	setp.gt.s32 	%p16, %r91, 30;
	add.f64 	%fd240, %fd529, %fd238;
	add.f64 	%fd241, %fd528, %fd239;
	selp.f64 	%fd242, %fd529, %fd240, %p16;
	mov.b64 	%rd52, %fd242;
	mov.b64 	{%r113, %r118}, %rd52;
	selp.f64 	%fd243, %fd528, %fd241, %p16;
	mov.b64 	%rd53, %fd243;
	mov.b64 	{%r123, %r128}, %rd53;
	mov.b32 	%r129, 2;
	// begin inline asm
	shfl.sync.down.b32 %r112, %r113, %r129, %r190, %r191;
	// end inline asm
	// begin inline asm
	shfl.sync.down.b32 %r117, %r118, %r129, %r190, %r191;
	// end inline asm
	mov.b64 	%rd54, {%r112, %r117};
	mov.b64 	%fd244, %rd54;
	// begin inline asm
	shfl.sync.down.b32 %r122, %r123, %r129, %r190, %r191;
	// end inline asm
	// begin inline asm
	shfl.sync.down.b32 %r127, %r128, %r129, %r190, %r191;
	// end inline asm
	mov.b64 	%rd55, {%r122, %r127};
	mov.b64 	%fd245, %rd55;
	setp.gt.s32 	%p17, %r91, 29;
	add.f64 	%fd246, %fd242, %fd244;
	add.f64 	%fd247, %fd243, %fd245;
	selp.f64 	%fd248, %fd242, %fd246, %p17;
	mov.b64 	%rd56, %fd248;
	mov.b64 	{%r133, %r138}, %rd56;
	selp.f64 	%fd249, %fd243, %fd247, %p17;
	mov.b64 	%rd57, %fd249;
	mov.b64 	{%r143, %r148}, %rd57;
	mov.b32 	%r149, 4;
	// begin inline asm
	shfl.sync.down.b32 %r132, %r133, %r149, %r190, %r191;
	// end inline asm
	// begin inline asm
	shfl.sync.down.b32 %r137, %r138, %r149, %r190, %r191;
	// end inline asm
	mov.b64 	%rd58, {%r132, %r137};
	mov.b64 	%fd250, %rd58;
	// begin inline asm
	shfl.sync.down.b32 %r142, %r143, %r149, %r190, %r191;
	// end inline asm
	// begin inline asm
	shfl.sync.down.b32 %r147, %r148, %r149, %r190, %r191;
	// end inline asm
	mov.b64 	%rd59, {%r142, %r147};
	mov.b64 	%fd251, %rd59;
	setp.gt.s32 	%p18, %r91, 27;
	add.f64 	%fd252, %fd248, %fd250;
	add.f64 	%fd253, %fd249, %fd251;
	selp.f64 	%fd254, %fd248, %fd252, %p18;
	mov.b64 	%rd60, %fd254;
	mov.b64 	{%r153, %r158}, %rd60;
	selp.f64 	%fd255, %fd249, %fd253, %p18;
	mov.b64 	%rd61, %fd255;
	mov.b64 	{%r163, %r168}, %rd61;
	mov.b32 	%r169, 8;
	// begin inline asm
	shfl.sync.down.b32 %r152, %r153, %r169, %r190, %r191;
	// end inline asm
	// begin inline asm
	shfl.sync.down.b32 %r157, %r158, %r169, %r190, %r191;
	// end inline asm
	mov.b64 	%rd62, {%r152, %r157};
	mov.b64 	%fd256, %rd62;
	// begin inline asm
	shfl.sync.down.b32 %r162, %r163, %r169, %r190, %r191;
	// end inline asm
	// begin inline asm
	shfl.sync.down.b32 %r167, %r168, %r169, %r190, %r191;
	// end inline asm
	mov.b64 	%rd63, {%r162, %r167};
	mov.b64 	%fd257, %rd63;
	setp.gt.s32 	%p19, %r91, 23;
	add.f64 	%fd89, %fd254, %fd256;
	add.f64 	%fd90, %fd255, %fd257;
	selp.f64 	%fd533, %fd254, %fd89, %p19;
	mov.b64 	%rd64, %fd533;
	mov.b64 	{%r173, %r178}, %rd64;
	selp.f64 	%fd532, %fd255, %fd90, %p19;
	mov.b64 	%rd65, %fd532;
	mov.b64 	{%r183, %r188}, %rd65;
	mov.b32 	%r189, 16;
	// begin inline asm
	shfl.sync.down.b32 %r172, %r173, %r189, %r190, %r191;
	// end inline asm
	// begin inline asm
	shfl.sync.down.b32 %r177, %r178, %r189, %r190, %r191;
	// end inline asm
	// begin inline asm
	shfl.sync.down.b32 %r182, %r183, %r189, %r190, %r191;
	// end inline asm
	// begin inline asm
	shfl.sync.down.b32 %r187, %r188, %r189, %r190, %r191;
	// end inline asm
	setp.gt.s32 	%p20, %r91, 15;
	@%p20 bra 	$L__BB9_52;
	mov.b64 	%rd66, {%r182, %r187};
	mov.b64 	%fd258, %rd66;
	mov.b64 	%rd67, {%r172, %r177};
	mov.b64 	%fd259, %rd67;
	add.f64 	%fd533, %fd89, %fd259;
	add.f64 	%fd532, %fd90, %fd258;
	setp.ne.s32 	%p21, %r91, 0;
	@%p21 bra 	$L__BB9_52;
	shr.u32 	%r192, %r32, 1;
	and.b32  	%r193, %r192, 496;
	mov.u32 	%r194, _ZZN3cub18CUB_300001_SM_10006detail6reduce18DeviceReduceKernelINS2_10policy_hubI7double2y11sum_functorE10Policy1000EN6thrust24THRUST_300001_SM_1000_NS6detail15normal_iteratorINSA_10device_ptrIS5_EEEEyS6_S5_N4cuda3std3__410__identityEEEvT0_PT3_T1_NS0_13GridEvenShareISN_EET2_T4_E12temp_storage;
	add.s32 	%r195, %r194, %r193;
	st.shared.v2.f64 	[%r195+16], {%fd533, %fd532};
$L__BB9_52:
	bar.sync 	0;
	setp.ne.s32 	%p22, %r32, 0;
	@%p22 bra 	$L__BB9_54;
	ld.shared.v2.f64 	{%fd260, %fd261}, [_ZZN3cub18CUB_300001_SM_10006detail6reduce18DeviceReduceKernelINS2_10policy_hubI7double2y11sum_functorE10Policy1000EN6thrust24THRUST_300001_SM_1000_NS6detail15normal_iteratorINSA_10device_ptrIS5_EEEEyS6_S5_N4cuda3std3__410__identityEEEvT0_PT3_T1_NS0_13GridEvenShareISN_EET2_T4_E12temp_storage+32];
	add.f64 	%fd262, %fd533, %fd260;
	add.f64 	%fd263, %fd532, %fd261;
	ld.shared.v2.f64 	{%fd264, %fd265}, [_ZZN3cub18CUB_300001_SM_10006detail6reduce18DeviceReduceKernelINS2_10policy_hubI7double2y11sum_functorE10Policy1000EN6thrust24THRUST_300001_SM_1000_NS6detail15normal_iteratorINSA_10device_ptrIS5_EEEEyS6_S5_N4cuda3std3__410__identityEEEvT0_PT3_T1_NS0_13GridEvenShareISN_EET2_T4_E12temp_storage+48];
	add.f64 	%fd266, %fd262, %fd264;
	add.f64 	%fd267, %fd263, %fd265;
	ld.shared.v2.f64 	{%fd268, %fd269}, [_ZZN3cub18CUB_300001_SM_10006detail6reduce18DeviceReduceKernelINS2_10policy_hubI7double2y11sum_functorE10Policy1000EN6thrust24THRUST_300001_SM_1000_NS6detail15normal_iteratorINSA_10device_ptrIS5_EEEEyS6_S5_N4cuda3std3__410__identityEEEvT0_PT3_T1_NS0_13GridEvenShareISN_EET2_T4_E12temp_storage+64];
	add.f64 	%fd270, %fd266, %fd268;
	add.f64 	%fd271, %fd267, %fd269;
	ld.shared.v2.f64 	{%fd272, %fd273}, [_ZZN3cub18CUB_300001_SM_10006detail6reduce18DeviceReduceKernelINS2_10policy_hubI7double2y11sum_functorE10Policy1000EN6thrust24THRUST_300001_SM_1000_NS6detail15normal_iteratorINSA_10device_ptrIS5_EEEEyS6_S5_N4cuda3std3__410__identityEEEvT0_PT3_T1_NS0_13GridEvenShareISN_EET2_T4_E12temp_storage+80];
	add.f64 	%fd274, %fd270, %fd272;
	add.f64 	%fd275, %fd271, %fd273;
	ld.shared.v2.f64 	{%fd276, %fd277}, [_ZZN3cub18CUB_300001_SM_10006detail6reduce18DeviceReduceKernelINS2_10policy_hubI7double2y11sum_functorE10Policy1000EN6thrust24THRUST_300001_SM_1000_NS6detail15normal_iteratorINSA_10device_ptrIS5_EEEEyS6_S5_N4cuda3std3__410__identityEEEvT0_PT3_T1_NS0_13GridEvenShareISN_EET2_T4_E12temp_storage+96];
	add.f64 	%fd278, %fd274, %fd276;
	add.f64 	%fd279, %fd275, %fd277;
	ld.shared.v2.f64 	{%fd280, %fd281}, [_ZZN3cub18CUB_300001_SM_10006detail6reduce18DeviceReduceKernelINS2_10policy_hubI7double2y11sum_functorE10Policy1000EN6thrust24THRUST_300001_SM_1000_NS6detail15normal_iteratorINSA_10device_ptrIS5_EEEEyS6_S5_N4cuda3std3__410__identityEEEvT0_PT3_T1_NS0_13GridEvenShareISN_EET2_T4_E12temp_storage+112];
	add.f64 	%fd282, %fd278, %fd280;
	add.f64 	%fd283, %fd279, %fd281;
	ld.shared.v2.f64 	{%fd284, %fd285}, [_ZZN3cub18CUB_300001_SM_10006detail6reduce18DeviceReduceKernelINS2_10policy_hubI7double2y11sum_functorE10Policy1000EN6thrust24THRUST_300001_SM_1000_NS6detail15normal_iteratorINSA_10device_ptrIS5_EEEEyS6_S5_N4cuda3std3__410__identityEEEvT0_PT3_T1_NS0_13GridEvenShareISN_EET2_T4_E12temp_storage+128];
	add.f64 	%fd533, %fd282, %fd284;
	add.f64 	%fd532, %fd283, %fd285;
$L__BB9_54:
	mov.u32 	%r423, %tid.x;
	setp.ne.s32 	%p57, %r423, 0;
	@%p57 bra 	$L__BB9_56;
	cvta.to.global.u64 	%rd125, %rd24;
	mul.wide.u32 	%rd126, %r2, 16;
	add.s64 	%rd127, %rd125, %rd126;
	st.global.v2.f64 	[%rd127], {%fd533, %fd532};
$L__BB9_56:
	ret;

}
	// .globl	_ZN3cub18CUB_300001_SM_10006detail6reduce28DeviceReduceSingleTileKernelINS2_10policy_hubI7double2y11sum_functorE10Policy1000EPS5_S9_iS6_S5_S5_N4cuda3std3__410__identityEEEvT0_T1_T2_T3_T4_T6_
.visible .entry _ZN3cub18CUB_300001_SM_10006detail6reduce28DeviceReduceSingleTileKernelINS2_10policy_hubI7double2y11sum_functorE10Policy1000EPS5_S9_iS6_S5_S5_N4cuda3std3__410__identityEEEvT0_T1_T2_T3_T4_T6_(
	.param .u64 .ptr .align 1 _ZN3cub18CUB_300001_SM_10006detail6reduce28DeviceReduceSingleTileKernelINS2_10policy_hubI7double2y11sum_functorE10Policy1000EPS5_S9_iS6_S5_S5_N4cuda3std3__410__identityEEEvT0_T1_T2_T3_T4_T6__param_0,
	.param .u64 .ptr .align 1 _ZN3cub18CUB_300001_SM_10006detail6reduce28DeviceReduceSingleTileKernelINS2_10policy_hubI7double2y11sum_functorE10Policy1000EPS5_S9_iS6_S5_S5_N4cuda3std3__410__identityEEEvT0_T1_T2_T3_T4_T6__param_1,
	.param .u32 _ZN3cub18CUB_300001_SM_10006detail6reduce28DeviceReduceSingleTileKernelINS2_10policy_hubI7double2y11sum_functorE10Policy1000EPS5_S9_iS6_S5_S5_N4cuda3std3__410__identityEEEvT0_T1_T2_T3_T4_T6__param_2,
	.param .align 1 .b8 _ZN3cub18CUB_300001_SM_10006detail6reduce28DeviceReduceSingleTileKernelINS2_10policy_hubI7double2y11sum_functorE10Policy1000EPS5_S9_iS6_S5_S5_N4cuda3std3__410__identityEEEvT0_T1_T2_T3_T4_T6__param_3[1],
	.param .align 16 .b8 _ZN3cub18CUB_300001_SM_10006detail6reduce28DeviceReduceSingleTileKernelINS2_10policy_hubI7double2y11sum_functorE10Policy1000EPS5_S9_iS6_S5_S5_N4cuda3std3__410__identityEEEvT0_T1_T2_T3_T4_T6__param_4[16],
	.param .align 1 .b8 _ZN3cub18CUB_300001_SM_10006detail6reduce28DeviceReduceSingleTileKernelINS2_10policy_hubI7double2y11sum_functorE10Policy1000EPS5_S9_iS6_S5_S5_N4cuda3std3__410__identityEEEvT0_T1_T2_T3_T4_T6__param_5[1]
)
.maxntid 256
.minnctapersm 1
{
	.reg .pred 	%p<51>;
	.reg .b32 	%r<397>;
	.reg .b64 	%rd<142>;
	.reg .b64 	%fd<314>;
	// demoted variable
	.shared .align 16 .b8 _ZZN3cub18CUB_300001_SM_10006detail6reduce28DeviceReduceSingleTileKernelINS2_10policy_hubI7double2y11sum_functorE10Policy1000EPS5_S9_iS6_S5_S5_N4cuda3std3__410__identityEEEvT0_T1_T2_T3_T4_T6_E12temp_storage[160];
	ld.param.u64 	%rd9, [_ZN3cub18CUB_300001_SM_10006detail6reduce28DeviceReduceSingleTileKernelINS2_10policy_hubI7double2y11sum_functorE10Policy1000EPS5_S9_iS6_S5_S5_N4cuda3std3__410__identityEEEvT0_T1_T2_T3_T4_T6__param_0];
	ld.param.u64 	%rd10, [_ZN3cub18CUB_300001_SM_10006detail6reduce28DeviceReduceSingleTileKernelINS2_10policy_hubI7double2y11sum_functorE10Policy1000EPS5_S9_iS6_S5_S5_N4cuda3std3__410__identityEEEvT0_T1_T2_T3_T4_T6__param_1];
	ld.param.u32 	%r44, [_ZN3cub18CUB_300001_SM_10006detail6reduce28DeviceReduceSingleTileKernelINS2_10policy_hubI7double2y11sum_functorE10Policy1000EPS5_S9_iS6_S5_S5_N4cuda3std3__410__identityEEEvT0_T1_T2_T3_T4_T6__param_2];
	ld.param.v2.f64 	{%fd79, %fd80}, [_ZN3cub18CUB_300001_SM_10006detail6reduce28DeviceReduceSingleTileKernelINS2_10policy_hubI7double2y11sum_functorE10Policy1000EPS5_S9_iS6_S5_S5_N4cuda3std3__410__identityEEEvT0_T1_T2_T3_T4_T6__param_4];
	cvta.to.global.u64 	%rd1, %rd10;
	setp.ne.s32 	%p1, %r44, 0;
	@%p1 bra 	$L__BB10_3;
	mov.u32 	%r383, %tid.x;
	setp.ne.s32 	%p50, %r383, 0;
	@%p50 bra 	$L__BB10_47;
	st.global.v2.f64 	[%rd1], {%fd79, %fd80};
	bra.uni 	$L__BB10_47;
$L__BB10_3:
	setp.gt.s32 	%p2, %r44, 1023;
	@%p2 bra 	$L__BB10_28;
	mov.u32 	%r1, %tid.x;
	setp.ge.s32 	%p19, %r1, %r44;
	mov.f64 	%fd292, 0d0000000000000000;
	mov.f64 	%fd293, %fd292;
	mov.u32 	%r387, %r1;
	@%p19 bra 	$L__BB10_6;
	mul.wide.u32 	%rd82, %r1, 16;
	add.s64 	%rd81, %rd9, %rd82;
	// begin inline asm
	ld.global.nc.v2.u64 {%rd79, %rd80}, [%rd81];
	// end inline asm
	mov.b64 	%fd293, %rd79;
	mov.b64 	%fd292, %rd80;
	add.s32 	%r387, %r1, 256;
$L__BB10_6:
	setp.ge.s32 	%p20, %r387, %r44;
	@%p20 bra 	$L__BB10_12;
	not.b32 	%r159, %r387;
	add.s32 	%r4, %r44, %r159;
	and.b32  	%r160, %r4, 768;
	setp.eq.s32 	%p21, %r160, 768;
	@%p21 bra 	$L__BB10_10;
	mul.wide.u32 	%rd83, %r387, 16;
	add.s64 	%rd140, %rd9, %rd83;
	shr.u32 	%r161, %r4, 8;
	add.s32 	%r162, %r161, 1;
	and.b32  	%r163, %r162, 3;
	neg.s32 	%r385, %r163;
$L__BB10_9:
	.pragma "nounroll";
	// begin inline asm
	ld.global.nc.v2.u64 {%rd84, %rd85}, [%rd140];
	// end inline asm
	mov.b64 	%fd174, %rd84;
	mov.b64 	%fd175, %rd85;
	add.f64 	%fd293, %fd293, %fd174;
	add.f64 	%fd292, %fd292, %fd175;
	add.s32 	%r387, %r387, 256;
	add.s64 	%rd140, %rd140, 4096;
	add.s32 	%r385, %r385, 1;
	setp.ne.s32 	%p22, %r385, 0;
	@%p22 bra 	$L__BB10_9;
$L__BB10_10:
	setp.lt.u32 	%p23, %r4, 768;
	@%p23 bra 	$L__BB10_12;
$L__BB10_11:
	mul.wide.s32 	%rd99, %r387, 16;
	add.s64 	%rd89, %rd9, %rd99;
	// begin inline asm
	ld.global.nc.v2.u64 {%rd87, %rd88}, [%rd89];
	// end inline asm
	mov.b64 	%fd176, %rd87;
	mov.b64 	%fd177, %rd88;
	add.f64 	%fd178, %fd293, %fd176;
	add.f64 	%fd179, %fd292, %fd177;
	add.s64 	%rd92, %rd89, 4096;
	// begin inline asm
	ld.global.nc.v2.u64 {%rd90, %rd91}, [%rd92];
	// end inline asm
	mov.b64 	%fd180, %rd90;
	mov.b64 	%fd181, %rd91;
	add.f64 	%fd182, %fd178, %fd180;
	add.f64 	%fd183, %fd179, %fd181;
	add.s64 	%rd95, %rd89, 8192;
	// begin inline asm
	ld.global.nc.v2.u64 {%rd93, %rd94}, [%rd95];
	// end inline asm
	mov.b64 	%fd184, %rd93;
	mov.b64 	%fd185, %rd94;
	add.f64 	%fd186, %fd182, %fd184;
	add.f64 	%fd187, %fd183, %fd185;
	add.s64 	%rd98, %rd89, 12288;
	// begin inline asm
	ld.global.nc.v2.u64 {%rd96, %rd97}, [%rd98];
	// end inline asm
	mov.b64 	%fd188, %rd96;
	mov.b64 	%fd189, %rd97;
	add.f64 	%fd293, %fd186, %fd188;
	add.f64 	%fd292, %fd187, %fd189;
	add.s32 	%r387, %r387, 1024;
	setp.lt.s32 	%p24, %r387, %r44;
	@%p24 bra 	$L__BB10_11;
$L__BB10_12:
	setp.lt.s32 	%p25, %r44, 256;
	@%p25 bra 	$L__BB10_18;
	// begin inline asm
	mov.u32 %r277, %laneid;
	// end inline asm
	mov.b64 	%rd120, %fd293;
	mov.b64 	{%r279, %r284}, %rd120;
	mov.b32 	%r295, 1;
	mov.b32 	%r376, 31;
	mov.b32 	%r377, -1;
	// begin inline asm
	shfl.sync.down.b32 %r278, %r279, %r295, %r376, %r377;
	// end inline asm
	// begin inline asm
	shfl.sync.down.b32 %r283, %r284, %r295, %r376, %r377;
	// end inline asm
	mov.b64 	%rd121, {%r278, %r283};
	mov.b64 	%fd232, %rd121;
	mov.b64 	%rd122, %fd292;
	mov.b64 	{%r289, %r294}, %rd122;
	// begin inline asm
	shfl.sync.down.b32 %r288, %r289, %r295, %r376, %r377;
	// end inline asm
	// begin inline asm
	shfl.sync.down.b32 %r293, %r294, %r295, %r376, %r377;
	// end inline asm
	mov.b64 	%rd123, {%r288, %r293};
	mov.b64 	%fd233, %rd123;
	setp.gt.s32 	%p42, %r277, 30;
	add.f64 	%fd234, %fd293, %fd232;
	add.f64 	%fd235, %fd292, %fd233;
	selp.f64 	%fd236, %fd292, %fd235, %p42;
	mov.b64 	%rd124, %fd236;
	mov.b64 	{%r309, %r314}, %rd124;
	selp.f64 	%fd237, %fd293, %fd234, %p42;
	mov.b64 	%rd125, %fd237;
	mov.b64 	{%r299, %r304}, %rd125;
	mov.b32 	%r315, 2;
	// begin inline asm
	shfl.sync.down.b32 %r298, %r299, %r315, %r376, %r377;
	// end inline asm
	// begin inline asm
	shfl.sync.down.b32 %r303, %r304, %r315, %r376, %r377;
	// end inline asm
	mov.b64 	%rd126, {%r298, %r303};
	mov.b64 	%fd238, %rd126;
	// begin inline asm
	shfl.sync.down.b32 %r308, %r309, %r315, %r376, %r377;
	// end inline asm
	// begin inline asm
	shfl.sync.down.b32 %r313, %r314, %r315, %r376, %r377;
	// end inline asm
	mov.b64 	%rd127, {%r308, %r313};
	mov.b64 	%fd239, %rd127;
	setp.gt.s32 	%p43, %r277, 29;
	add.f64 	%fd240, %fd237, %fd238;
	add.f64 	%fd241, %fd236, %fd239;
	selp.f64 	%fd242, %fd236, %fd241, %p43;
	mov.b64 	%rd128, %fd242;
	mov.b64 	{%r329, %r334}, %rd128;
	selp.f64 	%fd243, %fd237, %fd240, %p43;
	mov.b64 	%rd129, %fd243;
	mov.b64 	{%r319, %r324}, %rd129;
	mov.b32 	%r335, 4;
	// begin inline asm
	shfl.sync.down.b32 %r318, %r319, %r335, %r376, %r377;
	// end inline asm
	// begin inline asm
	shfl.sync.down.b32 %r323, %r324, %r335, %r376, %r377;
	// end inline asm
	mov.b64 	%rd130, {%r318, %r323};
	mov.b64 	%fd244, %rd130;
	// begin inline asm
	shfl.sync.down.b32 %r328, %r329, %r335, %r376, %r377;
	// end inline asm
	// begin inline asm
	shfl.sync.down.b32 %r333, %r334, %r335, %r376, %r377;
	// end inline asm
	mov.b64 	%rd131, {%r328, %r333};
	mov.b64 	%fd245, %rd131;
	setp.gt.s32 	%p44, %r277, 27;
	add.f64 	%fd246, %fd243, %fd244;
	add.f64 	%fd247, %fd242, %fd245;
	selp.f64 	%fd248, %fd242, %fd247, %p44;
	mov.b64 	%rd132, %fd248;
	mov.b64 	{%r349, %r354}, %rd132;
	selp.f64 	%fd249, %fd243, %fd246, %p44;
	mov.b64 	%rd133, %fd249;
	mov.b64 	{%r339, %r344}, %rd133;
	mov.b32 	%r355, 8;
	// begin inline asm
	shfl.sync.down.b32 %r338, %r339, %r355, %r376, %r377;
	// end inline asm
	// begin inline asm
	shfl.sync.down.b32 %r343, %r344, %r355, %r376, %r377;
	// end inline asm
	mov.b64 	%rd134, {%r338, %r343};
	mov.b64 	%fd250, %rd134;
	// begin inline asm
	shfl.sync.down.b32 %r348, %r349, %r355, %r376, %r377;
	// end inline asm
	// begin inline asm
	shfl.sync.down.b32 %r353, %r354, %r355, %r376, %r377;
	// end inline asm
	mov.b64 	%rd135, {%r348, %r353};
	mov.b64 	%fd251, %rd135;
	setp.gt.s32 	%p45, %r277, 23;
	add.f64 	%fd19, %fd249, %fd250;
	add.f64 	%fd20, %fd248, %fd251;
	selp.f64 	%fd313, %fd249, %fd19, %p45;
	mov.b64 	%rd136, %fd313;
	mov.b64 	{%r359, %r364}, %rd136;
	selp.f64 	%fd312, %fd248, %fd20, %p45;
	mov.b64 	%rd137, %fd312;
	mov.b64 	{%r369, %r374}, %rd137;
	mov.b32 	%r375, 16;
	// begin inline asm
	shfl.sync.down.b32 %r358, %r359, %r375, %r376, %r377;
	// end inline asm
	// begin inline asm
	shfl.sync.down.b32 %r363, %r364, %r375, %r376, %r377;
	// end inline asm
	// begin inline asm
	shfl.sync.down.b32 %r368, %r369, %r375, %r376, %r377;
	// end inline asm
	// begin inline asm
	shfl.sync.down.b32 %r373, %r374, %r375, %r376, %r377;
	// end inline asm
	setp.gt.s32 	%p46, %r277, 15;
	@%p46 bra 	$L__BB10_16;
	mov.b64 	%rd138, {%r368, %r373};
	mov.b64 	%fd252, %rd138;
	mov.b64 	%rd139, {%r358, %r363};
	mov.b64 	%fd253, %rd139;
	add.f64 	%fd313, %fd19, %fd253;
	add.f64 	%fd312, %fd20, %fd252;
	setp.ne.s32 	%p47, %r277, 0;
	@%p47 bra 	$L__BB10_16;
	shr.u32 	%r378, %r1, 1;
	and.b32  	%r379, %r378, 496;
	mov.u32 	%r380, _ZZN3cub18CUB_300001_SM_10006detail6reduce28DeviceReduceSingleTileKernelINS2_10policy_hubI7double2y11sum_functorE10Policy1000EPS5_S9_iS6_S5_S5_N4cuda3std3__410__identityEEEvT0_T1_T2_T3_T4_T6_E12temp_storage;
	add.s32 	%r381, %r380, %r379;
	st.shared.v2.f64 	[%r381+16], {%fd313, %fd312};
$L__BB10_16:
	bar.sync 	0;
	setp.ne.s32 	%p48, %r1, 0;
	@%p48 bra 	$L__BB10_45;
	ld.shared.v2.f64 	{%fd254, %fd255}, [_ZZN3cub18CUB_300001_SM_10006detail6reduce28DeviceReduceSingleTileKernelINS2_10policy_hubI7double2y11sum_functorE10Policy1000EPS5_S9_iS6_S5_S5_N4cuda3std3__410__identityEEEvT0_T1_T2_T3_T4_T6_E12temp_storage+32];
	add.f64 	%fd256, %fd313, %fd254;
	add.f64 	%fd257, %fd312, %fd255;
	ld.shared.v2.f64 	{%fd258, %fd259}, [_ZZN3cub18CUB_300001_SM_10006detail6reduce28DeviceReduceSingleTileKernelINS2_10policy_hubI7double2y11sum_functorE10Policy1000EPS5_S9_iS6_S5_S5_N4cuda3std3__410__identityEEEvT0_T1_T2_T3_T4_T6_E12temp_storage+48];
	add.f64 	%fd260, %fd256, %fd258;
	add.f64 	%fd261, %fd257, %fd259;
	ld.shared.v2.f64 	{%fd262, %fd263}, [_ZZN3cub18CUB_300001_SM_10006detail6reduce28DeviceReduceSingleTileKernelINS2_10policy_hubI7double2y11sum_functorE10Policy1000EPS5_S9_iS6_S5_S5_N4cuda3std3__410__identityEEEvT0_T1_T2_T3_T4_T6_E12temp_storage+64];
	add.f64 	%fd264, %fd260, %fd262;
	add.f64 	%fd265, %fd261, %fd263;
	ld.shared.v2.f64 	{%fd266, %fd267}, [_ZZN3cub18CUB_300001_SM_10006detail6reduce28DeviceReduceSingleTileKernelINS2_10policy_hubI7double2y11sum_functorE10Policy1000EPS5_S9_iS6_S5_S5_N4cuda3std3__410__identityEEEvT0_T1_T2_T3_T4_T6_E12temp_storage+80];
	add.f64 	%fd268, %fd264, %fd266;
	add.f64 	%fd269, %fd265, %fd267;
	ld.shared.v2.f64 	{%fd270, %fd271}, [_ZZN3cub18CUB_300001_SM_10006detail6reduce28DeviceReduceSingleTileKernelINS2_10policy_hubI7double2y11sum_functorE10Policy1000EPS5_S9_iS6_S5_S5_N4cuda3std3__410__identityEEEvT0_T1_T2_T3_T4_T6_E12temp_storage+96];
	add.f64 	%fd272, %fd268, %fd270;
	add.f64 	%fd273, %fd269, %fd271;
	ld.shared.v2.f64 	{%fd274, %fd275}, [_ZZN3cub18CUB_300001_SM_10006detail6reduce28DeviceReduceSingleTileKernelINS2_10policy_hubI7double2y11sum_functorE10Policy1000EPS5_S9_iS6_S5_S5_N4cuda3std3__410__identityEEEvT0_T1_T2_T3_T4_T6_E12temp_storage+112];
	add.f64 	%fd276, %fd272, %fd274;
	add.f64 	%fd277, %fd273, %fd275;
	ld.shared.v2.f64 	{%fd278, %fd279}, [_ZZN3cub18CUB_300001_SM_10006detail6reduce28DeviceReduceSingleTileKernelINS2_10policy_hubI7double2y11sum_functorE10Policy1000EPS5_S9_iS6_S5_S5_N4cuda3std3__410__identityEEEvT0_T1_T2_T3_T4_T6_E12temp_storage+128];
	add.f64 	%fd313, %fd276, %fd278;
	add.f64 	%fd312, %fd277, %fd279;
	bra.uni 	$L__BB10_45;
$L__BB10_18:
	// begin inline asm
	mov.u32 %r164, %laneid;
	// end inline asm
	and.b32  	%r265, %r1, 992;
	add.s32 	%r266, %r265, 32;
	setp.gt.s32 	%p26, %r266, %r44;
	not.b32 	%r267, %r265;
	add.s32 	%r268, %r44, %r267;
	selp.b32 	%r263, %r268, 31, %p26;
	mov.b64 	%rd100, %fd293;
	mov.b64 	{%r166, %r171}, %rd100;
	mov.b32 	%r182, 1;
	mov.b32 	%r264, -1;
	// begin inline asm
	shfl.sync.down.b32 %r165, %r166, %r182, %r263, %r264;
	// end inline asm
	// begin inline asm
	shfl.sync.down.b32 %r170, %r171, %r182, %r263, %r264;
	// end inline asm
	mov.b64 	%rd101, {%r165, %r170};
	mov.b64 	%fd190, %rd101;
	mov.b64 	%rd102, %fd292;
	mov.b64 	{%r176, %r181}, %rd102;
	// begin inline asm
	shfl.sync.down.b32 %r175, %r176, %r182, %r263, %r264;
	// end inline asm
	// begin inline asm
	shfl.sync.down.b32 %r180, %r181, %r182, %r263, %r264;
	// end inline asm
	mov.b64 	%rd103, {%r175, %r180};
	mov.b64 	%fd191, %rd103;
	setp.lt.s32 	%p27, %r164, %r263;
	add.f64 	%fd192, %fd293, %fd190;
	add.f64 	%fd193, %fd292, %fd191;
	selp.f64 	%fd194, %fd192, %fd293, %p27;
	mov.b64 	%rd104, %fd194;
	mov.b64 	{%r186, %r191}, %rd104;
	selp.f64 	%fd195, %fd193, %fd292, %p27;
	mov.b64 	%rd105, %fd195;
	mov.b64 	{%r196, %r201}, %rd105;
	mov.b32 	%r202, 2;
	// begin inline asm
	shfl.sync.down.b32 %r185, %r186, %r202, %r263, %r264;
	// end inline asm
	// begin inline asm
	shfl.sync.down.b32 %r190, %r191, %r202, %r263, %r264;
	// end inline asm
	mov.b64 	%rd106, {%r185, %r190};
	mov.b64 	%fd196, %rd106;
	// begin inline asm
	shfl.sync.down.b32 %r195, %r196, %r202, %r263, %r264;
	// end inline asm
	// begin inline asm
	shfl.sync.down.b32 %r200, %r201, %r202, %r263, %r264;
	// end inline asm
	mov.b64 	%rd107, {%r195, %r200};
	mov.b64 	%fd197, %rd107;
	add.s32 	%r269, %r164, 2;
	setp.gt.s32 	%p28, %r269, %r263;
	add.f64 	%fd198, %fd194, %fd196;
	add.f64 	%fd199, %fd195, %fd197;
	selp.f64 	%fd200, %fd194, %fd198, %p28;
	mov.b64 	%rd108, %fd200;
	mov.b64 	{%r206, %r211}, %rd108;
	selp.f64 	%fd201, %fd195, %fd199, %p28;
	mov.b64 	%rd109, %fd201;
	mov.b64 	{%r216, %r221}, %rd109;
	mov.b32 	%r222, 4;
	// begin inline asm
	shfl.sync.down.b32 %r205, %r206, %r222, %r263, %r264;
	// end inline asm
	// begin inline asm
	shfl.sync.down.b32 %r210, %r211, %r222, %r263, %r264;
	// end inline asm
	mov.b64 	%rd110, {%r205, %r210};
	mov.b64 	%fd202, %rd110;
	// begin inline asm
	shfl.sync.down.b32 %r215, %r216, %r222, %r263, %r264;
	// end inline asm
	// begin inline asm
	shfl.sync.down.b32 %r220, %r221, %r222, %r263, %r264;
	// end inline asm
	mov.b64 	%rd111, {%r215, %r220};
	mov.b64 	%fd203, %rd111;
	add.s32 	%r270, %r164, 4;
	setp.gt.s32 	%p29, %r270, %r263;
	add.f64 	%fd204, %fd200, %fd202;
	add.f64 	%fd205, %fd201, %fd203;
	selp.f64 	%fd206, %fd200, %fd204, %p29;
	mov.b64 	%rd112, %fd206;
	mov.b64 	{%r226, %r231}, %rd112;
	selp.f64 	%fd207, %fd201, %fd205, %p29;
	mov.b64 	%rd113, %fd207;
	mov.b64 	{%r236, %r241}, %rd113;
	mov.b32 	%r242, 8;
	// begin inline asm
	shfl.sync.down.b32 %r225, %r226, %r242, %r263, %r264;
	// end inline asm
	// begin inline asm
	shfl.sync.down.b32 %r230, %r231, %r242, %r263, %r264;
	// end inline asm
	mov.b64 	%rd114, {%r225, %r230};
	mov.b64 	%fd208, %rd114;
	// begin inline asm
	shfl.sync.down.b32 %r235, %r236, %r242, %r263, %r264;
	// end inline asm
	// begin inline asm
	shfl.sync.down.b32 %r240, %r241, %r242, %r263, %r264;
	// end inline asm
	mov.b64 	%rd115, {%r235, %r240};
	mov.b64 	%fd209, %rd115;
	add.s32 	%r271, %r164, 8;
	setp.gt.s32 	%p30, %r271, %r263;
	add.f64 	%fd210, %fd206, %fd208;
	add.f64 	%fd211, %fd207, %fd209;
	selp.f64 	%fd212, %fd206, %fd210, %p30;
	mov.b64 	%rd116, %fd212;
	mov.b64 	{%r246, %r251}, %rd116;
	selp.f64 	%fd213, %fd207, %fd211, %p30;
	mov.b64 	%rd117, %fd213;
	mov.b64 	{%r256, %r261}, %rd117;
	mov.b32 	%r262, 16;
	// begin inline asm
	shfl.sync.down.b32 %r245, %r246, %r262, %r263, %r264;
	// end inline asm
	// begin inline asm
	shfl.sync.down.b32 %r250, %r251, %r262, %r263, %r264;
	// end inline asm
	mov.b64 	%rd118, {%r245, %r250};
	mov.b64 	%fd214, %rd118;
	// begin inline asm
	shfl.sync.down.b32 %r255, %r256, %r262, %r263, %r264;
	// end inline asm
	// begin inline asm
	shfl.sync.down.b32 %r260, %r261, %r262, %r263, %r264;
	// end inline asm
	mov.b64 	%rd119, {%r255, %r260};
	mov.b64 	%fd215, %rd119;
	add.s32 	%r272, %r164, 16;
	setp.gt.s32 	%p31, %r272, %r263;
	add.f64 	%fd216, %fd212, %fd214;
	add.f64 	%fd217, %fd213, %fd215;
	selp.f64 	%fd313, %fd212, %fd216, %p31;
	selp.f64 	%fd312, %fd213, %fd217, %p31;
	setp.ne.s32 	%p32, %r164, 0;
	@%p32 bra 	$L__BB10_20;
	shr.u32 	%r273, %r1, 1;
	and.b32  	%r274, %r273, 496;
	mov.u32 	%r275, _ZZN3cub18CUB_300001_SM_10006detail6reduce28DeviceReduceSingleTileKernelINS2_10policy_hubI7double2y11sum_functorE10Policy1000EPS5_S9_iS6_S5_S5_N4cuda3std3__410__identityEEEvT0_T1_T2_T3_T4_T6_E12temp_storage;
	add.s32 	%r276, %r275, %r274;
	st.shared.v2.f64 	[%r276+16], {%fd313, %fd312};
$L__BB10_20:
	bar.sync 	0;
	setp.ne.s32 	%p33, %r1, 0;
	setp.lt.s32 	%p34, %r44, 33;
	or.pred  	%p35, %p33, %p34;
	@%p35 bra 	$L__BB10_45;
	ld.shared.v2.f64 	{%fd218, %fd219}, [_ZZN3cub18CUB_300001_SM_10006detail6reduce28DeviceReduceSingleTileKernelINS2_10policy_hubI7double2y11sum_functorE10Policy1000EPS5_S9_iS6_S5_S5_N4cuda3std3__410__identityEEEvT0_T1_T2_T3_T4_T6_E12temp_storage+32];
	add.f64 	%fd313, %fd313, %fd218;
	add.f64 	%fd312, %fd312, %fd219;
	setp.lt.u32 	%p36, %r44, 65;
	@%p36 bra 	$L__BB10_45;
	ld.shared.v2.f64 	{%fd220, %fd221}, [_ZZN3cub18CUB_300001_SM_10006detail6reduce28DeviceReduceSingleTileKernelINS2_10policy_hubI7double2y11sum_functorE10Policy1000EPS5_S9_iS6_S5_S5_N4cuda3std3__410__identityEEEvT0_T1_T2_T3_T4_T6_E12temp_storage+48];
	add.f64 	%fd313, %fd313, %fd220;
	add.f64 	%fd312, %fd312, %fd221;
	setp.lt.u32 	%p37, %r44, 97;
	@%p37 bra 	$L__BB10_45;
	ld.shared.v2.f64 	{%fd222, %fd223}, [_ZZN3cub18CUB_300001_SM_10006detail6reduce28DeviceReduceSingleTileKernelINS2_10policy_hubI7double2y11sum_functorE10Policy1000EPS5_S9_iS6_S5_S5_N4cuda3std3__410__identityEEEvT0_T1_T2_T3_T4_T6_E12temp_storage+64];
	add.f64 	%fd313, %fd313, %fd222;
	add.f64 	%fd312, %fd312, %fd223;
	setp.lt.u32 	%p38, %r44, 129;
	@%p38 bra 	$L__BB10_45;
	ld.shared.v2.f64 	{%fd224, %fd225}, [_ZZN3cub18CUB_300001_SM_10006detail6reduce28DeviceReduceSingleTileKernelINS2_10policy_hubI7double2y11sum_functorE10Policy1000EPS5_S9_iS6_S5_S5_N4cuda3std3__410__identityEEEvT0_T1_T2_T3_T4_T6_E12temp_storage+80];
	add.f64 	%fd313, %fd313, %fd224;
	add.f64 	%fd312, %fd312, %fd225;
	setp.lt.u32 	%p39, %r44, 161;
	@%p39 bra 	$L__BB10_45;
	ld.shared.v2.f64 	{%fd226, %fd227}, [_ZZN3cub18CUB_300001_SM_10006detail6reduce28DeviceReduceSingleTileKernelINS2_10policy_hubI7double2y11sum_functorE10Policy1000EPS5_S9_iS6_S5_S5_N4cuda3std3__410__identityEEEvT0_T1_T2_T3_T4_T6_E12temp_storage+96];
	add.f64 	%fd313, %fd313, %fd226;
	add.f64 	%fd312, %fd312, %fd227;
	setp.lt.u32 	%p40, %r44, 193;
	@%p40 bra 	$L__BB10_45;
	ld.shared.v2.f64 	{%fd228, %fd229}, [_ZZN3cub18CUB_300001_SM_10006detail6reduce28DeviceReduceSingleTileKernelINS2_10policy_hubI7double2y11sum_functorE10Policy1000EPS5_S9_iS6_S5_S5_N4cuda3std3__410__identityEEEvT0_T1_T2_T3_T4_T6_E12temp_storage+112];
	add.f64 	%fd313, %fd313, %fd228;
	add.f64 	%fd312, %fd312, %fd229;
	setp.lt.u32 	%p41, %r44, 225;
	@%p41 bra 	$L__BB10_45;
	ld.shared.v2.f64 	{%fd230, %fd231}, [_ZZN3cub18CUB_300001_SM_10006detail6reduce28DeviceReduceSingleTileKernelINS2_10policy_hubI7double2y11sum_functorE10Policy1000EPS5_S9_iS6_S5_S5_N4cuda3std3__410__identityEEEvT0_T1_T2_T3_T4_T6_E12temp_storage+128];
	add.f64 	%fd313, %fd313, %fd230;
	add.f64 	%fd312, %fd312, %fd231;
	bra.uni 	$L__BB10_45;
$L__BB10_28:
	mov.u32 	%r18, %tid.x;
	mul.wide.u32 	%rd23, %r18, 16;
	add.s64 	%rd13, %rd9, %rd23;
	// begin inline asm
	ld.global.nc.v2.u64 {%rd11, %rd12}, [%rd13];
	// end inline asm
	mov.b64 	%fd81, %rd11;
	mov.b64 	%fd82, %rd12;
	add.s64 	%rd16, %rd13, 4096;
	// begin inline asm
	ld.global.nc.v2.u64 {%rd14, %rd15}, [%rd16];
	// end inline asm
	mov.b64 	%fd83, %rd14;
	mov.b64 	%fd84, %rd15;
	add.s64 	%rd19, %rd13, 8192;
	// begin inline asm
	ld.global.nc.v2.u64 {%rd17, %rd18}, [%rd19];
	// end inline asm
	mov.b64 	%fd85, %rd17;
	mov.b64 	%fd86, %rd18;
	add.s64 	%rd22, %rd13, 12288;
	// begin inline asm
	ld.global.nc.v2.u64 {%rd20, %rd21}, [%rd22];
	// end inline asm
	mov.b64 	%fd87, %rd20;
	mov.b64 	%fd88, %rd21;
	add.f64 	%fd89, %fd81, %fd83;
	add.f64 	%fd90, %fd82, %fd84;
	add.f64 	%fd91, %fd89, %fd85;
	add.f64 	%fd92, %fd90, %fd86;
	add.f64 	%fd309, %fd91, %fd87;
	add.f64 	%fd308, %fd92, %fd88;
	setp.lt.u32 	%p3, %r44, 2048;
	mov.b32 	%r390, 1024;
	@%p3 bra 	$L__BB10_32;
	add.s32 	%r19, %r44, -1024;
	mov.b32 	%r390, 1024;
$L__BB10_30:
	mul.wide.s32 	%rd36, %r390, 16;
	add.s64 	%rd26, %rd13, %rd36;
	// begin inline asm
	ld.global.nc.v2.u64 {%rd24, %rd25}, [%rd26];
	// end inline asm
	mov.b64 	%fd93, %rd24;
	mov.b64 	%fd94, %rd25;
	add.s64 	%rd29, %rd26, 4096;
	// begin inline asm
	ld.global.nc.v2.u64 {%rd27, %rd28}, [%rd29];
	// end inline asm
	mov.b64 	%fd95, %rd27;
	mov.b64 	%fd96, %rd28;
	add.s64 	%rd32, %rd26, 8192;
	// begin inline asm
	ld.global.nc.v2.u64 {%rd30, %rd31}, [%rd32];
	// end inline asm
	mov.b64 	%fd97, %rd30;
	mov.b64 	%fd98, %rd31;
	add.s64 	%rd35, %rd26, 12288;
	// begin inline asm
	ld.global.nc.v2.u64 {%rd33, %rd34}, [%rd35];
	// end inline asm
	mov.b64 	%fd99, %rd33;
	mov.b64 	%fd100, %rd34;
	add.f64 	%fd101, %fd309, %fd93;
	add.f64 	%fd102, %fd308, %fd94;
	add.f64 	%fd103, %fd101, %fd95;
	add.f64 	%fd104, %fd102, %fd96;
	add.f64 	%fd105, %fd103, %fd97;
	add.f64 	%fd106, %fd104, %fd98;
	add.f64 	%fd309, %fd105, %fd99;
	add.f64 	%fd308, %fd106, %fd100;
	sub.s32 	%r47, %r44, %r390;
	setp.lt.s32 	%p4, %r47, 1024;
	@%p4 bra 	$L__BB10_40;
	add.s32 	%r390, %r390, 1024;
	setp.le.s32 	%p5, %r390, %r19;
	@%p5 bra 	$L__BB10_30;
$L__BB10_32:
	setp.le.s32 	%p6, %r44, %r390;
	@%p6 bra 	$L__BB10_40;
	sub.s32 	%r23, %r44, %r390;
	setp.ge.s32 	%p7, %r18, %r23;
	@%p7 bra 	$L__BB10_40;
	not.b32 	%r48, %r18;
	add.s32 	%r49, %r44, %r48;
	sub.s32 	%r24, %r49, %r390;
	and.b32  	%r50, %r24, 768;
	setp.eq.s32 	%p8, %r50, 768;
	mov.u32 	%r394, %r18;
	@%p8 bra 	$L__BB10_37;
	add.s32 	%r392, %r18, %r390;
	shr.u32 	%r51, %r24, 8;
	add.s32 	%r52, %r51, 1;
	and.b32  	%r53, %r52, 3;
	neg.s32 	%r391, %r53;
	mov.u32 	%r394, %r18;
$L__BB10_36:
	.pragma "nounroll";
	mul.wide.u32 	%rd40, %r392, 16;
	add.s64 	%rd39, %rd9, %rd40;
	// begin inline asm
	ld.global.nc.v2.u64 {%rd37, %rd38}, [%rd39];
	// end inline asm
	mov.b64 	%fd108, %rd37;
	mov.b64 	%fd109, %rd38;
	add.f64 	%fd309, %fd309, %fd108;
	add.f64 	%fd308, %fd308, %fd109;
	add.s32 	%r394, %r394, 256;
	add.s32 	%r392, %r392, 256;
	add.s32 	%r391, %r391, 1;
	setp.ne.s32 	%p9, %r391, 0;
	@%p9 bra 	$L__BB10_36;
$L__BB10_37:
	setp.lt.u32 	%p10, %r24, 768;
	@%p10 bra 	$L__BB10_40;
	cvt.u64.u32 	%rd41, %r394;
	cvt.u64.u32 	%rd42, %r390;
	add.s64 	%rd43, %rd41, %rd42;
	shl.b64 	%rd44, %rd43, 4;
	add.s64 	%rd45, %rd44, %rd9;
	add.s64 	%rd141, %rd45, 8192;
	add.s32 	%r395, %r394, %r390;
$L__BB10_39:
	mul.wide.u32 	%rd58, %r395, 16;
	add.s64 	%rd48, %rd9, %rd58;
	// begin inline asm
	ld.global.nc.v2.u64 {%rd46, %rd47}, [%rd48];
	// end inline asm
	mov.b64 	%fd110, %rd46;
	mov.b64 	%fd111, %rd47;
	add.f64 	%fd112, %fd309, %fd110;
	add.f64 	%fd113, %fd308, %fd111;
	add.s64 	%rd51, %rd141, -4096;
	// begin inline asm
	ld.global.nc.v2.u64 {%rd49, %rd50}, [%rd51];
	// end inline asm
	mov.b64 	%fd114, %rd49;
	mov.b64 	%fd115, %rd50;
	add.f64 	%fd116, %fd112, %fd114;
	add.f64 	%fd117, %fd113, %fd115;
	// begin inline asm
	ld.global.nc.v2.u64 {%rd52, %rd53}, [%rd141];
	// end inline asm
	mov.b64 	%fd118, %rd52;
	mov.b64 	%fd119, %rd53;
	add.f64 	%fd120, %fd116, %fd118;
	add.f64 	%fd121, %fd117, %fd119;
	add.s64 	%rd57, %rd141, 4096;
	// begin inline asm
	ld.global.nc.v2.u64 {%rd55, %rd56}, [%rd57];
	// end inline asm
	mov.b64 	%fd122, %rd55;
	mov.b64 	%fd123, %rd56;
	add.f64 	%fd309, %fd120, %fd122;
	add.f64 	%fd308, %fd121, %fd123;
	add.s32 	%r394, %r394, 1024;
	add.s64 	%rd141, %rd141, 16384;
	add.s32 	%r395, %r395, 1024;
	setp.lt.s32 	%p11, %r394, %r23;
	@%p11 bra 	$L__BB10_39;
$L__BB10_40:
	// begin inline asm
	mov.u32 %r54, %laneid;
	// end inline asm
	mov.b64 	%rd59, %fd309;
	mov.b64 	{%r56, %r61}, %rd59;
	mov.b32 	%r72, 1;
	mov.b32 	%r153, 31;
	mov.b32 	%r154, -1;
	// begin inline asm
	shfl.sync.down.b32 %r55, %r56, %r72, %r153, %r154;
	// end inline asm
	// begin inline asm
	shfl.sync.down.b32 %r60, %r61, %r72, %r153, %r154;
	// end inline asm
	mov.b64 	%rd60, {%r55, %r60};
	mov.b64 	%fd124, %rd60;
	mov.b64 	%rd61, %fd308;
	mov.b64 	{%r66, %r71}, %rd61;
	// begin inline asm
	shfl.sync.down.b32 %r65, %r66, %r72, %r153, %r154;
	// end inline asm
	// begin inline asm
	shfl.sync.down.b32 %r70, %r71, %r72, %r153, %r154;
	// end inline asm
	mov.b64 	%rd62, {%r65, %r70};
	mov.b64 	%fd125, %rd62;
	setp.gt.s32 	%p12, %r54, 30;
	add.f64 	%fd126, %fd309, %fd124;
	add.f64 	%fd127, %fd308, %fd125;
	selp.f64 	%fd128, %fd309, %fd126, %p12;
	mov.b64 	%rd63, %fd128;
	mov.b64 	{%r76, %r81}, %rd63;
	selp.f64 	%fd129, %fd308, %fd127, %p12;
	mov.b64 	%rd64, %fd129;
	mov.b64 	{%r86, %r91}, %rd64;
	mov.b32 	%r92, 2;
	// begin inline asm
	shfl.sync.down.b32 %r75, %r76, %r92, %r153, %r154;
	// end inline asm
	// begin inline asm
	shfl.sync.down.b32 %r80, %r81, %r92, %r153, %r154;
	// end inline asm
	mov.b64 	%rd65, {%r75, %r80};
	mov.b64 	%fd130, %rd65;
	// begin inline asm
	shfl.sync.down.b32 %r85, %r86, %r92, %r153, %r154;
	// end inline asm
	// begin inline asm
	shfl.sync.down.b32 %r90, %r91, %r92, %r153, %r154;
	// end inline asm
	mov.b64 	%rd66, {%r85, %r90};
	mov.b64 	%fd131, %rd66;
	setp.gt.s32 	%p13, %r54, 29;
	add.f64 	%fd132, %fd128, %fd130;
	add.f64 	%fd133, %fd129, %fd131;
	selp.f64 	%fd134, %fd128, %fd132, %p13;
	mov.b64 	%rd67, %fd134;
	mov.b64 	{%r96, %r101}, %rd67;
	selp.f64 	%fd135, %fd129, %fd133, %p13;
	mov.b64 	%rd68, %fd135;
	mov.b64 	{%r106, %r111}, %rd68;
	mov.b32 	%r112, 4;
	// begin inline asm
	shfl.sync.down.b32 %r95, %r96, %r112, %r153, %r154;
	// end inline asm
	// begin inline asm
	shfl.sync.down.b32 %r100, %r101, %r112, %r153, %r154;
	// end inline asm
	mov.b64 	%rd69, {%r95, %r100};
	mov.b64 	%fd136, %rd69;
	// begin inline asm
	shfl.sync.down.b32 %r105, %r106, %r112, %r153, %r154;
	// end inline asm
	// begin inline asm
	shfl.sync.down.b32 %r110, %r111, %r112, %r153, %r154;
	// end inline asm
	mov.b64 	%rd70, {%r105, %r110};
	mov.b64 	%fd137, %rd70;
	setp.gt.s32 	%p14, %r54, 27;
	add.f64 	%fd138, %fd134, %fd136;
	add.f64 	%fd139, %fd135, %fd137;
	selp.f64 	%fd140, %fd134, %fd138, %p14;
	mov.b64 	%rd71, %fd140;
	mov.b64 	{%r116, %r121}, %rd71;
	selp.f64 	%fd141, %fd135, %fd139, %p14;
	mov.b64 	%rd72, %fd141;
	mov.b64 	{%r126, %r131}, %rd72;
	mov.b32 	%r132, 8;
	// begin inline asm
	shfl.sync.down.b32 %r115, %r116, %r132, %r153, %r154;
	// end inline asm
	// begin inline asm
	shfl.sync.down.b32 %r120, %r121, %r132, %r153, %r154;
	// end inline asm
	mov.b64 	%rd73, {%r115, %r120};
	mov.b64 	%fd142, %rd73;
	// begin inline asm
	shfl.sync.down.b32 %r125, %r126, %r132, %r153, %r154;
	// end inline asm
	// begin inline asm
	shfl.sync.down.b32 %r130, %r131, %r132, %r153, %r154;
	// end inline asm
	mov.b64 	%rd74, {%r125, %r130};
	mov.b64 	%fd143, %rd74;
	setp.gt.s32 	%p15, %r54, 23;
	add.f64 	%fd67, %fd140, %fd142;
	add.f64 	%fd68, %fd141, %fd143;
	selp.f64 	%fd313, %fd140, %fd67, %p15;
	mov.b64 	%rd75, %fd313;
	mov.b64 	{%r136, %r141}, %rd75;
	selp.f64 	%fd312, %fd141, %fd68, %p15;
	mov.b64 	%rd76, %fd312;
	mov.b64 	{%r146, %r151}, %rd76;
	mov.b32 	%r152, 16;
	// begin inline asm
	shfl.sync.down.b32 %r135, %r136, %r152, %r153, %r154;
	// end inline asm
	// begin inline asm
	shfl.sync.down.b32 %r140, %r141, %r152, %r153, %r154;
	// end inline asm
	// begin inline asm
	shfl.sync.down.b32 %r145, %r146, %r152, %r153, %r154;
	// end inline asm
	// begin inline asm
	shfl.sync.down.b32 %r150, %r151, %r152, %r153, %r154;
	// end inline asm
	setp.gt.s32 	%p16, %r54, 15;
	@%p16 bra 	$L__BB10_43;
	mov.b64 	%rd77, {%r145, %r150};
	mov.b64 	%fd144, %rd77;
	mov.b64 	%rd78, {%r135, %r140};
	mov.b64 	%fd145, %rd78;
	add.f64 	%fd313, %fd67, %fd145;
	add.f64 	%fd312, %fd68, %fd144;
	setp.ne.s32 	%p17, %r54, 0;
	@%p17 bra 	$L__BB10_43;
	shr.u32 	%r155, %r18, 1;
	and.b32  	%r156, %r155, 496;
	mov.u32 	%r157, _ZZN3cub18CUB_300001_SM_10006detail6reduce28DeviceReduceSingleTileKernelINS2_10policy_hubI7double2y11sum_functorE10Policy1000EPS5_S9_iS6_S5_S5_N4cuda3std3__410__identityEEEvT0_T1_T2_T3_T4_T6_E12temp_storage;
	add.s32 	%r158, %r157, %r156;
	st.shared.v2.f64 	[%r158+16], {%fd313, %fd312};
$L__BB10_43:
	bar.sync 	0;
	setp.ne.s32 	%p18, %r18, 0;
	@%p18 bra 	$L__BB10_45;
	ld.shared.v2.f64 	{%fd146, %fd147}, [_ZZN3cub18CUB_300001_SM_10006detail6reduce28DeviceReduceSingleTileKernelINS2_10policy_hubI7double2y11sum_functorE10Policy1000EPS5_S9_iS6_S5_S5_N4cuda3std3__410__identityEEEvT0_T1_T2_T3_T4_T6_E12temp_storage+32];
	add.f64 	%fd148, %fd313, %fd146;
	add.f64 	%fd149, %fd312, %fd147;
	ld.shared.v2.f64 	{%fd150, %fd151}, [_ZZN3cub18CUB_300001_SM_10006detail6reduce28DeviceReduceSingleTileKernelINS2_10policy_hubI7double2y11sum_functorE10Policy1000EPS5_S9_iS6_S5_S5_N4cuda3std3__410__identityEEEvT0_T1_T2_T3_T4_T6_E12temp_storage+48];
	add.f64 	%fd152, %fd148, %fd150;
	add.f64 	%fd153, %fd149, %fd151;
	ld.shared.v2.f64 	{%fd154, %fd155}, [_ZZN3cub18CUB_300001_SM_10006detail6reduce28DeviceReduceSingleTileKernelINS2_10policy_hubI7double2y11sum_functorE10Policy1000EPS5_S9_iS6_S5_S5_N4cuda3std3__410__identityEEEvT0_T1_T2_T3_T4_T6_E12temp_storage+64];
	add.f64 	%fd156, %fd152, %fd154;
	add.f64 	%fd157, %fd153, %fd155;
	ld.shared.v2.f64 	{%fd158, %fd159}, [_ZZN3cub18CUB_300001_SM_10006detail6reduce28DeviceReduceSingleTileKernelINS2_10policy_hubI7double2y11sum_functorE10Policy1000EPS5_S9_iS6_S5_S5_N4cuda3std3__410__identityEEEvT0_T1_T2_T3_T4_T6_E12temp_storage+80];
	add.f64 	%fd160, %fd156, %fd158;
	add.f64 	%fd161, %fd157, %fd159;
	ld.shared.v2.f64 	{%fd162, %fd163}, [_ZZN3cub18CUB_300001_SM_10006detail6reduce28DeviceReduceSingleTileKernelINS2_10policy_hubI7double2y11sum_functorE10Policy1000EPS5_S9_iS6_S5_S5_N4cuda3std3__410__identityEEEvT0_T1_T2_T3_T4_T6_E12temp_storage+96];
	add.f64 	%fd164, %fd160, %fd162;
	add.f64 	%fd165, %fd161, %fd163;
	ld.shared.v2.f64 	{%fd166, %fd167}, [_ZZN3cub18CUB_300001_SM_10006detail6reduce28DeviceReduceSingleTileKernelINS2_10policy_hubI7double2y11sum_functorE10Policy1000EPS5_S9_iS6_S5_S5_N4cuda3std3__410__identityEEEvT0_T1_T2_T3_T4_T6_E12temp_storage+112];
	add.f64 	%fd168, %fd164, %fd166;
	add.f64 	%fd169, %fd165, %fd167;
	ld.shared.v2.f64 	{%fd170, %fd171}, [_ZZN3cub18CUB_300001_SM_10006detail6reduce28DeviceReduceSingleTileKernelINS2_10policy_hubI7double2y11sum_functorE10Policy1000EPS5_S9_iS6_S5_S5_N4cuda3std3__410__identityEEEvT0_T1_T2_T3_T4_T6_E12temp_storage+128];
	add.f64 	%fd313, %fd168, %fd170;
	add.f64 	%fd312, %fd169, %fd171;
$L__BB10_45:
	mov.u32 	%r382, %tid.x;
	setp.ne.s32 	%p49, %r382, 0;
	@%p49 bra 	$L__BB10_47;
	add.f64 	%fd280, %fd79, %fd313;
	add.f64 	%fd281, %fd80, %fd312;
	st.global.v2.f64 	[%rd1], {%fd280, %fd281};
$L__BB10_47:
	ret;

}


// ===== COMPILED SASS (sm_100) =====

	.target	sm_100

	.elftype	@"ET_EXEC"


//--------------------- .note.nv.tkinfo           --------------------------
	.section	.note.nv.tkinfo,"",@"SHT_NOTE"
	.sectionflags	@"SHF_NOTE_NV_TKINFO"
	.tkinfo
        /*0018*/ 	.word	0x00000002
        /*0030*/ 	.string	""
        /*0030*/ 	.string	"ptxas"
        /*0030*/ 	.string	"Cuda compilation tools, release 13.0, V13.0.88"
        /*0030*/ 	.string	"Build cuda_13.0.r13.0/compiler.36424714_0"
        /*0030*/ 	.string	"-arch sm_100 -m 64 "



//--------------------- .note.nv.cuinfo           --------------------------
	.section	.note.nv.cuinfo,"",@"SHT_NOTE"
	.sectionflags	@"SHF_NOTE_NV_CUINFO"
        /*0018*/ 	.short	0x0002
        /*001a*/ 	.short	0x0064
        /*001c*/ 	.short	0x0082
	.zero		2


//--------------------- .nv.info                  --------------------------
	.section	.nv.info,"",@"SHT_CUDA_INFO"
	.align	4


	//----- nvinfo : EIATTR_REGCOUNT
	.align		4
        /*0000*/ 	.byte	0x04, 0x2f
        /*0002*/ 	.short	(.L_44 - .L_43)
	.align		4
.L_43:
        /*0004*/ 	.word	index@(_ZN3cub18CUB_300001_SM_10006detail11EmptyKernelIvEEvv)
        /*0008*/ 	.word	0x00000004


	//----- nvinfo : EIATTR_FRAME_SIZE
	.align		4
.L_44:
        /*000c*/ 	.byte	0x04, 0x11
        /*000e*/ 	.short	(.L_46 - .L_45)
	.align		4
.L_45:
        /*0010*/ 	.word	index@(_ZN3cub18CUB_300001_SM_10006detail11EmptyKernelIvEEvv)
        /*0014*/ 	.word	0x00000000


	//----- nvinfo : EIATTR_REGCOUNT
	.align		4
.L_46:
        /*0018*/ 	.byte	0x04, 0x2f
        /*001a*/ 	.short	(.L_48 - .L_47)
	.align		4
.L_47:
        /*001c*/ 	.word	index@(_ZN3cub18CUB_300001_SM_10006detail9transform16transform_kernelINS2_10policy_hubILb1EN4cuda3std3__45tupleIJN6thrust24THRUST_300001_SM_1000_NS6detail15normal_iteratorINSA_10device_ptrI7double2EEEESG_EEEE10policy1000Ei11dot_functorSG_JPSE_SL_EEEvT0_iT1_T2_DpNS2_10kernel_argIT3_EE)
        /*0020*/ 	.word	0x00000020


	//----- nvinfo : EIATTR_FRAME_SIZE
	.align		4
.L_48:
        /*0024*/ 	.byte	0x04, 0x11
        /*0026*/ 	.short	(.L_50 - .L_49)
	.align		4
.L_49:
        /*0028*/ 	.word	index@(_ZN3cub18CUB_300001_SM_10006detail9transform16transform_kernelINS2_10policy_hubILb1EN4cuda3std3__45tupleIJN6thrust24THRUST_300001_SM_1000_NS6detail15normal_iteratorINSA_10device_ptrI7double2EEEESG_EEEE10policy1000Ei11dot_functorSG_JPSE_SL_EEEvT0_iT1_T2_DpNS2_10kernel_argIT3_EE)
        /*002c*/ 	.word	0x00000000


	//----- nvinfo : EIATTR_REGCOUNT
	.align		4
.L_50:
        /*0030*/ 	.byte	0x04, 0x2f
        /*0032*/ 	.short	(.L_52 - .L_51)
	.align		4
.L_51:
        /*0034*/ 	.word	index@(_ZN3cub18CUB_300001_SM_10006detail9transform16transform_kernelINS2_10policy_hubILb1EN4cuda3std3__45tupleIJN6thrust24THRUST_300001_SM_1000_NS6detail15normal_iteratorINSA_10device_ptrI7double2EEEESG_EEEE10policy1000El11dot_functorSG_JPSE_SL_EEEvT0_iT1_T2_DpNS2_10kernel_argIT3_EE)
        /*0038*/ 	.word	0x00000020


	//----- nvinfo : EIATTR_FRAME_SIZE
	.align		4
.L_52:
        /*003c*/ 	.byte	0x04, 0x11
        /*003e*/ 	.short	(.L_54 - .L_53)
	.align		4
.L_53:
        /*0040*/ 	.word	index@(_ZN3cub18CUB_300001_SM_10006detail9transform16transform_kernelINS2_10policy_hubILb1EN4cuda3std3__45tupleIJN6thrust24THRUST_300001_SM_1000_NS6detail15normal_iteratorINSA_10device_ptrI7double2EEEESG_EEEE10policy1000El11dot_functorSG_JPSE_SL_EEEvT0_iT1_T2_DpNS2_10kernel_argIT3_EE)
        /*0044*/ 	.word	0x00000000


	//----- nvinfo : EIATTR_REGCOUNT
	.align		4
.L_54:
        /*0048*/ 	.byte	0x04, 0x2f
        /*004a*/ 	.short	(.L_56 - .L_55)
	.align		4
.L_55:
        /*004c*/ 	.word	index@(_ZN3cub18CUB_300001_SM_10006detail8for_each13static_kernelINS2_12policy_hub_t12policy_500_tEmN6thrust24THRUST_300001_SM_1000_NS8cuda_cub20__uninitialized_fill7functorINS7_10device_ptrI7double2EESC_EEEEvT0_T1_)
        /*0050*/ 	.word	0x0000000b


	//----- nvinfo : EIATTR_FRAME_SIZE
	.align		4
.L_56:
        /*0054*/ 	.byte	0x04, 0x11
        /*0056*/ 	.short	(.L_58 - .L_57)
	.align		4
.L_57:
        /*0058*/ 	.word	index@(_ZN3cub18CUB_300001_SM_10006detail8for_each13static_kernelINS2_12policy_hub_t12policy_500_tEmN6thrust24THRUST_300001_SM_1000_NS8cuda_cub20__uninitialized_fill7functorINS7_10device_ptrI7double2EESC_EEEEvT0_T1_)
        /*005c*/ 	.word	0x00000000


	//----- nvinfo : EIATTR_REGCOUNT
	.align		4
.L_58:
        /*0060*/ 	.byte	0x04, 0x2f
        /*0062*/ 	.short	(.L_60 - .L_59)
	.align		4
.L_59:
        /*0064*/ 	.word	index@(_ZN3cub18CUB_300001_SM_10006detail8for_each13static_kernelINS2_12policy_hub_t12policy_500_tElN6thrust24THRUST_300001_SM_1000_NS8cuda_cub6__fill7functorINS7_6detail15normal_iteratorINS7_10device_ptrI7double2EEEESE_EEEEvT0_T1_)
        /*0068*/ 	.word	0x0000000b


	//----- nvinfo : EIATTR_FRAME_SIZE
	.align		4
.L_60:
        /*006c*/ 	.byte	0x04, 0x11
        /*006e*/ 	.short	(.L_62 - .L_61)
	.align		4
.L_61:
        /*0070*/ 	.word	index@(_ZN3cub18CUB_300001_SM_10006detail8for_each13static_kernelINS2_12policy_hub_t12policy_500_tElN6thrust24THRUST_300001_SM_1000_NS8cuda_cub6__fill7functorINS7_6detail15normal_iteratorINS7_10device_ptrI7double2EEEESE_EEEEvT0_T1_)
        /*0074*/ 	.word	0x00000000


	//----- nvinfo : EIATTR_REGCOUNT
	.align		4
.L_62:
        /*0078*/ 	.byte	0x04, 0x2f
        /*007a*/ 	.short	(.L_64 - .L_63)
	.align		4
.L_63:
        /*007c*/ 	.word	index@(_ZN3cub18CUB_300001_SM_10006detail6reduce28DeviceReduceSingleTileKernelINS2_10policy_hubI7double2j11sum_functorE10Policy1000EN6thrust24THRUST_300001_SM_1000_NS6detail15normal_iteratorINSA_10device_ptrIS5_EEEEPS5_jS6_S5_S5_N4cuda3std3__410__identityEEEvT0_T1_T2_T3_T4_T6_)
        /*0080*/ 	.word	0x0000004f


	//----- nvinfo : EIATTR_FRAME_SIZE
	.align		4
.L_64:
        /*0084*/ 	.byte	0x04, 0x11
        /*0086*/ 	.short	(.L_66 - .L_65)
	.align		4
.L_65:
        /*0088*/ 	.word	index@(_ZN3cub18CUB_300001_SM_10006detail6reduce28DeviceReduceSingleTileKernelINS2_10policy_hubI7double2j11sum_functorE10Policy1000EN6thrust24THRUST_300001_SM_1000_NS6detail15normal_iteratorINSA_10device_ptrIS5_EEEEPS5_jS6_S5_S5_N4cuda3std3__410__identityEEEvT0_T1_T2_T3_T4_T6_)
        /*008c*/ 	.word	0x00000000


	//----- nvinfo : EIATTR_REGCOUNT
	.align		4
.L_66:
        /*0090*/ 	.byte	0x04, 0x2f
        /*0092*/ 	.short	(.L_68 - .L_67)
	.align		4
.L_67:
        /*0094*/ 	.word	index@(_ZN3cub18CUB_300001_SM_10006detail6reduce18DeviceReduceKernelINS2_10policy_hubI7double2j11sum_functorE10Policy1000EN6thrust24THRUST_300001_SM_1000_NS6detail15normal_iteratorINSA_10device_ptrIS5_EEEEjS6_S5_N4cuda3std3__410__identityEEEvT0_PT3_T1_NS0_13GridEvenShareISN_EET2_T4_)
        /*0098*/ 	.word	0x00000024


	//----- nvinfo : EIATTR_FRAME_SIZE
	.align		4
.L_68:
        /*009c*/ 	.byte	0x04, 0x11
        /*009e*/ 	.short	(.L_70 - .L_69)
	.align		4
.L_69:
        /*00a0*/ 	.word	index@(_ZN3cub18CUB_300001_SM_10006detail6reduce18DeviceReduceKernelINS2_10policy_hubI7double2j11sum_functorE10Policy1000EN6thrust24THRUST_300001_SM_1000_NS6detail15normal_iteratorINSA_10device_ptrIS5_EEEEjS6_S5_N4cuda3std3__410__identityEEEvT0_PT3_T1_NS0_13GridEvenShareISN_EET2_T4_)
        /*00a4*/ 	.word	0x00000000


	//----- nvinfo : EIATTR_REGCOUNT
	.align		4
.L_70:
        /*00a8*/ 	.byte	0x04, 0x2f
        /*00aa*/ 	.short	(.L_72 - .L_71)
	.align		4
.L_71:
        /*00ac*/ 	.word	index@(_ZN3cub18CUB_300001_SM_10006detail6reduce28DeviceReduceSingleTileKernelINS2_10policy_hubI7double2j11sum_functorE10Policy1000EPS5_S9_iS6_S5_S5_N4cuda3std3__410__identityEEEvT0_T1_T2_T3_T4_T6_)
        /*00b0*/ 	.word	0x00000050


	//----- nvinfo : EIATTR_FRAME_SIZE
	.align		4
.L_72:
        /*00b4*/ 	.byte	0x04, 0x11
        /*00b6*/ 	.short	(.L_74 - .L_73)
	.align		4
.L_73:
        /*00b8*/ 	.word	index@(_ZN3cub18CUB_300001_SM_10006detail6reduce28DeviceReduceSingleTileKernelINS2_10policy_hubI7double2j11sum_functorE10Policy1000EPS5_S9_iS6_S5_S5_N4cuda3std3__410__identityEEEvT0_T1_T2_T3_T4_T6_)
        /*00bc*/ 	.word	0x00000000


	//----- nvinfo : EIATTR_REGCOUNT
	.align		4
.L_74:
        /*00c0*/ 	.byte	0x04, 0x2f
        /*00c2*/ 	.short	(.L_76 - .L_75)
	.align		4
.L_75:
        /*00c4*/ 	.word	index@(_ZN3cub18CUB_300001_SM_10006detail6reduce28DeviceReduceSingleTileKernelINS2_10policy_hubI7double2y11sum_functorE10Policy1000EN6thrust24THRUST_300001_SM_1000_NS6detail15normal_iteratorINSA_10device_ptrIS5_EEEEPS5_yS6_S5_S5_N4cuda3std3__410__identityEEEvT0_T1_T2_T3_T4_T6_)
        /*00c8*/ 	.word	0x00000050


	//----- nvinfo : EIATTR_FRAME_SIZE
	.align		4
.L_76:
        /*00cc*/ 	.byte	0x04, 0x11
        /*00ce*/ 	.short	(.L_78 - .L_77)
	.align		4
.L_77:
        /*00d0*/ 	.word	index@(_ZN3cub18CUB_300001_SM_10006detail6reduce28DeviceReduceSingleTileKernelINS2_10policy_hubI7double2y11sum_functorE10Policy1000EN6thrust24THRUST_300001_SM_1000_NS6detail15normal_iteratorINSA_10device_ptrIS5_EEEEPS5_yS6_S5_S5_N4cuda3std3__410__identityEEEvT0_T1_T2_T3_T4_T6_)
        /*00d4*/ 	.word	0x00000000


	//----- nvinfo : EIATTR_REGCOUNT
	.align		4
.L_78:
        /*00d8*/ 	.byte	0x04, 0x2f
        /*00da*/ 	.short	(.L_80 - .L_79)
	.align		4
.L_79:
        /*00dc*/ 	.word	index@(_ZN3cub18CUB_300001_SM_10006detail6reduce18DeviceReduceKernelINS2_10policy_hubI7double2y11sum_functorE10Policy1000EN6thrust24THRUST_300001_SM_1000_NS6detail15normal_iteratorINSA_10device_ptrIS5_EEEEyS6_S5_N4cuda3std3__410__identityEEEvT0_PT3_T1_NS0_13GridEvenShareISN_EET2_T4_)
        /*00e0*/ 	.word	0x00000020


	//----- nvinfo : EIATTR_FRAME_SIZE
	.align		4
.L_80:
        /*00e4*/ 	.byte	0x04, 0x11
        /*00e6*/ 	.short	(.L_82 - .L_81)
	.align		4
.L_81:
        /*00e8*/ 	.word	index@(_ZN3cub18CUB_300001_SM_10006detail6reduce18DeviceReduceKernelINS2_10policy_hubI7double2y11sum_functorE10Policy1000EN6thrust24THRUST_300001_SM_1000_NS6detail15normal_iteratorINSA_10device_ptrIS5_EEEEyS6_S5_N4cuda3std3__410__identityEEEvT0_PT3_T1_NS0_13GridEvenShareISN_EET2_T4_)
        /*00ec*/ 	.word	0x00000000


	//----- nvinfo : EIATTR_REGCOUNT
	.align		4
.L_82:
        /*00f0*/ 	.byte	0x04, 0x2f
        /*00f2*/ 	.short	(.L_84 - .L_83)
	.align		4
.L_83:
        /*00f4*/ 	.word	index@(_ZN3cub18CUB_300001_SM_10006detail6reduce28DeviceReduceSingleTileKernelINS2_10policy_hubI7double2y11sum_functorE10Policy1000EPS5_S9_iS6_S5_S5_N4cuda3std3__410__identityEEEvT0_T1_T2_T3_T4_T6_)
        /*00f8*/ 	.word	0x00000050


	//----- nvinfo : EIATTR_FRAME_SIZE
	.align		4
.L_84:
        /*00fc*/ 	.byte	0x04, 0x11
        /*00fe*/ 	.short	(.L_86 - .L_85)
	.align		4
.L_85:
        /*0100*/ 	.word	index@(_ZN3cub18CUB_300001_SM_10006detail6reduce28DeviceReduceSingleTileKernelINS2_10policy_hubI7double2y11sum_functorE10Policy1000EPS5_S9_iS6_S5_S5_N4cuda3std3__410__identityEEEvT0_T1_T2_T3_T4_T6_)
        /*0104*/ 	.word	0x00000000


	//----- nvinfo : EIATTR_MIN_STACK_SIZE
	.align		4
.L_86:
        /*0108*/ 	.byte	0x04, 0x12
        /*010a*/ 	.short	(.L_88 - .L_87)
	.align		4
.L_87:
        /*010c*/ 	.word	index@(_ZN3cub18CUB_300001_SM_10006detail6reduce28DeviceReduceSingleTileKernelINS2_10policy_hubI7double2y11sum_functorE10Policy1000EPS5_S9_iS6_S5_S5_N4cuda3std3__410__identityEEEvT0_T1_T2_T3_T4_T6_)
        /*0110*/ 	.word	0x00000000


	//----- nvinfo : EIATTR_MIN_STACK_SIZE
	.align		4
.L_88:
        /*0114*/ 	.byte	0x04, 0x12
        /*0116*/ 	.short	(.L_90 - .L_89)
	.align		4
.L_89:
        /*0118*/ 	.word	index@(_ZN3cub18CUB_300001_SM_10006detail6reduce18DeviceReduceKernelINS2_10policy_hubI7double2y11sum_functorE10Policy1000EN6thrust24THRUST_300001_SM_1000_NS6detail15normal_iteratorINSA_10device_ptrIS5_EEEEyS6_S5_N4cuda3std3__410__identityEEEvT0_PT3_T1_NS0_13GridEvenShareISN_EET2_T4_)
        /*011c*/ 	.word	0x00000000


	//----- nvinfo : EIATTR_MIN_STACK_SIZE
	.align		4
.L_90:
        /*0120*/ 	.byte	0x04, 0x12
        /*0122*/ 	.short	(.L_92 - .L_91)
	.align		4
.L_91:
        /*0124*/ 	.word	index@(_ZN3cub18CUB_300001_SM_10006detail6reduce28DeviceReduceSingleTileKernelINS2_10policy_hubI7double2y11sum_functorE10Policy1000EN6thrust24THRUST_300001_SM_1000_NS6detail15normal_iteratorINSA_10device_ptrIS5_EEEEPS5_yS6_S5_S5_N4cuda3std3__410__identityEEEvT0_T1_T2_T3_T4_T6_)
        /*0128*/ 	.word	0x00000000


	//----- nvinfo : EIATTR_MIN_STACK_SIZE
	.align		4
.L_92:
        /*012c*/ 	.byte	0x04, 0x12
        /*012e*/ 	.short	(.L_94 - .L_93)
	.align		4
.L_93:
        /*0130*/ 	.word	index@(_ZN3cub18CUB_300001_SM_10006detail6reduce28DeviceReduceSingleTileKernelINS2_10policy_hubI7double2j11sum_functorE10Policy1000EPS5_S9_iS6_S5_S5_N4cuda3std3__410__identityEEEvT0_T1_T2_T3_T4_T6_)
        /*0134*/ 	.word	0x00000000


	//----- nvinfo : EIATTR_MIN_STACK_SIZE
	.align		4
.L_94:
        /*0138*/ 	.byte	0x04, 0x12
        /*013a*/ 	.short	(.L_96 - .L_95)
	.align		4
.L_95:
        /*013c*/ 	.word	index@(_ZN3cub18CUB_300001_SM_10006detail6reduce18DeviceReduceKernelINS2_10policy_hubI7double2j11sum_functorE10Policy1000EN6thrust24THRUST_300001_SM_1000_NS6detail15normal_iteratorINSA_10device_ptrIS5_EEEEjS6_S5_N4cuda3std3__410__identityEEEvT0_PT3_T1_NS0_13GridEvenShareISN_EET2_T4_)
        /*0140*/ 	.word	0x00000000


	//----- nvinfo : EIATTR_MIN_STACK_SIZE
	.align		4
.L_96:
        /*0144*/ 	.byte	0x04, 0x12
        /*0146*/ 	.short	(.L_98 - .L_97)
	.align		4
.L_97:
        /*0148*/ 	.word	index@(_ZN3cub18CUB_300001_SM_10006detail6reduce28DeviceReduceSingleTileKernelINS2_10policy_hubI7double2j11sum_functorE10Policy1000EN6thrust24THRUST_300001_SM_1000_NS6detail15normal_iteratorINSA_10device_ptrIS5_EEEEPS5_jS6_S5_S5_N4cuda3std3__410__identityEEEvT0_T1_T2_T3_T4_T6_)
        /*014c*/ 	.word	0x00000000


	//----- nvinfo : EIATTR_MIN_STACK_SIZE
	.align		4
.L_98:
        /*0150*/ 	.byte	0x04, 0x12
        /*0152*/ 	.short	(.L_100 - .L_99)
	.align		4
.L_99:
        /*0154*/ 	.word	index@(_ZN3cub18CUB_300001_SM_10006detail8for_each13static_kernelINS2_12policy_hub_t12policy_500_tElN6thrust24THRUST_300001_SM_1000_NS8cuda_cub6__fill7functorINS7_6detail15normal_iteratorINS7_10device_ptrI7double2EEEESE_EEEEvT0_T1_)
        /*0158*/ 	.word	0x00000000


	//----- nvinfo : EIATTR_MIN_STACK_SIZE
	.align		4
.L_100:
        /*015c*/ 	.byte	0x04, 0x12
        /*015e*/ 	.short	(.L_102 - .L_101)
	.align		4
.L_101:
        /*0160*/ 	.word	index@(_ZN3cub18CUB_300001_SM_10006detail8for_each13static_kernelINS2_12policy_hub_t12policy_500_tEmN6thrust24THRUST_300001_SM_1000_NS8cuda_cub20__uninitialized_fill7functorINS7_10device_ptrI7double2EESC_EEEEvT0_T1_)
        /*0164*/ 	.word	0x00000000


	//----- nvinfo : EIATTR_MIN_STACK_SIZE
	.align		4
.L_102:
        /*0168*/ 	.byte	0x04, 0x12
        /*016a*/ 	.short	(.L_104 - .L_103)
	.align		4
.L_103:
        /*016c*/ 	.word	index@(_ZN3cub18CUB_300001_SM_10006detail9transform16transform_kernelINS2_10policy_hubILb1EN4cuda3std3__45tupleIJN6thrust24THRUST_300001_SM_1000_NS6detail15normal_iteratorINSA_10device_ptrI7double2EEEESG_EEEE10policy1000El11dot_functorSG_JPSE_SL_EEEvT0_iT1_T2_DpNS2_10kernel_argIT3_EE)
        /*0170*/ 	.word	0x00000000


	//----- nvinfo : EIATTR_MIN_STACK_SIZE
	.align		4
.L_104:
        /*0174*/ 	.byte	0x04, 0x12
        /*0176*/ 	.short	(.L_106 - .L_105)
	.align		4
.L_105:
        /*0178*/ 	.word	index@(_ZN3cub18CUB_300001_SM_10006detail9transform16transform_kernelINS2_10policy_hubILb1EN4cuda3std3__45tupleIJN6thrust24THRUST_300001_SM_1000_NS6detail15normal_iteratorINSA_10device_ptrI7double2EEEESG_EEEE10policy1000Ei11dot_functorSG_JPSE_SL_EEEvT0_iT1_T2_DpNS2_10kernel_argIT3_EE)
        /*017c*/ 	.word	0x00000000


	//----- nvinfo : EIATTR_MIN_STACK_SIZE
	.align		4
.L_106:
        /*0180*/ 	.byte	0x04, 0x12
        /*0182*/ 	.short	(.L_108 - .L_107)
	.align		4
.L_107:
        /*0184*/ 	.word	index@(_ZN3cub18CUB_300001_SM_10006detail11EmptyKernelIvEEvv)
        /*0188*/ 	.word	0x00000000
.L_108:


//--------------------- .nv.compat                --------------------------
	.section	.nv.compat,"",@"SHT_CUDA_COMPAT_INFO"
	.align	4
        /*0000*/ 	.byte	0x02, 0x09, 0x00, 0x00, 0x02, 0x02, 0x01, 0x00, 0x02, 0x05, 0x05, 0x00, 0x03, 0x07, 0x01, 0x01
        /*0010*/ 	.byte	0x02, 0x03, 0x00, 0x00, 0x02, 0x06, 0x01, 0x00, 0x04, 0x0b, 0x08, 0x00, 0x01, 0x00, 0x00, 0x00
        /*0020*/ 	.byte	0x00, 0x00, 0x00, 0x00


//--------------------- .nv.info._ZN3cub18CUB_300001_SM_10006detail6reduce28DeviceReduceSingleTileKernelINS2_10policy_hubI7double2y11sum_functorE10Policy1000EPS5_S9_iS6_S5_S5_N4cuda3std3__410__identityEEEvT0_T1_T2_T3_T4_T6_ --------------------------
	.section	.nv.info._ZN3cub18CUB_300001_SM_10006detail6reduce28DeviceReduceSingleTileKernelINS2_10policy_hubI7double2y11sum_functorE10Policy1000EPS5_S9_iS6_S5_S5_N4cuda3std3__410__identityEEEvT0_T1_T2_T3_T4_T6_,"",@"SHT_CUDA_INFO"
	.sectionflags	@""
	.align	4


	//----- nvinfo : EIATTR_CUDA_API_VERSION
	.align		4
        /*0000*/ 	.byte	0x04, 0x37
        /*0002*/ 	.short	(.L_110 - .L_109)
.L_109:
        /*0004*/ 	.word	0x00000082


	//----- nvinfo : EIATTR_KPARAM_INFO
	.align		4
.L_110:
        /*0008*/ 	.byte	0x04, 0x17
        /*000a*/ 	.short	(.L_112 - .L_111)
.L_111:
        /*000c*/ 	.word	0x00000000
        /*0010*/ 	.short	0x0005
        /*0012*/ 	.short	0x0030
        /*0014*/ 	.byte	0x00, 0xf0, 0x05, 0x00


	//----- nvinfo : EIATTR_KPARAM_INFO
	.align		4
.L_112:
        /*0018*/ 	.byte	0x04, 0x17
        /*001a*/ 	.short	(.L_114 - .L_113)
.L_113:
        /*001c*/ 	.word	0x00000000
        /*0020*/ 	.short	0x0004
        /*0022*/ 	.short	0x0020
        /*0024*/ 	.byte	0x00, 0xf0, 0x41, 0x00


	//----- nvinfo : EIATTR_KPARAM_INFO
	.align		4
.L_114:
        /*0028*/ 	.byte	0x04, 0x17
        /*002a*/ 	.short	(.L_116 - .L_115)
.L_115:
        /*002c*/ 	.word	0x00000000
        /*0030*/ 	.short	0x0003
        /*0032*/ 	.short	0x0014
        /*0034*/ 	.byte	0x00, 0xf0, 0x05, 0x00


	//----- nvinfo : EIATTR_KPARAM_INFO
	.align		4
.L_116:
        /*0038*/ 	.byte	0x04, 0x17
        /*003a*/ 	.short	(.L_118 - .L_117)
.L_117:
        /*003c*/ 	.word	0x00000000
        /*0040*/ 	.short	0x0002
        /*0042*/ 	.short	0x0010
        /*0044*/ 	.byte	0x00, 0xf0, 0x11, 0x00


	//----- nvinfo : EIATTR_KPARAM_INFO
	.align		4
.L_118:
        /*0048*/ 	.byte	0x04, 0x17
        /*004a*/ 	.short	(.L_120 - .L_119)
.L_119:
        /*004c*/ 	.word	0x00000000
        /*0050*/ 	.short	0x0001
        /*0052*/ 	.short	0x0008
        /*0054*/ 	.byte	0x00, 0xf5, 0x21, 0x00


	//----- nvinfo : EIATTR_KPARAM_INFO
	.align		4
.L_120:
        /*0058*/ 	.byte	0x04, 0x17
        /*005a*/ 	.short	(.L_122 - .L_121)
.L_121:
        /*005c*/ 	.word	0x00000000
        /*0060*/ 	.short	0x0000
        /*0062*/ 	.short	0x0000
        /*0064*/ 	.byte	0x00, 0xf5, 0x21, 0x00


	//----- nvinfo : EIATTR_SPARSE_MMA_MASK
	.align		4
.L_122:
        /*0068*/ 	.byte	0x03, 0x50
        /*006a*/ 	.short	0x0000


	//----- nvinfo : EIATTR_MAXREG_COUNT
	.align		4
        /*006c*/ 	.byte	0x03, 0x1b
        /*006e*/ 	.short	0x00ff


	//----- nvinfo : EIATTR_NUM_BARRIERS
	.align		4
        /*0070*/ 	.byte	0x02, 0x4c
        /*0072*/ 	.byte	0x01
	.zero		1


	//----- nvinfo : EIATTR_MERCURY_ISA_VERSION
	.align		4
        /*0074*/ 	.byte	0x03, 0x5f
        /*0076*/ 	.short	0x0101


	//----- nvinfo : EIATTR_COOP_GROUP_MASK_REGIDS
	.align		4
        /*0078*/ 	.byte	0x04, 0x29
        /*007a*/ 	.short	(.L_124 - .L_123)


	//   ....[0]....
.L_123:
        /*007c*/ 	.word	0xffffffff


	//   ....[1]....
        /*0080*/ 	.word	0xffffffff


	//   ....[2]....
        /*0084*/ 	.word	0xffffffff


	//   ....[3]....
        /*0088*/ 	.word	0xffffffff


	//   ....[4]....
        /*008c*/ 	.word	0xffffffff


	//   ....[5]....
        /*0090*/ 	.word	0xffffffff


	//   ....[6]....
        /*0094*/ 	.word	0xffffffff


	//   ....[7]....
        /*0098*/ 	.word	0xffffffff


	//   ....[8]....
        /*009c*/ 	.word	0xffffffff


	//   ....[9]....
        /*00a0*/ 	.word	0xffffffff


	//   ....[10]....
        /*00a4*/ 	.word	0xffffffff


	//   ....[11]....
        /*00a8*/ 	.word	0xffffffff


	//   ....[12]....
        /*00ac*/ 	.word	0xffffffff


	//   ....[13]....
        /*00b0*/ 	.word	0xffffffff


	//   ....[14]....
        /*00b4*/ 	.word	0xffffffff


	//   ....[15]....
        /*00b8*/ 	.word	0xffffffff


	//   ....[16]....
        /*00bc*/ 	.word	0xffffffff


	//   ....[17]....
        /*00c0*/ 	.word	0xffffffff


	//   ....[18]....
        /*00c4*/ 	.word	0xffffffff


	//   ....[19]....
        /*00c8*/ 	.word	0xffffffff


	//   ....[20]....
        /*00cc*/ 	.word	0xffffffff


	//   ....[21]....
        /*00d0*/ 	.word	0xffffffff


	//   ....[22]....
        /*00d4*/ 	.word	0xffffffff


	//   ....[23]....
        /*00d8*/ 	.word	0xffffffff


	//   ....[24]....
        /*00dc*/ 	.word	0xffffffff


	//   ....[25]....
        /*00e0*/ 	.word	0xffffffff


	//   ....[26]....
        /*00e4*/ 	.word	0xffffffff


	//   ....[27]....
        /*00e8*/ 	.word	0xffffffff


	//   ....[28]....
        /*00ec*/ 	.word	0xffffffff


	//   ....[29]....
        /*00f0*/ 	.word	0xffffffff


	//   ....[30]....
        /*00f4*/ 	.word	0xffffffff


	//   ....[31]....
        /*00f8*/ 	.word	0xffffffff


	//   ....[32]....
        /*00fc*/ 	.word	0xffffffff


	//   ....[33]....
        /*0100*/ 	.word	0xffffffff


	//   ....[34]....
        /*0104*/ 	.word	0xffffffff


	//   ....[35]....
        /*0108*/ 	.word	0xffffffff


	//   ....[36]....
        /*010c*/ 	.word	0xffffffff


	//   ....[37]....
        /*0110*/ 	.word	0xffffffff


	//   ....[38]....
        /*0114*/ 	.word	0xffffffff


	//   ....[39]....
        /*0118*/ 	.word	0xffffffff


	//   ....[40]....
        /*011c*/ 	.word	0xffffffff


	//   ....[41]....
        /*0120*/ 	.word	0xffffffff


	//   ....[42]....
        /*0124*/ 	.word	0xffffffff


	//   ....[43]....
        /*0128*/ 	.word	0xffffffff


	//   ....[44]....
        /*012c*/ 	.word	0xffffffff


	//   ....[45]....
        /*0130*/ 	.word	0xffffffff


	//   ....[46]....
        /*0134*/ 	.word	0xffffffff


	//   ....[47]....
        /*0138*/ 	.word	0xffffffff


	//   ....[48]....
        /*013c*/ 	.word	0xffffffff


	//   ....[49]....
        /*0140*/ 	.word	0xffffffff


	//   ....[50]....
        /*0144*/ 	.word	0xffffffff


	//   ....[51]....
        /*0148*/ 	.word	0xffffffff


	//   ....[52]....
        /*014c*/ 	.word	0xffffffff


	//   ....[53]....
        /*0150*/ 	.word	0xffffffff


	//   ....[54]....
        /*0154*/ 	.word	0xffffffff


	//   ....[55]....
        /*0158*/ 	.word	0xffffffff


	//   ....[56]....
        /*015c*/ 	.word	0xffffffff


	//   ....[57]....
        /*0160*/ 	.word	0xffffffff


	//   ....[58]....
        /*0164*/ 	.word	0xffffffff


	//   ....[59]....
        /*0168*/ 	.word	0xffffffff


	//----- nvinfo : EIATTR_COOP_GROUP_INSTR_OFFSETS
	.align		4
.L_124:
        /*016c*/ 	.byte	0x04, 0x28
        /*016e*/ 	.short	(.L_126 - .L_125)


	//   ....[0]....
.L_125:
        /*0170*/ 	.word	0x00000b60


	//   ....[1]....
        /*0174*/ 	.word	0x00000b70


	//   ....[2]....
        /*0178*/ 	.word	0x00000b80


	//   ....[3]....
        /*017c*/ 	.word	0x00000b90


	//   ....[4]....
        /*0180*/ 	.word	0x00000c00


	//   ....[5]....
        /*0184*/ 	.word	0x00000c20


	//   ....[6]....
        /*0188*/ 	.word	0x00000c50


	//   ....[7]....
        /*018c*/ 	.word	0x00000c60


	//   ....[8]....
        /*0190*/ 	.word	0x00000cd0


	//   ....[9]....
        /*0194*/ 	.word	0x00000cf0


	//   ....[10]....
        /*0198*/ 	.word	0x00000d00


	//   ....[11]....
        /*019c*/ 	.word	0x00000d10


	//   ....[12]....
        /*01a0*/ 	.word	0x00000d60


	//   ....[13]....
        /*01a4*/ 	.word	0x00000d80


	//   ....[14]....
        /*01a8*/ 	.word	0x00000db0


	//   ....[15]....
        /*01ac*/ 	.word	0x00000dc0


	//   ....[16]....
        /*01b0*/ 	.word	0x00000e10


	//   ....[17]....
        /*01b4*/ 	.word	0x00000e30


	//   ....[18]....
        /*01b8*/ 	.word	0x00000e50


	//   ....[19]....
        /*01bc*/ 	.word	0x00000e60


	//   ....[20]....
        /*01c0*/ 	.word	0x00001160


	//   ....[21]....
        /*01c4*/ 	.word	0x00001170


	//   ....[22]....
        /*01c8*/ 	.word	0x00001180


	//   ....[23]....
        /*01cc*/ 	.word	0x00001190


	//   ....[24]....
        /*01d0*/ 	.word	0x00001210


	//   ....[25]....
        /*01d4*/ 	.word	0x00001230


	//   ....[26]....
        /*01d8*/ 	.word	0x00001260


	//   ....[27]....
        /*01dc*/ 	.word	0x00001280


	//   ....[28]....
        /*01e0*/ 	.word	0x000012f0


	//   ....[29]....
        /*01e4*/ 	.word	0x00001320


	//   ....[30]....
        /*01e8*/ 	.word	0x00001330


	//   ....[31]....
        /*01ec*/ 	.word	0x00001340


	//   ....[32]....
        /*01f0*/ 	.word	0x00001390


	//   ....[33]....
        /*01f4*/ 	.word	0x000013b0


	//   ....[34]....
        /*01f8*/ 	.word	0x000013e0


	//   ....[35]....
        /*01fc*/ 	.word	0x00001410


	//   ....[36]....
        /*0200*/ 	.word	0x000014a0


	//   ....[37]....
        /*0204*/ 	.word	0x000014d0


	//   ....[38]....
        /*0208*/ 	.word	0x000014e0


	//   ....[39]....
        /*020c*/ 	.word	0x000014f0


	//   ....[40]....
        /*0210*/ 	.word	0x000024f0


	//   ....[41]....
        /*0214*/ 	.word	0x00002500


	//   ....[42]....
        /*0218*/ 	.word	0x00002510


	//   ....[43]....
        /*021c*/ 	.word	0x00002520


	//   ....[44]....
        /*0220*/ 	.word	0x00002590


	//   ....[45]....
        /*0224*/ 	.word	0x000025b0


	//   ....[46]....
        /*0228*/ 	.word	0x000025e0


	//   ....[47]....
        /*022c*/ 	.word	0x000025f0


	//   ....[48]....
        /*0230*/ 	.word	0x00002640


	//   ....[49]....
        /*0234*/ 	.word	0x00002660


	//   ....[50]....
        /*0238*/ 	.word	0x00002690


	//   ....[51]....
        /*023c*/ 	.word	0x000026a0


	//   ....[52]....
        /*0240*/ 	.word	0x000026f0


	//   ....[53]....
        /*0244*/ 	.word	0x00002710


	//   ....[54]....
        /*0248*/ 	.word	0x00002740


	//   ....[55]....
        /*024c*/ 	.word	0x00002750


	//   ....[56]....
        /*0250*/ 	.word	0x000027a0


	//   ....[57]....
        /*0254*/ 	.word	0x000027c0


	//   ....[58]....
        /*0258*/ 	.word	0x000027e0


	//   ....[59]....
        /*025c*/ 	.word	0x000027f0


	//----- nvinfo : EIATTR_VRC_CTA_INIT_COUNT
	.align		4
.L_126:
        /*0260*/ 	.byte	0x02, 0x4a
	.zero		1
	.zero		1


	//----- nvinfo : EIATTR_EXIT_INSTR_OFFSETS
	.align		4
        /*0264*/ 	.byte	0x04, 0x1c
        /*0266*/ 	.short	(.L_128 - .L_127)


	//   ....[0]....
.L_127:
        /*0268*/ 	.word	0x00000080


	//   ....[1]....
        /*026c*/ 	.word	0x000000d0


	//   ....[2]....
        /*0270*/ 	.word	0x00002aa0


	//   ....[3]....
        /*0274*/ 	.word	0x00002b00


	//----- nvinfo : EIATTR_MAX_THREADS
	.align		4
.L_128:
        /*0278*/ 	.byte	0x04, 0x05
        /*027a*/ 	.short	(.L_130 - .L_129)
.L_129:
        /*027c*/ 	.word	0x00000100
        /*0280*/ 	.word	0x00000001
        /*0284*/ 	.word	0x00000001


	//----- nvinfo : EIATTR_CRS_STACK_SIZE
	.align		4
.L_130:
        /*0288*/ 	.byte	0x04, 0x1e
        /*028a*/ 	.short	(.L_132 - .L_131)
.L_131:
        /*028c*/ 	.word	0x00000000


	//----- nvinfo : EIATTR_CBANK_PARAM_SIZE
	.align		4
.L_132:
        /*0290*/ 	.byte	0x03, 0x19
        /*0292*/ 	.short	0x0031


	//----- nvinfo : EIATTR_PARAM_CBANK
	.align		4
        /*0294*/ 	.byte	0x04, 0x0a
        /*0296*/ 	.short	(.L_134 - .L_133)
	.align		4
.L_133:
        /*0298*/ 	.word	index@(.nv.constant0._ZN3cub18CUB_300001_SM_10006detail6reduce28DeviceReduceSingleTileKernelINS2_10policy_hubI7double2y11sum_functorE10Policy1000EPS5_S9_iS6_S5_S5_N4cuda3std3__410__identityEEEvT0_T1_T2_T3_T4_T6_)
        /*029c*/ 	.short	0x0380
        /*029e*/ 	.short	0x0031


	//----- nvinfo : EIATTR_SW_WAR
	.align		4
.L_134:
        /*02a0*/ 	.byte	0x04, 0x36
        /*02a2*/ 	.short	(.L_136 - .L_135)
.L_135:
        /*02a4*/ 	.word	0x00000008
.L_136:


//--------------------- .nv.info._ZN3cub18CUB_300001_SM_10006detail6reduce18DeviceReduceKernelINS2_10policy_hubI7double2y11sum_functorE10Policy1000EN6thrust24THRUST_300001_SM_1000_NS6detail15normal_iteratorINSA_10device_ptrIS5_EEEEyS6_S5_N4cuda3std3__410__identityEEEvT0_PT3_T1_NS0_13GridEvenShareISN_EET2_T4_ --------------------------
	.section	.nv.info._ZN3cub18CUB_300001_SM_10006detail6reduce18DeviceReduceKernelINS2_10policy_hubI7double2y11sum_functorE10Policy1000EN6thrust24THRUST_300001_SM_1000_NS6detail15normal_iteratorINSA_10device_ptrIS5_EEEEyS6_S5_N4cuda3std3__410__identityEEEvT0_PT3_T1_NS0_13GridEvenShareISN_EET2_T4_,"",@"SHT_CUDA_INFO"
	.sectionflags	@""
	.align	4


	//----- nvinfo : EIATTR_CUDA_API_VERSION
	.align		4
        /*0000*/ 	.byte	0x04, 0x37
        /*0002*/ 	.short	(.L_138 - .L_137)
.L_137:
        /*0004*/ 	.word	0x00000082


	//----- nvinfo : EIATTR_KPARAM_INFO
	.align		4
.L_138:
        /*0008*/ 	.byte	0x04, 0x17
        /*000a*/ 	.short	(.L_140 - .L_139)
.L_139:
        /*000c*/ 	.word	0x00000000
        /*0010*/ 	.short	0x0005
        /*0012*/ 	.short	0x0061
        /*0014*/ 	.byte	0x00, 0xf0, 0x05, 0x00


	//----- nvinfo : EIATTR_KPARAM_INFO
	.align		4
.L_140:
        /*0018*/ 	.byte	0x04, 0x17
        /*001a*/ 	.short	(.L_142 - .L_141)
.L_141:
        /*001c*/ 	.word	0x00000000
        /*0020*/ 	.short	0x0004
        /*0022*/ 	.short	0x0060
        /*0024*/ 	.byte	0x00, 0xf0, 0x05, 0x00


	//----- nvinfo : EIATTR_KPARAM_INFO
	.align		4
.L_142:
        /*0028*/ 	.byte	0x04, 0x17
        /*002a*/ 	.short	(.L_144 - .L_143)
.L_143:
        /*002c*/ 	.word	0x00000000
        /*0030*/ 	.short	0x0003
        /*0032*/ 	.short	0x0018
        /*0034*/ 	.byte	0x00, 0xf0, 0x21, 0x01


	//----- nvinfo : EIATTR_KPARAM_INFO
	.align		4
.L_144:
        /*0038*/ 	.byte	0x04, 0x17
        /*003a*/ 	.short	(.L_146 - .L_145)
.L_145:
        /*003c*/ 	.word	0x00000000
        /*0040*/ 	.short	0x0002
        /*0042*/ 	.short	0x0010
        /*0044*/ 	.byte	0x00, 0xf0, 0x21, 0x00


	//----- nvinfo : EIATTR_KPARAM_INFO
	.align		4
.L_146:
        /*0048*/ 	.byte	0x04, 0x17
        /*004a*/ 	.short	(.L_148 - .L_147)
.L_147:
        /*004c*/ 	.word	0x00000000
        /*0050*/ 	.short	0x0001
        /*0052*/ 	.short	0x0008
        /*0054*/ 	.byte	0x00, 0xf5, 0x21, 0x00


	//----- nvinfo : EIATTR_KPARAM_INFO
	.align		4
.L_148:
        /*0058*/ 	.byte	0x04, 0x17
        /*005a*/ 	.short	(.L_150 - .L_149)
.L_149:
        /*005c*/ 	.word	0x00000000
        /*0060*/ 	.short	0x0000
        /*0062*/ 	.short	0x0000
        /*0064*/ 	.byte	0x00, 0xf0, 0x21, 0x00


	//----- nvinfo : EIATTR_SPARSE_MMA_MASK
	.align		4
.L_150:
        /*0068*/ 	.byte	0x03, 0x50
        /*006a*/ 	.short	0x0000


	//----- nvinfo : EIATTR_MAXREG_COUNT
	.align		4
        /*006c*/ 	.byte	0x03, 0x1b
        /*006e*/ 	.short	0x00ff


	//----- nvinfo : EIATTR_NUM_BARRIERS
	.align		4
        /*0070*/ 	.byte	0x02, 0x4c
        /*0072*/ 	.byte	0x01
	.zero		1


	//----- nvinfo : EIATTR_MERCURY_ISA_VERSION
	.align		4
        /*0074*/ 	.byte	0x03, 0x5f
        /*0076*/ 	.short	0x0101


	//----- nvinfo : EIATTR_COOP_GROUP_MASK_REGIDS
	.align		4
        /*0078*/ 	.byte	0x04, 0x29
        /*007a*/ 	.short	(.L_152 - .L_151)


	//   ....[0]....
.L_151:
        /*007c*/ 	.word	0xffffffff


	//   ....[1]....
        /*0080*/ 	.word	0xffffffff


	//   ....[2]....
        /*0084*/ 	.word	0xffffffff


	//   ....[3]....
        /*0088*/ 	.word	0xffffffff


	//   ....[4]....
        /*008c*/ 	.word	0xffffffff


	//   ....[5]....
        /*0090*/ 	.word	0xffffffff


	//   ....[6]....
        /*0094*/ 	.word	0xffffffff


	//   ....[7]....
        /*0098*/ 	.word	0xffffffff


	//   ....[8]....
        /*009c*/ 	.word	0xffffffff


	//   ....[9]....
        /*00a0*/ 	.word	0xffffffff


	//   ....[10]....
        /*00a4*/ 	.word	0xffffffff


	//   ....[11]....
        /*00a8*/ 	.word	0xffffffff


	//   ....[12]....
        /*00ac*/ 	.word	0xffffffff


	//   ....[13]....
        /*00b0*/ 	.word	0xffffffff


	//   ....[14]....
        /*00b4*/ 	.word	0xffffffff


	//   ....[15]....
        /*00b8*/ 	.word	0xffffffff


	//   ....[16]....
        /*00bc*/ 	.word	0xffffffff


	//   ....[17]....
        /*00c0*/ 	.word	0xffffffff


	//   ....[18]....
        /*00c4*/ 	.word	0xffffffff


	//   ....[19]....
        /*00c8*/ 	.word	0xffffffff


	//   ....[20]....
        /*00cc*/ 	.word	0xffffffff


	//   ....[21]....
        /*00d0*/ 	.word	0xffffffff


	//   ....[22]....
        /*00d4*/ 	.word	0xffffffff


	//   ....[23]....
        /*00d8*/ 	.word	0xffffffff


	//   ....[24]....
        /*00dc*/ 	.word	0xffffffff


	//   ....[25]....
        /*00e0*/ 	.word	0xffffffff


	//   ....[26]....
        /*00e4*/ 	.word	0xffffffff


	//   ....[27]....
        /*00e8*/ 	.word	0xffffffff


	//   ....[28]....
        /*00ec*/ 	.word	0xffffffff


	//   ....[29]....
        /*00f0*/ 	.word	0xffffffff


	//   ....[30]....
        /*00f4*/ 	.word	0xffffffff


	//   ....[31]....
        /*00f8*/ 	.word	0xffffffff


	//   ....[32]....
        /*00fc*/ 	.word	0xffffffff


	//   ....[33]....
        /*0100*/ 	.word	0xffffffff


	//   ....[34]....
        /*0104*/ 	.word	0xffffffff


	//   ....[35]....
        /*0108*/ 	.word	0xffffffff


	//   ....[36]....
        /*010c*/ 	.word	0xffffffff


	//   ....[37]....
        /*0110*/ 	.word	0xffffffff


	//   ....[38]....
        /*0114*/ 	.word	0xffffffff


	//   ....[39]....
        /*0118*/ 	.word	0xffffffff


	//   ....[40]....
        /*011c*/ 	.word	0xffffffff


	//   ....[41]....
        /*0120*/ 	.word	0xffffffff


	//   ....[42]....
        /*0124*/ 	.word	0xffffffff


	//   ....[43]....
        /*0128*/ 	.word	0xffffffff


	//   ....[44]....
        /*012c*/ 	.word	0xffffffff


	//   ....[45]....
        /*0130*/ 	.word	0xffffffff


	//   ....[46]....
        /*0134*/ 	.word	0xffffffff


	//   ....[47]....
        /*0138*/ 	.word	0xffffffff


	//   ....[48]....
        /*013c*/ 	.word	0xffffffff


	//   ....[49]....
        /*0140*/ 	.word	0xffffffff


	//   ....[50]....
        /*0144*/ 	.word	0xffffffff


	//   ....[51]....
        /*0148*/ 	.word	0xffffffff


	//   ....[52]....
        /*014c*/ 	.word	0xffffffff


	//   ....[53]....
        /*0150*/ 	.word	0xffffffff


	//   ....[54]....
        /*0154*/ 	.word	0xffffffff


	//   ....[55]....
        /*0158*/ 	.word	0xffffffff


	//   ....[56]....
        /*015c*/ 	.word	0xffffffff


	//   ....[57]....
        /*0160*/ 	.word	0xffffffff


	//   ....[58]....
        /*0164*/ 	.word	0xffffffff


	//   ....[59]....
        /*0168*/ 	.word	0xffffffff


	//----- nvinfo : EIATTR_COOP_GROUP_INSTR_OFFSETS
	.align		4
.L_152:
        /*016c*/ 	.byte	0x04, 0x28
        /*016e*/ 	.short	(.L_154 - .L_153)


	//   ....[0]....
.L_153:
        /*0170*/ 	.word	0x00000b80


	//   ....[1]....
        /*0174*/ 	.word	0x00000b90


	//   ....[2]....
        /*0178*/ 	.word	0x00000ba0


	//   ....[3]....
        /*017c*/ 	.word	0x00000bb0


	//   ....[4]....
        /*0180*/ 	.word	0x00000c20


	//   ....[5]....
        /*0184*/ 	.word	0x00000c40


	//   ....[6]....
        /*0188*/ 	.word	0x00000c70


	//   ....[7]....
        /*018c*/ 	.word	0x00000c80


	//   ....[8]....
        /*0190*/ 	.word	0x00000cd0


	//   ....[9]....
        /*0194*/ 	.word	0x00000cf0


	//   ....[10]....
        /*0198*/ 	.word	0x00000d20


	//   ....[11]....
        /*019c*/ 	.word	0x00000d30


	//   ....[12]....
        /*01a0*/ 	.word	0x00000d80


	//   ....[13]....
        /*01a4*/ 	.word	0x00000da0


	//   ....[14]....
        /*01a8*/ 	.word	0x00000dd0


	//   ....[15]....
        /*01ac*/ 	.word	0x00000de0


	//   ....[16]....
        /*01b0*/ 	.word	0x00000e30


	//   ....[17]....
        /*01b4*/ 	.word	0x00000e50


	//   ....[18]....
        /*01b8*/ 	.word	0x00000e80


	//   ....[19]....
        /*01bc*/ 	.word	0x00000ea0


	//   ....[20]....
        /*01c0*/ 	.word	0x000011b0


	//   ....[21]....
        /*01c4*/ 	.word	0x000011c0


	//   ....[22]....
        /*01c8*/ 	.word	0x000011d0


	//   ....[23]....
        /*01cc*/ 	.word	0x000011e0


	//   ....[24]....
        /*01d0*/ 	.word	0x00001250


	//   ....[25]....
        /*01d4*/ 	.word	0x00001270


	//   ....[26]....
        /*01d8*/ 	.word	0x000012a0


	//   ....[27]....
        /*01dc*/ 	.word	0x000012c0


	//   ....[28]....
        /*01e0*/ 	.word	0x00001340


	//   ....[29]....
        /*01e4*/ 	.word	0x00001360


	//   ....[30]....
        /*01e8*/ 	.word	0x00001370


	//   ....[31]....
        /*01ec*/ 	.word	0x00001380


	//   ....[32]....
        /*01f0*/ 	.word	0x000013d0


	//   ....[33]....
        /*01f4*/ 	.word	0x000013f0


	//   ....[34]....
        /*01f8*/ 	.word	0x00001420


	//   ....[35]....
        /*01fc*/ 	.word	0x00001450


	//   ....[36]....
        /*0200*/ 	.word	0x000014b0


	//   ....[37]....
        /*0204*/ 	.word	0x000014d0


	//   ....[38]....
        /*0208*/ 	.word	0x00001500


	//   ....[39]....
        /*020c*/ 	.word	0x00001530


	//   ....[40]....
        /*0210*/ 	.word	0x00002790


	//   ....[41]....
        /*0214*/ 	.word	0x000027a0


	//   ....[42]....
        /*0218*/ 	.word	0x000027b0


	//   ....[43]....
        /*021c*/ 	.word	0x000027c0


	//   ....[44]....
        /*0220*/ 	.word	0x00002830


	//   ....[45]....
        /*0224*/ 	.word	0x00002850


	//   ....[46]....
        /*0228*/ 	.word	0x00002880


	//   ....[47]....
        /*022c*/ 	.word	0x00002890


	//   ....[48]....
        /*0230*/ 	.word	0x000028e0


	//   ....[49]....
        /*0234*/ 	.word	0x00002900


	//   ....[50]....
        /*0238*/ 	.word	0x00002930


	//   ....[51]....
        /*023c*/ 	.word	0x00002940


	//   ....[52]....
        /*0240*/ 	.word	0x00002990


	//   ....[53]....
        /*0244*/ 	.word	0x000029b0


	//   ....[54]....
        /*0248*/ 	.word	0x000029e0


	//   ....[55]....
        /*024c*/ 	.word	0x000029f0


	//   ....[56]....
        /*0250*/ 	.word	0x00002a40


	//   ....[57]....
        /*0254*/ 	.word	0x00002a60


	//   ....[58]....
        /*0258*/ 	.word	0x00002a80


	//   ....[59]....
        /*025c*/ 	.word	0x00002a90


	//----- nvinfo : EIATTR_VRC_CTA_INIT_COUNT
	.align		4
.L_154:
        /*0260*/ 	.byte	0x02, 0x4a
	.zero		1
	.zero		1


	//----- nvinfo : EIATTR_EXIT_INSTR_OFFSETS
	.align		4
        /*0264*/ 	.byte	0x04, 0x1c
        /*0266*/ 	.short	(.L_156 - .L_155)


	//   ....[0]....
.L_155:
        /*0268*/ 	.word	0x00002d40


	//   ....[1]....
        /*026c*/ 	.word	0x00002da0


	//----- nvinfo : EIATTR_MAX_THREADS
	.align		4
.L_156:
        /*0270*/ 	.byte	0x04, 0x05
        /*0272*/ 	.short	(.L_158 - .L_157)
.L_157:
        /*0274*/ 	.word	0x00000100
        /*0278*/ 	.word	0x00000001
        /*027c*/ 	.word	0x00000001


	//----- nvinfo : EIATTR_CRS_STACK_SIZE
	.align		4
.L_158:
        /*0280*/ 	.byte	0x04, 0x1e
        /*0282*/ 	.short	(.L_160 - .L_159)
.L_159:
        /*0284*/ 	.word	0x00000000


	//----- nvinfo : EIATTR_CBANK_PARAM_SIZE
	.align		4
.L_160:
        /*0288*/ 	.byte	0x03, 0x19
        /*028a*/ 	.short	0x0062


	//----- nvinfo : EIATTR_PARAM_CBANK
	.align		4
        /*028c*/ 	.byte	0x04, 0x0a
        /*028e*/ 	.short	(.L_162 - .L_161)
	.align		4
.L_161:
        /*0290*/ 	.word	index@(.nv.constant0._ZN3cub18CUB_300001_SM_10006detail6reduce18DeviceReduceKernelINS2_10policy_hubI7double2y11sum_functorE10Policy1000EN6thrust24THRUST_300001_SM_1000_NS6detail15normal_iteratorINSA_10device_ptrIS5_EEEEyS6_S5_N4cuda3std3__410__identityEEEvT0_PT3_T1_NS0_13GridEvenShareISN_EET2_T4_)
        /*0294*/ 	.short	0x0380
        /*0296*/ 	.short	0x0062


	//----- nvinfo : EIATTR_SW_WAR
	.align		4
.L_162:
        /*0298*/ 	.byte	0x04, 0x36
        /*029a*/ 	.short	(.L_164 - .L_163)
.L_163:
        /*029c*/ 	.word	0x00000008
.L_164:


//--------------------- .nv.info._ZN3cub18CUB_300001_SM_10006detail6reduce28DeviceReduceSingleTileKernelINS2_10policy_hubI7double2y11sum_functorE10Policy1000EN6thrust24THRUST_300001_SM_1000_NS6detail15normal_iteratorINSA_10device_ptrIS5_EEEEPS5_yS6_S5_S5_N4cuda3std3__410__identityEEEvT0_T1_T2_T3_T4_T6_ --------------------------
	.section	.nv.info._ZN3cub18CUB_300001_SM_10006detail6reduce28DeviceReduceSingleTileKernelINS2_10policy_hubI7double2y11sum_functorE10Policy1000EN6thrust24THRUST_300001_SM_1000_NS6detail15normal_iteratorINSA_10device_ptrIS5_EEEEPS5_yS6_S5_S5_N4cuda3std3__410__identityEEEvT0_T1_T2_T3_T4_T6_,"",@"SHT_CUDA_INFO"
	.sectionflags	@""
	.align	4


	//----- nvinfo : EIATTR_CUDA_API_VERSION
	.align		4
        /*0000*/ 	.byte	0x04, 0x37
        /*0002*/ 	.short	(.L_166 - .L_165)
.L_165:
        /*0004*/ 	.word	0x00000082


	//----- nvinfo : EIATTR_KPARAM_INFO
	.align		4
.L_166:
        /*0008*/ 	.byte	0x04, 0x17
        /*000a*/ 	.short	(.L_168 - .L_167)
.L_167:
        /*000c*/ 	.word	0x00000000
        /*0010*/ 	.short	0x0005
        /*0012*/ 	.short	0x0030
        /*0014*/ 	.byte	0x00, 0xf0, 0x05, 0x00


	//----- nvinfo : EIATTR_KPARAM_INFO
	.align		4
.L_168:
        /*0018*/ 	.byte	0x04, 0x17
        /*001a*/ 	.short	(.L_170 - .L_169)
.L_169:
        /*001c*/ 	.word	0x00000000
        /*0020*/ 	.short	0x0004
        /*0022*/ 	.short	0x0020
        /*0024*/ 	.byte	0x00, 0xf0, 0x41, 0x00


	//----- nvinfo : EIATTR_KPARAM_INFO
	.align		4
.L_170:
        /*0028*/ 	.byte	0x04, 0x17
        /*002a*/ 	.short	(.L_172 - .L_171)
.L_171:
        /*002c*/ 	.word	0x00000000
        /*0030*/ 	.short	0x0003
        /*0032*/ 	.short	0x0018
        /*0034*/ 	.byte	0x00, 0xf0, 0x05, 0x00


	//----- nvinfo : EIATTR_KPARAM_INFO
	.align		4
.L_172:
        /*0038*/ 	.byte	0x04, 0x17
        /*003a*/ 	.short	(.L_174 - .L_173)
.L_173:
        /*003c*/ 	.word	0x00000000
        /*0040*/ 	.short	0x0002
        /*0042*/ 	.short	0x0010
        /*0044*/ 	.byte	0x00, 0xf0, 0x21, 0x00


	//----- nvinfo : EIATTR_KPARAM_INFO
	.align		4
.L_174:
        /*0048*/ 	.byte	0x04, 0x17
        /*004a*/ 	.short	(.L_176 - .L_175)
.L_175:
        /*004c*/ 	.word	0x00000000
        /*0050*/ 	.short	0x0001
        /*0052*/ 	.short	0x0008
        /*0054*/ 	.byte	0x00, 0xf5, 0x21, 0x00


	//----- nvinfo : EIATTR_KPARAM_INFO
	.align		4
.L_176:
        /*0058*/ 	.byte	0x04, 0x17
        /*005a*/ 	.short	(.L_178 - .L_177)
.L_177:
        /*005c*/ 	.word	0x00000000
        /*0060*/ 	.short	0x0000
        /*0062*/ 	.short	0x0000
        /*0064*/ 	.byte	0x00, 0xf0, 0x21, 0x00


	//----- nvinfo : EIATTR_SPARSE_MMA_MASK
	.align		4
.L_178:
        /*0068*/ 	.byte	0x03, 0x50
        /*006a*/ 	.short	0x0000


	//----- nvinfo : EIATTR_MAXREG_COUNT
	.align		4
        /*006c*/ 	.byte	0x03, 0x1b
        /*006e*/ 	.short	0x00ff


	//----- nvinfo : EIATTR_NUM_BARRIERS
	.align		4
        /*0070*/ 	.byte	0x02, 0x4c
        /*0072*/ 	.byte	0x01
	.zero		1


	//----- nvinfo : EIATTR_MERCURY_ISA_VERSION
	.align		4
        /*0074*/ 	.byte	0x03, 0x5f
        /*0076*/ 	.short	0x0101


	//----- nvinfo : EIATTR_COOP_GROUP_MASK_REGIDS
	.align		4
        /*0078*/ 	.byte	0x04, 0x29
        /*007a*/ 	.short	(.L_180 - .L_179)


	//   ....[0]....
.L_179:
        /*007c*/ 	.word	0xffffffff


	//   ....[1]....
        /*0080*/ 	.word	0xffffffff


	//   ....[2]....
        /*0084*/ 	.word	0xffffffff


	//   ....[3]....
        /*0088*/ 	.word	0xffffffff


	//   ....[4]....
        /*008c*/ 	.word	0xffffffff


	//   ....[5]....
        /*0090*/ 	.word	0xffffffff


	//   ....[6]....
        /*0094*/ 	.word	0xffffffff


	//   ....[7]....
        /*0098*/ 	.word	0xffffffff


	//   ....[8]....
        /*009c*/ 	.word	0xffffffff


	//   ....[9]....
        /*00a0*/ 	.word	0xffffffff


	//   ....[10]....
        /*00a4*/ 	.word	0xffffffff


	//   ....[11]....
        /*00a8*/ 	.word	0xffffffff


	//   ....[12]....
        /*00ac*/ 	.word	0xffffffff


	//   ....[13]....
        /*00b0*/ 	.word	0xffffffff


	//   ....[14]....
        /*00b4*/ 	.word	0xffffffff


	//   ....[15]....
        /*00b8*/ 	.word	0xffffffff


	//   ....[16]....
        /*00bc*/ 	.word	0xffffffff


	//   ....[17]....
        /*00c0*/ 	.word	0xffffffff


	//   ....[18]....
        /*00c4*/ 	.word	0xffffffff


	//   ....[19]....
        /*00c8*/ 	.word	0xffffffff


	//   ....[20]....
        /*00cc*/ 	.word	0xffffffff


	//   ....[21]....
        /*00d0*/ 	.word	0xffffffff


	//   ....[22]....
        /*00d4*/ 	.word	0xffffffff


	//   ....[23]....
        /*00d8*/ 	.word	0xffffffff


	//   ....[24]....
        /*00dc*/ 	.word	0xffffffff


	//   ....[25]....
        /*00e0*/ 	.word	0xffffffff


	//   ....[26]....
        /*00e4*/ 	.word	0xffffffff


	//   ....[27]....
        /*00e8*/ 	.word	0xffffffff


	//   ....[28]....
        /*00ec*/ 	.word	0xffffffff


	//   ....[29]....
        /*00f0*/ 	.word	0xffffffff


	//   ....[30]....
        /*00f4*/ 	.word	0xffffffff


	//   ....[31]....
        /*00f8*/ 	.word	0xffffffff


	//   ....[32]....
        /*00fc*/ 	.word	0xffffffff


	//   ....[33]....
        /*0100*/ 	.word	0xffffffff


	//   ....[34]....
        /*0104*/ 	.word	0xffffffff


	//   ....[35]....
        /*0108*/ 	.word	0xffffffff


	//   ....[36]....
        /*010c*/ 	.word	0xffffffff


	//   ....[37]....
        /*0110*/ 	.word	0xffffffff


	//   ....[38]....
        /*0114*/ 	.word	0xffffffff


	//   ....[39]....
        /*0118*/ 	.word	0xffffffff


	//   ....[40]....
        /*011c*/ 	.word	0xffffffff


	//   ....[41]....
        /*0120*/ 	.word	0xffffffff


	//   ....[42]....
        /*0124*/ 	.word	0xffffffff


	//   ....[43]....
        /*0128*/ 	.word	0xffffffff


	//   ....[44]....
        /*012c*/ 	.word	0xffffffff


	//   ....[45]....
        /*0130*/ 	.word	0xffffffff


	//   ....[46]....
        /*0134*/ 	.word	0xffffffff


	//   ....[47]....
        /*0138*/ 	.word	0xffffffff


	//   ....[48]....
        /*013c*/ 	.word	0xffffffff


	//   ....[49]....
        /*0140*/ 	.word	0xffffffff


	//   ....[50]....
        /*0144*/ 	.word	0xffffffff


	//   ....[51]....
        /*0148*/ 	.word	0xffffffff


	//   ....[52]....
        /*014c*/ 	.word	0xffffffff


	//   ....[53]....
        /*0150*/ 	.word	0xffffffff


	//   ....[54]....
        /*0154*/ 	.word	0xffffffff


	//   ....[55]....
        /*0158*/ 	.word	0xffffffff


	//   ....[56]....
        /*015c*/ 	.word	0xffffffff


	//   ....[57]....
        /*0160*/ 	.word	0xffffffff


	//   ....[58]....
        /*0164*/ 	.word	0xffffffff


	//   ....[59]....
        /*0168*/ 	.word	0xffffffff


	//----- nvinfo : EIATTR_COOP_GROUP_INSTR_OFFSETS
	.align		4
.L_180:
        /*016c*/ 	.byte	0x04, 0x28
        /*016e*/ 	.short	(.L_182 - .L_181)


	//   ....[0]....
.L_181:
        /*0170*/ 	.word	0x00000b20


	//   ....[1]....
        /*0174*/ 	.word	0x00000b30


	//   ....[2]....
        /*0178*/ 	.word	0x00000b40


	//   ....[3]....
        /*017c*/ 	.word	0x00000b50


	//   ....[4]....
        /*0180*/ 	.word	0x00000bc0


	//   ....[5]....
        /*0184*/ 	.word	0x00000be0


	//   ....[6]....
        /*0188*/ 	.word	0x00000c10


	//   ....[7]....
        /*018c*/ 	.word	0x00000c20


	//   ....[8]....
        /*0190*/ 	.word	0x00000c70


	//   ....[9]....
        /*0194*/ 	.word	0x00000c90


	//   ....[10]....
        /*0198*/ 	.word	0x00000cc0


	//   ....[11]....
        /*019c*/ 	.word	0x00000cd0


	//   ....[12]....
        /*01a0*/ 	.word	0x00000d20


	//   ....[13]....
        /*01a4*/ 	.word	0x00000d40


	//   ....[14]....
        /*01a8*/ 	.word	0x00000d70


	//   ....[15]....
        /*01ac*/ 	.word	0x00000d80


	//   ....[16]....
        /*01b0*/ 	.word	0x00000dd0


	//   ....[17]....
        /*01b4*/ 	.word	0x00000df0


	//   ....[18]....
        /*01b8*/ 	.word	0x00000e10


	//   ....[19]....
        /*01bc*/ 	.word	0x00000e20


	//   ....[20]....
        /*01c0*/ 	.word	0x00001120


	//   ....[21]....
        /*01c4*/ 	.word	0x00001130


	//   ....[22]....
        /*01c8*/ 	.word	0x00001140


	//   ....[23]....
        /*01cc*/ 	.word	0x00001150


	//   ....[24]....
        /*01d0*/ 	.word	0x000011d0


	//   ....[25]....
        /*01d4*/ 	.word	0x000011f0


	//   ....[26]....
        /*01d8*/ 	.word	0x00001220


	//   ....[27]....
        /*01dc*/ 	.word	0x00001240


	//   ....[28]....
        /*01e0*/ 	.word	0x00001290


	//   ....[29]....
        /*01e4*/ 	.word	0x000012b0


	//   ....[30]....
        /*01e8*/ 	.word	0x000012e0


	//   ....[31]....
        /*01ec*/ 	.word	0x00001300


	//   ....[32]....
        /*01f0*/ 	.word	0x00001350


	//   ....[33]....
        /*01f4*/ 	.word	0x00001370


	//   ....[34]....
        /*01f8*/ 	.word	0x000013a0


	//   ....[35]....
        /*01fc*/ 	.word	0x000013d0


	//   ....[36]....
        /*0200*/ 	.word	0x00001460


	//   ....[37]....
        /*0204*/ 	.word	0x00001490


	//   ....[38]....
        /*0208*/ 	.word	0x000014a0


	//   ....[39]....
        /*020c*/ 	.word	0x000014b0


	//   ....[40]....
        /*0210*/ 	.word	0x00002580


	//   ....[41]....
        /*0214*/ 	.word	0x00002590


	//   ....[42]....
        /*0218*/ 	.word	0x000025a0


	//   ....[43]....
        /*021c*/ 	.word	0x000025b0


	//   ....[44]....
        /*0220*/ 	.word	0x00002620


	//   ....[45]....
        /*0224*/ 	.word	0x00002640


	//   ....[46]....
        /*0228*/ 	.word	0x00002670


	//   ....[47]....
        /*022c*/ 	.word	0x00002680


	//   ....[48]....
        /*0230*/ 	.word	0x000026d0


	//   ....[49]....
        /*0234*/ 	.word	0x000026f0


	//   ....[50]....
        /*0238*/ 	.word	0x00002720


	//   ....[51]....
        /*023c*/ 	.word	0x00002730


	//   ....[52]....
        /*0240*/ 	.word	0x00002780


	//   ....[53]....
        /*0244*/ 	.word	0x000027a0


	//   ....[54]....
        /*0248*/ 	.word	0x000027d0


	//   ....[55]....
        /*024c*/ 	.word	0x000027e0


	//   ....[56]....
        /*0250*/ 	.word	0x00002830


	//   ....[57]....
        /*0254*/ 	.word	0x00002850


	//   ....[58]....
        /*0258*/ 	.word	0x00002880


	//   ....[59]....
        /*025c*/ 	.word	0x000028a0


	//----- nvinfo : EIATTR_VRC_CTA_INIT_COUNT
	.align		4
.L_182:
        /*0260*/ 	.byte	0x02, 0x4a
	.zero		1
	.zero		1


	//----- nvinfo : EIATTR_EXIT_INSTR_OFFSETS
	.align		4
        /*0264*/ 	.byte	0x04, 0x1c
        /*0266*/ 	.short	(.L_184 - .L_183)


	//   ....[0]....
.L_183:
        /*0268*/ 	.word	0x000000a0


	//   ....[1]....
        /*026c*/ 	.word	0x000000f0


	//   ....[2]....
        /*0270*/ 	.word	0x00002b50


	//   ....[3]....
        /*0274*/ 	.word	0x00002bb0


	//----- nvinfo : EIATTR_MAX_THREADS
	.align		4
.L_184:
        /*0278*/ 	.byte	0x04, 0x05
        /*027a*/ 	.short	(.L_186 - .L_185)
.L_185:
        /*027c*/ 	.word	0x00000100
        /*0280*/ 	.word	0x00000001
        /*0284*/ 	.word	0x00000001


	//----- nvinfo : EIATTR_CRS_STACK_SIZE
	.align		4
.L_186:
        /*0288*/ 	.byte	0x04, 0x1e
        /*028a*/ 	.short	(.L_188 - .L_187)
.L_187:
        /*028c*/ 	.word	0x00000000


	//----- nvinfo : EIATTR_CBANK_PARAM_SIZE
	.align		4
.L_188:
        /*0290*/ 	.byte	0x03, 0x19
        /*0292*/ 	.short	0x0031


	//----- nvinfo : EIATTR_PARAM_CBANK
	.align		4
        /*0294*/ 	.byte	0x04, 0x0a
        /*0296*/ 	.short	(.L_190 - .L_189)
	.align		4
.L_189:
        /*0298*/ 	.word	index@(.nv.constant0._ZN3cub18CUB_300001_SM_10006detail6reduce28DeviceReduceSingleTileKernelINS2_10policy_hubI7double2y11sum_functorE10Policy1000EN6thrust24THRUST_300001_SM_1000_NS6detail15normal_iteratorINSA_10device_ptrIS5_EEEEPS5_yS6_S5_S5_N4cuda3std3__410__identityEEEvT0_T1_T2_T3_T4_T6_)
        /*029c*/ 	.short	0x0380
        /*029e*/ 	.short	0x0031


	//----- nvinfo : EIATTR_SW_WAR
	.align		4
.L_190:
        /*02a0*/ 	.byte	0x04, 0x36
        /*02a2*/ 	.short	(.L_192 - .L_191)
.L_191:
        /*02a4*/ 	.word	0x00000008
.L_192:


//--------------------- .nv.info._ZN3cub18CUB_300001_SM_10006detail6reduce28DeviceReduceSingleTileKernelINS2_10policy_hubI7double2j11sum_functorE10Policy1000EPS5_S9_iS6_S5_S5_N4cuda3std3__410__identityEEEvT0_T1_T2_T3_T4_T6_ --------------------------
	.section	.nv.info._ZN3cub18CUB_300001_SM_10006detail6reduce28DeviceReduceSingleTileKernelINS2_10policy_hubI7double2j11sum_functorE10Policy1000EPS5_S9_iS6_S5_S5_N4cuda3std3__410__identityEEEvT0_T1_T2_T3_T4_T6_,"",@"SHT_CUDA_INFO"
	.sectionflags	@""
	.align	4


	//----- nvinfo : EIATTR_CUDA_API_VERSION
	.align		4
        /*0000*/ 	.byte	0x04, 0x37
        /*0002*/ 	.short	(.L_194 - .L_193)
.L_193:
        /*0004*/ 	.word	0x00000082


	//----- nvinfo : EIATTR_KPARAM_INFO
	.align		4
.L_194:
        /*0008*/ 	.byte	0x04, 0x17
        /*000a*/ 	.short	(.L_196 - .L_195)
.L_195:
        /*000c*/ 	.word	0x00000000
        /*0010*/ 	.short	0x0005
        /*0012*/ 	.short	0x0030
        /*0014*/ 	.byte	0x00, 0xf0, 0x05, 0x00


	//----- nvinfo : EIATTR_KPARAM_INFO
	.align		4
.L_196:
        /*0018*/ 	.byte	0x04, 0x17
        /*001a*/ 	.short	(.L_198 - .L_197)
.L_197:
        /*001c*/ 	.word	0x00000000
        /*0020*/ 	.short	0x0004
        /*0022*/ 	.short	0x0020
        /*0024*/ 	.byte	0x00, 0xf0, 0x41, 0x00


	//----- nvinfo : EIATTR_KPARAM_INFO
	.align		4
.L_198:
        /*0028*/ 	.byte	0x04, 0x17
        /*002a*/ 	.short	(.L_200 - .L_199)
.L_199:
        /*002c*/ 	.word	0x00000000
        /*0030*/ 	.short	0x0003
        /*0032*/ 	.short	0x0014
        /*0034*/ 	.byte	0x00, 0xf0, 0x05, 0x00


	//----- nvinfo : EIATTR_KPARAM_INFO
	.align		4
.L_200:
        /*0038*/ 	.byte	0x04, 0x17
        /*003a*/ 	.short	(.L_202 - .L_201)
.L_201:
        /*003c*/ 	.word	0x00000000
        /*0040*/ 	.short	0x0002
        /*0042*/ 	.short	0x0010
        /*0044*/ 	.byte	0x00, 0xf0, 0x11, 0x00


	//----- nvinfo : EIATTR_KPARAM_INFO
	.align		4
.L_202:
        /*0048*/ 	.byte	0x04, 0x17
        /*004a*/ 	.short	(.L_204 - .L_203)
.L_203:
        /*004c*/ 	.word	0x00000000
        /*0050*/ 	.short	0x0001
        /*0052*/ 	.short	0x0008
        /*0054*/ 	.byte	0x00, 0xf5, 0x21, 0x00


	//----- nvinfo : EIATTR_KPARAM_INFO
	.align		4
.L_204:
        /*0058*/ 	.byte	0x04, 0x17
        /*005a*/ 	.short	(.L_206 - .L_205)
.L_205:
        /*005c*/ 	.word	0x00000000
        /*0060*/ 	.short	0x0000
        /*0062*/ 	.short	0x0000
        /*0064*/ 	.byte	0x00, 0xf5, 0x21, 0x00


	//----- nvinfo : EIATTR_SPARSE_MMA_MASK
	.align		4
.L_206:
        /*0068*/ 	.byte	0x03, 0x50
        /*006a*/ 	.short	0x0000


	//----- nvinfo : EIATTR_MAXREG_COUNT
	.align		4
        /*006c*/ 	.byte	0x03, 0x1b
        /*006e*/ 	.short	0x00ff


	//----- nvinfo : EIATTR_NUM_BARRIERS
	.align		4
        /*0070*/ 	.byte	0x02, 0x4c
        /*0072*/ 	.byte	0x01
	.zero		1


	//----- nvinfo : EIATTR_MERCURY_ISA_VERSION
	.align		4
        /*0074*/ 	.byte	0x03, 0x5f
        /*0076*/ 	.short	0x0101


	//----- nvinfo : EIATTR_COOP_GROUP_MASK_REGIDS
	.align		4
        /*0078*/ 	.byte	0x04, 0x29
        /*007a*/ 	.short	(.L_208 - .L_207)


	//   ....[0]....
.L_207:
        /*007c*/ 	.word	0xffffffff


	//   ....[1]....
        /*0080*/ 	.word	0xffffffff


	//   ....[2]....
        /*0084*/ 	.word	0xffffffff


	//   ....[3]....
        /*0088*/ 	.word	0xffffffff


	//   ....[4]....
        /*008c*/ 	.word	0xffffffff


	//   ....[5]....
        /*0090*/ 	.word	0xffffffff


	//   ....[6]....
        /*0094*/ 	.word	0xffffffff


	//   ....[7]....
        /*0098*/ 	.word	0xffffffff


	//   ....[8]....
        /*009c*/ 	.word	0xffffffff


	//   ....[9]....
        /*00a0*/ 	.word	0xffffffff


	//   ....[10]....
        /*00a4*/ 	.word	0xffffffff


	//   ....[11]....
        /*00a8*/ 	.word	0xffffffff


	//   ....[12]....
        /*00ac*/ 	.word	0xffffffff


	//   ....[13]....
        /*00b0*/ 	.word	0xffffffff


	//   ....[14]....
        /*00b4*/ 	.word	0xffffffff


	//   ....[15]....
        /*00b8*/ 	.word	0xffffffff


	//   ....[16]....
        /*00bc*/ 	.word	0xffffffff


	//   ....[17]....
        /*00c0*/ 	.word	0xffffffff


	//   ....[18]....
        /*00c4*/ 	.word	0xffffffff


	//   ....[19]....
        /*00c8*/ 	.word	0xffffffff


	//   ....[20]....
        /*00cc*/ 	.word	0xffffffff


	//   ....[21]....
        /*00d0*/ 	.word	0xffffffff


	//   ....[22]....
        /*00d4*/ 	.word	0xffffffff


	//   ....[23]....
        /*00d8*/ 	.word	0xffffffff


	//   ....[24]....
        /*00dc*/ 	.word	0xffffffff


	//   ....[25]....
        /*00e0*/ 	.word	0xffffffff


	//   ....[26]....
        /*00e4*/ 	.word	0xffffffff


	//   ....[27]....
        /*00e8*/ 	.word	0xffffffff


	//   ....[28]....
        /*00ec*/ 	.word	0xffffffff


	//   ....[29]....
        /*00f0*/ 	.word	0xffffffff


	//   ....[30]....
        /*00f4*/ 	.word	0xffffffff


	//   ....[31]....
        /*00f8*/ 	.word	0xffffffff


	//   ....[32]....
        /*00fc*/ 	.word	0xffffffff


	//   ....[33]....
        /*0100*/ 	.word	0xffffffff


	//   ....[34]....
        /*0104*/ 	.word	0xffffffff


	//   ....[35]....
        /*0108*/ 	.word	0xffffffff


	//   ....[36]....
        /*010c*/ 	.word	0xffffffff


	//   ....[37]....
        /*0110*/ 	.word	0xffffffff


	//   ....[38]....
        /*0114*/ 	.word	0xffffffff


	//   ....[39]....
        /*0118*/ 	.word	0xffffffff


	//   ....[40]....
        /*011c*/ 	.word	0xffffffff


	//   ....[41]....
        /*0120*/ 	.word	0xffffffff


	//   ....[42]....
        /*0124*/ 	.word	0xffffffff


	//   ....[43]....
        /*0128*/ 	.word	0xffffffff


	//   ....[44]....
        /*012c*/ 	.word	0xffffffff


	//   ....[45]....
        /*0130*/ 	.word	0xffffffff


	//   ....[46]....
        /*0134*/ 	.word	0xffffffff


	//   ....[47]....
        /*0138*/ 	.word	0xffffffff


	//   ....[48]....
        /*013c*/ 	.word	0xffffffff


	//   ....[49]....
        /*0140*/ 	.word	0xffffffff


	//   ....[50]....
        /*0144*/ 	.word	0xffffffff


	//   ....[51]....
        /*0148*/ 	.word	0xffffffff


	//   ....[52]....
        /*014c*/ 	.word	0xffffffff


	//   ....[53]....
        /*0150*/ 	.word	0xffffffff


	//   ....[54]....
        /*0154*/ 	.word	0xffffffff


	//   ....[55]....
        /*0158*/ 	.word	0xffffffff


	//   ....[56]....
        /*015c*/ 	.word	0xffffffff


	//   ....[57]....
        /*0160*/ 	.word	0xffffffff


	//   ....[58]....
        /*0164*/ 	.word	0xffffffff


	//   ....[59]....
        /*0168*/ 	.word	0xffffffff


	//----- nvinfo : EIATTR_COOP_GROUP_INSTR_OFFSETS
	.align		4
.L_208:
        /*016c*/ 	.byte	0x04, 0x28
        /*016e*/ 	.short	(.L_210 - .L_209)


	//   ....[0]....
.L_209:
        /*0170*/ 	.word	0x00000b60


	//   ....[1]....
        /*0174*/ 	.word	0x00000b70


	//   ....[2]....
        /*0178*/ 	.word	0x00000b80


	//   ....[3]....
        /*017c*/ 	.word	0x00000b90


	//   ....[4]....
        /*0180*/ 	.word	0x00000c00


	//   ....[5]....
        /*0184*/ 	.word	0x00000c20


	//   ....[6]....
        /*0188*/ 	.word	0x00000c50


	//   ....[7]....
        /*018c*/ 	.word	0x00000c60


	//   ....[8]....
        /*0190*/ 	.word	0x00000cd0


	//   ....[9]....
        /*0194*/ 	.word	0x00000cf0


	//   ....[10]....
        /*0198*/ 	.word	0x00000d00


	//   ....[11]....
        /*019c*/ 	.word	0x00000d10


	//   ....[12]....
        /*01a0*/ 	.word	0x00000d60


	//   ....[13]....
        /*01a4*/ 	.word	0x00000d80


	//   ....[14]....
        /*01a8*/ 	.word	0x00000db0


	//   ....[15]....
        /*01ac*/ 	.word	0x00000dc0


	//   ....[16]....
        /*01b0*/ 	.word	0x00000e10


	//   ....[17]....
        /*01b4*/ 	.word	0x00000e30


	//   ....[18]....
        /*01b8*/ 	.word	0x00000e50


	//   ....[19]....
        /*01bc*/ 	.word	0x00000e60


	//   ....[20]....
        /*01c0*/ 	.word	0x00001160


	//   ....[21]....
        /*01c4*/ 	.word	0x00001170


	//   ....[22]....
        /*01c8*/ 	.word	0x00001180


	//   ....[23]....
        /*01cc*/ 	.word	0x00001190


	//   ....[24]....
        /*01d0*/ 	.word	0x00001210


	//   ....[25]....
        /*01d4*/ 	.word	0x00001230


	//   ....[26]....
        /*01d8*/ 	.word	0x00001260


	//   ....[27]....
        /*01dc*/ 	.word	0x00001280


	//   ....[28]....
        /*01e0*/ 	.word	0x000012f0


	//   ....[29]....
        /*01e4*/ 	.word	0x00001320


	//   ....[30]....
        /*01e8*/ 	.word	0x00001330


	//   ....[31]....
        /*01ec*/ 	.word	0x00001340


	//   ....[32]....
        /*01f0*/ 	.word	0x00001390


	//   ....[33]....
        /*01f4*/ 	.word	0x000013b0


	//   ....[34]....
        /*01f8*/ 	.word	0x000013e0


	//   ....[35]....
        /*01fc*/ 	.word	0x00001410


	//   ....[36]....
        /*0200*/ 	.word	0x000014a0


	//   ....[37]....
        /*0204*/ 	.word	0x000014d0


	//   ....[38]....
        /*0208*/ 	.word	0x000014e0


	//   ....[39]....
        /*020c*/ 	.word	0x000014f0


	//   ....[40]....
        /*0210*/ 	.word	0x000024f0


	//   ....[41]....
        /*0214*/ 	.word	0x00002500


	//   ....[42]....
        /*0218*/ 	.word	0x00002510


	//   ....[43]....
        /*021c*/ 	.word	0x00002520


	//   ....[44]....
        /*0220*/ 	.word	0x00002590


	//   ....[45]....
        /*0224*/ 	.word	0x000025b0


	//   ....[46]....
        /*0228*/ 	.word	0x000025e0


	//   ....[47]....
        /*022c*/ 	.word	0x000025f0


	//   ....[48]....
        /*0230*/ 	.word	0x00002640


	//   ....[49]....
        /*0234*/ 	.word	0x00002660


	//   ....[50]....
        /*0238*/ 	.word	0x00002690


	//   ....[51]....
        /*023c*/ 	.word	0x000026a0


	//   ....[52]....
        /*0240*/ 	.word	0x000026f0


	//   ....[53]....
        /*0244*/ 	.word	0x00002710


	//   ....[54]....
        /*0248*/ 	.word	0x00002740


	//   ....[55]....
        /*024c*/ 	.word	0x00002750


	//   ....[56]....
        /*0250*/ 	.word	0x000027a0


	//   ....[57]....
        /*0254*/ 	.word	0x000027c0


	//   ....[58]....
        /*0258*/ 	.word	0x000027e0


	//   ....[59]....
        /*025c*/ 	.word	0x000027f0


	//----- nvinfo : EIATTR_VRC_CTA_INIT_COUNT
	.align		4
.L_210:
        /*0260*/ 	.byte	0x02, 0x4a
	.zero		1
	.zero		1


	//----- nvinfo : EIATTR_EXIT_INSTR_OFFSETS
	.align		4
        /*0264*/ 	.byte	0x04, 0x1c
        /*0266*/ 	.short	(.L_212 - .L_211)


	//   ....[0]....
.L_211:
        /*0268*/ 	.word	0x00000080


	//   ....[1]....
        /*026c*/ 	.word	0x000000d0


	//   ....[2]....
        /*0270*/ 	.word	0x00002aa0


	//   ....[3]....
        /*0274*/ 	.word	0x00002b00


	//----- nvinfo : EIATTR_MAX_THREADS
	.align		4
.L_212:
        /*0278*/ 	.byte	0x04, 0x05
        /*027a*/ 	.short	(.L_214 - .L_213)
.L_213:
        /*027c*/ 	.word	0x00000100
        /*0280*/ 	.word	0x00000001
        /*0284*/ 	.word	0x00000001


	//----- nvinfo : EIATTR_CRS_STACK_SIZE
	.align		4
.L_214:
        /*0288*/ 	.byte	0x04, 0x1e
        /*028a*/ 	.short	(.L_216 - .L_215)
.L_215:
        /*028c*/ 	.word	0x00000000


	//----- nvinfo : EIATTR_CBANK_PARAM_SIZE
	.align		4
.L_216:
        /*0290*/ 	.byte	0x03, 0x19
        /*0292*/ 	.short	0x0031


	//----- nvinfo : EIATTR_PARAM_CBANK
	.align		4
        /*0294*/ 	.byte	0x04, 0x0a
        /*0296*/ 	.short	(.L_218 - .L_217)
	.align		4
.L_217:
        /*0298*/ 	.word	index@(.nv.constant0._ZN3cub18CUB_300001_SM_10006detail6reduce28DeviceReduceSingleTileKernelINS2_10policy_hubI7double2j11sum_functorE10Policy1000EPS5_S9_iS6_S5_S5_N4cuda3std3__410__identityEEEvT0_T1_T2_T3_T4_T6_)
        /*029c*/ 	.short	0x0380
        /*029e*/ 	.short	0x0031


	//----- nvinfo : EIATTR_SW_WAR
	.align		4
.L_218:
        /*02a0*/ 	.byte	0x04, 0x36
        /*02a2*/ 	.short	(.L_220 - .L_219)
.L_219:
        /*02a4*/ 	.word	0x00000008
.L_220:


//--------------------- .nv.info._ZN3cub18CUB_300001_SM_10006detail6reduce18DeviceReduceKernelINS2_10policy_hubI7double2j11sum_functorE10Policy1000EN6thrust24THRUST_300001_SM_1000_NS6detail15normal_iteratorINSA_10device_ptrIS5_EEEEjS6_S5_N4cuda3std3__410__identityEEEvT0_PT3_T1_NS0_13GridEvenShareISN_EET2_T4_ --------------------------
	.section	.nv.info._ZN3cub18CUB_300001_SM_10006detail6reduce18DeviceReduceKernelINS2_10policy_hubI7double2j11sum_functorE10Policy1000EN6thrust24THRUST_300001_SM_1000_NS6detail15normal_iteratorINSA_10device_ptrIS5_EEEEjS6_S5_N4cuda3std3__410__identityEEEvT0_PT3_T1_NS0_13GridEvenShareISN_EET2_T4_,"",@"SHT_CUDA_INFO"
	.sectionflags	@""
	.align	4


	//----- nvinfo : EIATTR_CUDA_API_VERSION
	.align		4
        /*0000*/ 	.byte	0x04, 0x37
        /*0002*/ 	.short	(.L_222 - .L_221)
.L_221:
        /*0004*/ 	.word	0x00000082


	//----- nvinfo : EIATTR_KPARAM_INFO
	.align		4
.L_222:
        /*0008*/ 	.byte	0x04, 0x17
        /*000a*/ 	.short	(.L_224 - .L_223)
.L_223:
        /*000c*/ 	.word	0x00000000
        /*0010*/ 	.short	0x0005
        /*0012*/ 	.short	0x003d
        /*0014*/ 	.byte	0x00, 0xf0, 0x05, 0x00


	//----- nvinfo : EIATTR_KPARAM_INFO
	.align		4
.L_224:
        /*0018*/ 	.byte	0x04, 0x17
        /*001a*/ 	.short	(.L_226 - .L_225)
.L_225:
        /*001c*/ 	.word	0x00000000
        /*0020*/ 	.short	0x0004
        /*0022*/ 	.short	0x003c
        /*0024*/ 	.byte	0x00, 0xf0, 0x05, 0x00


	//----- nvinfo : EIATTR_KPARAM_INFO
	.align		4
.L_226:
        /*0028*/ 	.byte	0x04, 0x17
        /*002a*/ 	.short	(.L_228 - .L_227)
.L_227:
        /*002c*/ 	.word	0x00000000
        /*0030*/ 	.short	0x0003
        /*0032*/ 	.short	0x0014
        /*0034*/ 	.byte	0x00, 0xf0, 0xa1, 0x00


	//----- nvinfo : EIATTR_KPARAM_INFO
	.align		4
.L_228:
        /*0038*/ 	.byte	0x04, 0x17
        /*003a*/ 	.short	(.L_230 - .L_229)
.L_229:
        /*003c*/ 	.word	0x00000000
        /*0040*/ 	.short	0x0002
        /*0042*/ 	.short	0x0010
        /*0044*/ 	.byte	0x00, 0xf0, 0x11, 0x00


	//----- nvinfo : EIATTR_KPARAM_INFO
	.align		4
.L_230:
        /*0048*/ 	.byte	0x04, 0x17
        /*004a*/ 	.short	(.L_232 - .L_231)
.L_231:
        /*004c*/ 	.word	0x00000000
        /*0050*/ 	.short	0x0001
        /*0052*/ 	.short	0x0008
        /*0054*/ 	.byte	0x00, 0xf5, 0x21, 0x00


	//----- nvinfo : EIATTR_KPARAM_INFO
	.align		4
.L_232:
        /*0058*/ 	.byte	0x04, 0x17
        /*005a*/ 	.short	(.L_234 - .L_233)
.L_233:
        /*005c*/ 	.word	0x00000000
        /*0060*/ 	.short	0x0000
        /*0062*/ 	.short	0x0000
        /*0064*/ 	.byte	0x00, 0xf0, 0x21, 0x00


	//----- nvinfo : EIATTR_SPARSE_MMA_MASK
	.align		4
.L_234:
        /*0068*/ 	.byte	0x03, 0x50
        /*006a*/ 	.short	0x0000


	//----- nvinfo : EIATTR_MAXREG_COUNT
	.align		4
        /*006c*/ 	.byte	0x03, 0x1b
        /*006e*/ 	.short	0x00ff


	//----- nvinfo : EIATTR_NUM_BARRIERS
	.align		4
        /*0070*/ 	.byte	0x02, 0x4c
        /*0072*/ 	.byte	0x01
	.zero		1


	//----- nvinfo : EIATTR_MERCURY_ISA_VERSION
	.align		4
        /*0074*/ 	.byte	0x03, 0x5f
        /*0076*/ 	.short	0x0101


	//----- nvinfo : EIATTR_COOP_GROUP_MASK_REGIDS
	.align		4
        /*0078*/ 	.byte	0x04, 0x29
        /*007a*/ 	.short	(.L_236 - .L_235)


	//   ....[0]....
.L_235:
        /*007c*/ 	.word	0xffffffff


	//   ....[1]....
        /*0080*/ 	.word	0xffffffff


	//   ....[2]....
        /*0084*/ 	.word	0xffffffff


	//   ....[3]....
        /*0088*/ 	.word	0xffffffff


	//   ....[4]....
        /*008c*/ 	.word	0xffffffff


	//   ....[5]....
        /*0090*/ 	.word	0xffffffff


	//   ....[6]....
        /*0094*/ 	.word	0xffffffff


	//   ....[7]....
        /*0098*/ 	.word	0xffffffff


	//   ....[8]....
        /*009c*/ 	.word	0xffffffff


	//   ....[9]....
        /*00a0*/ 	.word	0xffffffff


	//   ....[10]....
        /*00a4*/ 	.word	0xffffffff


	//   ....[11]....
        /*00a8*/ 	.word	0xffffffff


	//   ....[12]....
        /*00ac*/ 	.word	0xffffffff


	//   ....[13]....
        /*00b0*/ 	.word	0xffffffff


	//   ....[14]....
        /*00b4*/ 	.word	0xffffffff


	//   ....[15]....
        /*00b8*/ 	.word	0xffffffff


	//   ....[16]....
        /*00bc*/ 	.word	0xffffffff


	//   ....[17]....
        /*00c0*/ 	.word	0xffffffff


	//   ....[18]....
        /*00c4*/ 	.word	0xffffffff


	//   ....[19]....
        /*00c8*/ 	.word	0xffffffff


	//   ....[20]....
        /*00cc*/ 	.word	0xffffffff


	//   ....[21]....
        /*00d0*/ 	.word	0xffffffff


	//   ....[22]....
        /*00d4*/ 	.word	0xffffffff


	//   ....[23]....
        /*00d8*/ 	.word	0xffffffff


	//   ....[24]....
        /*00dc*/ 	.word	0xffffffff


	//   ....[25]....
        /*00e0*/ 	.word	0xffffffff


	//   ....[26]....
        /*00e4*/ 	.word	0xffffffff


	//   ....[27]....
        /*00e8*/ 	.word	0xffffffff


	//   ....[28]....
        /*00ec*/ 	.word	0xffffffff


	//   ....[29]....
        /*00f0*/ 	.word	0xffffffff


	//   ....[30]....
        /*00f4*/ 	.word	0xffffffff


	//   ....[31]....
        /*00f8*/ 	.word	0xffffffff


	//   ....[32]....
        /*00fc*/ 	.word	0xffffffff


	//   ....[33]....
        /*0100*/ 	.word	0xffffffff


	//   ....[34]....
        /*0104*/ 	.word	0xffffffff


	//   ....[35]....
        /*0108*/ 	.word	0xffffffff


	//   ....[36]....
        /*010c*/ 	.word	0xffffffff


	//   ....[37]....
        /*0110*/ 	.word	0xffffffff


	//   ....[38]....
        /*0114*/ 	.word	0xffffffff


	//   ....[39]....
        /*0118*/ 	.word	0xffffffff


	//   ....[40]....
        /*011c*/ 	.word	0xffffffff


	//   ....[41]....
        /*0120*/ 	.word	0xffffffff


	//   ....[42]....
        /*0124*/ 	.word	0xffffffff


	//   ....[43]....
        /*0128*/ 	.word	0xffffffff


	//   ....[44]....
        /*012c*/ 	.word	0xffffffff


	//   ....[45]....
        /*0130*/ 	.word	0xffffffff


	//   ....[46]....
        /*0134*/ 	.word	0xffffffff


	//   ....[47]....
        /*0138*/ 	.word	0xffffffff


	//   ....[48]....
        /*013c*/ 	.word	0xffffffff


	//   ....[49]....
        /*0140*/ 	.word	0xffffffff


	//   ....[50]....
        /*0144*/ 	.word	0xffffffff


	//   ....[51]....
        /*0148*/ 	.word	0xffffffff


	//   ....[52]....
        /*014c*/ 	.word	0xffffffff


	//   ....[53]....
        /*0150*/ 	.word	0xffffffff


	//   ....[54]....
        /*0154*/ 	.word	0xffffffff


	//   ....[55]....
        /*0158*/ 	.word	0xffffffff


	//   ....[56]....
        /*015c*/ 	.word	0xffffffff


	//   ....[57]....
        /*0160*/ 	.word	0xffffffff


	//   ....[58]....
        /*0164*/ 	.word	0xffffffff


	//   ....[59]....
        /*0168*/ 	.word	0xffffffff


	//----- nvinfo : EIATTR_COOP_GROUP_INSTR_OFFSETS
	.align		4
.L_236:
        /*016c*/ 	.byte	0x04, 0x28
        /*016e*/ 	.short	(.L_238 - .L_237)


	//   ....[0]....
.L_237:
        /*0170*/ 	.word	0x00000e40


	//   ....[1]....
        /*0174*/ 	.word	0x00000e50


	//   ....[2]....
        /*0178*/ 	.word	0x00000e60


	//   ....[3]....
        /*017c*/ 	.word	0x00000e70


	//   ....[4]....
        /*0180*/ 	.word	0x00000ee0


	//   ....[5]....
        /*0184*/ 	.word	0x00000f00


	//   ....[6]....
        /*0188*/ 	.word	0x00000f30


	//   ....[7]....
        /*018c*/ 	.word	0x00000f40


	//   ....[8]....
        /*0190*/ 	.word	0x00000fb0


	//   ....[9]....
        /*0194*/ 	.word	0x00000fd0


	//   ....[10]....
        /*0198*/ 	.word	0x00000fe0


	//   ....[11]....
        /*019c*/ 	.word	0x00000ff0


	//   ....[12]....
        /*01a0*/ 	.word	0x00001040


	//   ....[13]....
        /*01a4*/ 	.word	0x00001060


	//   ....[14]....
        /*01a8*/ 	.word	0x00001090


	//   ....[15]....
        /*01ac*/ 	.word	0x000010a0


	//   ....[16]....
        /*01b0*/ 	.word	0x000010f0


	//   ....[17]....
        /*01b4*/ 	.word	0x00001110


	//   ....[18]....
        /*01b8*/ 	.word	0x00001130


	//   ....[19]....
        /*01bc*/ 	.word	0x00001140


	//   ....[20]....
        /*01c0*/ 	.word	0x00001450


	//   ....[21]....
        /*01c4*/ 	.word	0x00001460


	//   ....[22]....
        /*01c8*/ 	.word	0x00001470


	//   ....[23]....
        /*01cc*/ 	.word	0x00001480


	//   ....[24]....
        /*01d0*/ 	.word	0x000014e0


	//   ....[25]....
        /*01d4*/ 	.word	0x00001500


	//   ....[26]....
        /*01d8*/ 	.word	0x00001530


	//   ....[27]....
        /*01dc*/ 	.word	0x00001550


	//   ....[28]....
        /*01e0*/ 	.word	0x000015d0


	//   ....[29]....
        /*01e4*/ 	.word	0x000015f0


	//   ....[30]....
        /*01e8*/ 	.word	0x00001600


	//   ....[31]....
        /*01ec*/ 	.word	0x00001610


	//   ....[32]....
        /*01f0*/ 	.word	0x00001660


	//   ....[33]....
        /*01f4*/ 	.word	0x00001680


	//   ....[34]....
        /*01f8*/ 	.word	0x000016c0


	//   ....[35]....
        /*01fc*/ 	.word	0x000016f0


	//   ....[36]....
        /*0200*/ 	.word	0x00001750


	//   ....[37]....
        /*0204*/ 	.word	0x00001770


	//   ....[38]....
        /*0208*/ 	.word	0x000017a0


	//   ....[39]....
        /*020c*/ 	.word	0x000017d0


	//   ....[40]....
        /*0210*/ 	.word	0x00002b90


	//   ....[41]....
        /*0214*/ 	.word	0x00002ba0


	//   ....[42]....
        /*0218*/ 	.word	0x00002bb0


	//   ....[43]....
        /*021c*/ 	.word	0x00002bc0


	//   ....[44]....
        /*0220*/ 	.word	0x00002c30


	//   ....[45]....
        /*0224*/ 	.word	0x00002c50


	//   ....[46]....
        /*0228*/ 	.word	0x00002c80


	//   ....[47]....
        /*022c*/ 	.word	0x00002c90


	//   ....[48]....
        /*0230*/ 	.word	0x00002ce0


	//   ....[49]....
        /*0234*/ 	.word	0x00002d00


	//   ....[50]....
        /*0238*/ 	.word	0x00002d30


	//   ....[51]....
        /*023c*/ 	.word	0x00002d40


	//   ....[52]....
        /*0240*/ 	.word	0x00002d90


	//   ....[53]....
        /*0244*/ 	.word	0x00002db0


	//   ....[54]....
        /*0248*/ 	.word	0x00002de0


	//   ....[55]....
        /*024c*/ 	.word	0x00002df0


	//   ....[56]....
        /*0250*/ 	.word	0x00002e40


	//   ....[57]....
        /*0254*/ 	.word	0x00002e60


	//   ....[58]....
        /*0258*/ 	.word	0x00002e80


	//   ....[59]....
        /*025c*/ 	.word	0x00002e90


	//----- nvinfo : EIATTR_VRC_CTA_INIT_COUNT
	.align		4
.L_238:
        /*0260*/ 	.byte	0x02, 0x4a
	.zero		1
	.zero		1


	//----- nvinfo : EIATTR_EXIT_INSTR_OFFSETS
	.align		4
        /*0264*/ 	.byte	0x04, 0x1c
        /*0266*/ 	.short	(.L_240 - .L_239)


	//   ....[0]....
.L_239:
        /*0268*/ 	.word	0x00003140


	//   ....[1]....
        /*026c*/ 	.word	0x000031a0


	//----- nvinfo : EIATTR_MAX_THREADS
	.align		4
.L_240:
        /*0270*/ 	.byte	0x04, 0x05
        /*0272*/ 	.short	(.L_242 - .L_241)
.L_241:
        /*0274*/ 	.word	0x00000100
        /*0278*/ 	.word	0x00000001
        /*027c*/ 	.word	0x00000001


	//----- nvinfo : EIATTR_CRS_STACK_SIZE
	.align		4
.L_242:
        /*0280*/ 	.byte	0x04, 0x1e
        /*0282*/ 	.short	(.L_244 - .L_243)
.L_243:
        /*0284*/ 	.word	0x00000000


	//----- nvinfo : EIATTR_CBANK_PARAM_SIZE
	.align		4
.L_244:
        /*0288*/ 	.byte	0x03, 0x19
        /*028a*/ 	.short	0x003e


	//----- nvinfo : EIATTR_PARAM_CBANK
	.align		4
        /*028c*/ 	.byte	0x04, 0x0a
        /*028e*/ 	.short	(.L_246 - .L_245)
	.align		4
.L_245:
        /*0290*/ 	.word	index@(.nv.constant0._ZN3cub18CUB_300001_SM_10006detail6reduce18DeviceReduceKernelINS2_10policy_hubI7double2j11sum_functorE10Policy1000EN6thrust24THRUST_300001_SM_1000_NS6detail15normal_iteratorINSA_10device_ptrIS5_EEEEjS6_S5_N4cuda3std3__410__identityEEEvT0_PT3_T1_NS0_13GridEvenShareISN_EET2_T4_)
        /*0294*/ 	.short	0x0380
        /*0296*/ 	.short	0x003e


	//----- nvinfo : EIATTR_SW_WAR
	.align		4
.L_246:
        /*0298*/ 	.byte	0x04, 0x36
        /*029a*/ 	.short	(.L_248 - .L_247)
.L_247:
        /*029c*/ 	.word	0x00000008
.L_248:


//--------------------- .nv.info._ZN3cub18CUB_300001_SM_10006detail6reduce28DeviceReduceSingleTileKernelINS2_10policy_hubI7double2j11sum_functorE10Policy1000EN6thrust24THRUST_300001_SM_1000_NS6detail15normal_iteratorINSA_10device_ptrIS5_EEEEPS5_jS6_S5_S5_N4cuda3std3__410__identityEEEvT0_T1_T2_T3_T4_T6_ --------------------------
	.section	.nv.info._ZN3cub18CUB_300001_SM_10006detail6reduce28DeviceReduceSingleTileKernelINS2_10policy_hubI7double2j11sum_functorE10Policy1000EN6thrust24THRUST_300001_SM_1000_NS6detail15normal_iteratorINSA_10device_ptrIS5_EEEEPS5_jS6_S5_S5_N4cuda3std3__410__identityEEEvT0_T1_T2_T3_T4_T6_,"",@"SHT_CUDA_INFO"
	.sectionflags	@""
	.align	4


	//----- nvinfo : EIATTR_CUDA_API_VERSION
	.align		4
        /*0000*/ 	.byte	0x04, 0x37
        /*0002*/ 	.short	(.L_250 - .L_249)
.L_249:
        /*0004*/ 	.word	0x00000082


	//----- nvinfo : EIATTR_KPARAM_INFO
	.align		4
.L_250:
        /*0008*/ 	.byte	0x04, 0x17
        /*000a*/ 	.short	(.L_252 - .L_251)
.L_251:
        /*000c*/ 	.word	0x00000000
        /*0010*/ 	.short	0x0005
        /*0012*/ 	.short	0x0030
        /*0014*/ 	.byte	0x00, 0xf0, 0x05, 0x00


	//----- nvinfo : EIATTR_KPARAM_INFO
	.align		4
.L_252:
        /*0018*/ 	.byte	0x04, 0x17
        /*001a*/ 	.short	(.L_254 - .L_253)
.L_253:
        /*001c*/ 	.word	0x00000000
        /*0020*/ 	.short	0x0004
        /*0022*/ 	.short	0x0020
        /*0024*/ 	.byte	0x00, 0xf0, 0x41, 0x00


	//----- nvinfo : EIATTR_KPARAM_INFO
	.align		4
.L_254:
        /*0028*/ 	.byte	0x04, 0x17
        /*002a*/ 	.short	(.L_256 - .L_255)
.L_255:
        /*002c*/ 	.word	0x00000000
        /*0030*/ 	.short	0x0003
        /*0032*/ 	.short	0x0014
        /*0034*/ 	.byte	0x00, 0xf0, 0x05, 0x00


	//----- nvinfo : EIATTR_KPARAM_INFO
	.align		4
.L_256:
        /*0038*/ 	.byte	0x04, 0x17
        /*003a*/ 	.short	(.L_258 - .L_257)
.L_257:
        /*003c*/ 	.word	0x00000000
        /*0040*/ 	.short	0x0002
        /*0042*/ 	.short	0x0010
        /*0044*/ 	.byte	0x00, 0xf0, 0x11, 0x00


	//----- nvinfo : EIATTR_KPARAM_INFO
	.align		4
.L_258:
        /*0048*/ 	.byte	0x04, 0x17
        /*004a*/ 	.short	(.L_260 - .L_259)
.L_259:
        /*004c*/ 	.word	0x00000000
        /*0050*/ 	.short	0x0001
        /*0052*/ 	.short	0x0008
        /*0054*/ 	.byte	0x00, 0xf5, 0x21, 0x00


	//----- nvinfo : EIATTR_KPARAM_INFO
	.align		4
.L_260:
        /*0058*/ 	.byte	0x04, 0x17
        /*005a*/ 	.short	(.L_262 - .L_261)
.L_261:
        /*005c*/ 	.word	0x00000000
        /*0060*/ 	.short	0x0000
        /*0062*/ 	.short	0x0000
        /*0064*/ 	.byte	0x00, 0xf0, 0x21, 0x00


	//----- nvinfo : EIATTR_SPARSE_MMA_MASK
	.align		4
.L_262:
        /*0068*/ 	.byte	0x03, 0x50
        /*006a*/ 	.short	0x0000


	//----- nvinfo : EIATTR_MAXREG_COUNT
	.align		4
        /*006c*/ 	.byte	0x03, 0x1b
        /*006e*/ 	.short	0x00ff


	//----- nvinfo : EIATTR_NUM_BARRIERS
	.align		4
        /*0070*/ 	.byte	0x02, 0x4c
        /*0072*/ 	.byte	0x01
	.zero		1


	//----- nvinfo : EIATTR_MERCURY_ISA_VERSION
	.align		4
        /*0074*/ 	.byte	0x03, 0x5f
        /*0076*/ 	.short	0x0101


	//----- nvinfo : EIATTR_COOP_GROUP_MASK_REGIDS
	.align		4
        /*0078*/ 	.byte	0x04, 0x29
        /*007a*/ 	.short	(.L_264 - .L_263)


	//   ....[0]....
.L_263:
        /*007c*/ 	.word	0xffffffff


	//   ....[1]....
        /*0080*/ 	.word	0xffffffff


	//   ....[2]....
        /*0084*/ 	.word	0xffffffff


	//   ....[3]....
        /*0088*/ 	.word	0xffffffff


	//   ....[4]....
        /*008c*/ 	.word	0xffffffff


	//   ....[5]....
        /*0090*/ 	.word	0xffffffff


	//   ....[6]....
        /*0094*/ 	.word	0xffffffff


	//   ....[7]....
        /*0098*/ 	.word	0xffffffff


	//   ....[8]....
        /*009c*/ 	.word	0xffffffff


	//   ....[9]....
        /*00a0*/ 	.word	0xffffffff


	//   ....[10]....
        /*00a4*/ 	.word	0xffffffff


	//   ....[11]....
        /*00a8*/ 	.word	0xffffffff


	//   ....[12]....
        /*00ac*/ 	.word	0xffffffff


	//   ....[13]....
        /*00b0*/ 	.word	0xffffffff


	//   ....[14]....
        /*00b4*/ 	.word	0xffffffff


	//   ....[15]....
        /*00b8*/ 	.word	0xffffffff


	//   ....[16]....
        /*00bc*/ 	.word	0xffffffff


	//   ....[17]....
        /*00c0*/ 	.word	0xffffffff


	//   ....[18]....
        /*00c4*/ 	.word	0xffffffff


	//   ....[19]....
        /*00c8*/ 	.word	0xffffffff


	//   ....[20]....
        /*00cc*/ 	.word	0xffffffff


	//   ....[21]....
        /*00d0*/ 	.word	0xffffffff


	//   ....[22]....
        /*00d4*/ 	.word	0xffffffff


	//   ....[23]....
        /*00d8*/ 	.word	0xffffffff


	//   ....[24]....
        /*00dc*/ 	.word	0xffffffff


	//   ....[25]....
        /*00e0*/ 	.word	0xffffffff


	//   ....[26]....
        /*00e4*/ 	.word	0xffffffff


	//   ....[27]....
        /*00e8*/ 	.word	0xffffffff


	//   ....[28]....
        /*00ec*/ 	.word	0xffffffff


	//   ....[29]....
        /*00f0*/ 	.word	0xffffffff


	//   ....[30]....
        /*00f4*/ 	.word	0xffffffff


	//   ....[31]....
        /*00f8*/ 	.word	0xffffffff


	//   ....[32]....
        /*00fc*/ 	.word	0xffffffff


	//   ....[33]....
        /*0100*/ 	.word	0xffffffff


	//   ....[34]....
        /*0104*/ 	.word	0xffffffff


	//   ....[35]....
        /*0108*/ 	.word	0xffffffff


	//   ....[36]....
        /*010c*/ 	.word	0xffffffff


	//   ....[37]....
        /*0110*/ 	.word	0xffffffff


	//   ....[38]....
        /*0114*/ 	.word	0xffffffff


	//   ....[39]....
        /*0118*/ 	.word	0xffffffff


	//   ....[40]....
        /*011c*/ 	.word	0xffffffff


	//   ....[41]....
        /*0120*/ 	.word	0xffffffff


	//   ....[42]....
        /*0124*/ 	.word	0xffffffff


	//   ....[43]....
        /*0128*/ 	.word	0xffffffff


	//   ....[44]....
        /*012c*/ 	.word	0xffffffff


	//   ....[45]....
        /*0130*/ 	.word	0xffffffff


	//   ....[46]....
        /*0134*/ 	.word	0xffffffff


	//   ....[47]....
        /*0138*/ 	.word	0xffffffff


	//   ....[48]....
        /*013c*/ 	.word	0xffffffff


	//   ....[49]....
        /*0140*/ 	.word	0xffffffff


	//   ....[50]....
        /*0144*/ 	.word	0xffffffff


	//   ....[51]....
        /*0148*/ 	.word	0xffffffff


	//   ....[52]....
        /*014c*/ 	.word	0xffffffff


	//   ....[53]....
        /*0150*/ 	.word	0xffffffff


	//   ....[54]....
        /*0154*/ 	.word	0xffffffff


	//   ....[55]....
        /*0158*/ 	.word	0xffffffff


	//   ....[56]....
        /*015c*/ 	.word	0xffffffff


	//   ....[57]....
        /*0160*/ 	.word	0xffffffff


	//   ....[58]....
        /*0164*/ 	.word	0xffffffff


	//   ....[59]....
        /*0168*/ 	.word	0xffffffff


	//----- nvinfo : EIATTR_COOP_GROUP_INSTR_OFFSETS
	.align		4
.L_264:
        /*016c*/ 	.byte	0x04, 0x28
        /*016e*/ 	.short	(.L_266 - .L_265)


	//   ....[0]....
.L_265:
        /*0170*/ 	.word	0x00000b20


	//   ....[1]....
        /*0174*/ 	.word	0x00000b30


	//   ....[2]....
        /*0178*/ 	.word	0x00000b40


	//   ....[3]....
        /*017c*/ 	.word	0x00000b50


	//   ....[4]....
        /*0180*/ 	.word	0x00000bc0


	//   ....[5]....
        /*0184*/ 	.word	0x00000be0


	//   ....[6]....
        /*0188*/ 	.word	0x00000c10


	//   ....[7]....
        /*018c*/ 	.word	0x00000c20


	//   ....[8]....
        /*0190*/ 	.word	0x00000c90


	//   ....[9]....
        /*0194*/ 	.word	0x00000cb0


	//   ....[10]....
        /*0198*/ 	.word	0x00000cc0


	//   ....[11]....
        /*019c*/ 	.word	0x00000cd0


	//   ....[12]....
        /*01a0*/ 	.word	0x00000d20


	//   ....[13]....
        /*01a4*/ 	.word	0x00000d40


	//   ....[14]....
        /*01a8*/ 	.word	0x00000d70


	//   ....[15]....
        /*01ac*/ 	.word	0x00000d80


	//   ....[16]....
        /*01b0*/ 	.word	0x00000dd0


	//   ....[17]....
        /*01b4*/ 	.word	0x00000df0


	//   ....[18]....
        /*01b8*/ 	.word	0x00000e10


	//   ....[19]....
        /*01bc*/ 	.word	0x00000e20


	//   ....[20]....
        /*01c0*/ 	.word	0x00001120


	//   ....[21]....
        /*01c4*/ 	.word	0x00001130


	//   ....[22]....
        /*01c8*/ 	.word	0x00001140


	//   ....[23]....
        /*01cc*/ 	.word	0x00001150


	//   ....[24]....
        /*01d0*/ 	.word	0x000011d0


	//   ....[25]....
        /*01d4*/ 	.word	0x000011f0


	//   ....[26]....
        /*01d8*/ 	.word	0x00001220


	//   ....[27]....
        /*01dc*/ 	.word	0x00001240


	//   ....[28]....
        /*01e0*/ 	.word	0x000012b0


	//   ....[29]....
        /*01e4*/ 	.word	0x000012e0


	//   ....[30]....
        /*01e8*/ 	.word	0x000012f0


	//   ....[31]....
        /*01ec*/ 	.word	0x00001300


	//   ....[32]....
        /*01f0*/ 	.word	0x00001350


	//   ....[33]....
        /*01f4*/ 	.word	0x00001370


	//   ....[34]....
        /*01f8*/ 	.word	0x000013a0


	//   ....[35]....
        /*01fc*/ 	.word	0x000013c0


	//   ....[36]....
        /*0200*/ 	.word	0x00001420


	//   ....[37]....
        /*0204*/ 	.word	0x00001450


	//   ....[38]....
        /*0208*/ 	.word	0x00001480


	//   ....[39]....
        /*020c*/ 	.word	0x000014a0


	//   ....[40]....
        /*0210*/ 	.word	0x000026c0


	//   ....[41]....
        /*0214*/ 	.word	0x000026d0


	//   ....[42]....
        /*0218*/ 	.word	0x000026e0


	//   ....[43]....
        /*021c*/ 	.word	0x000026f0


	//   ....[44]....
        /*0220*/ 	.word	0x00002760


	//   ....[45]....
        /*0224*/ 	.word	0x00002780


	//   ....[46]....
        /*0228*/ 	.word	0x000027b0


	//   ....[47]....
        /*022c*/ 	.word	0x000027c0


	//   ....[48]....
        /*0230*/ 	.word	0x00002810


	//   ....[49]....
        /*0234*/ 	.word	0x00002830


	//   ....[50]....
        /*0238*/ 	.word	0x00002860


	//   ....[51]....
        /*023c*/ 	.word	0x00002870


	//   ....[52]....
        /*0240*/ 	.word	0x000028c0


	//   ....[53]....
        /*0244*/ 	.word	0x000028e0


	//   ....[54]....
        /*0248*/ 	.word	0x00002910


	//   ....[55]....
        /*024c*/ 	.word	0x00002920


	//   ....[56]....
        /*0250*/ 	.word	0x00002970


	//   ....[57]....
        /*0254*/ 	.word	0x00002990


	//   ....[58]....
        /*0258*/ 	.word	0x000029c0


	//   ....[59]....
        /*025c*/ 	.word	0x000029e0


	//----- nvinfo : EIATTR_VRC_CTA_INIT_COUNT
	.align		4
.L_266:
        /*0260*/ 	.byte	0x02, 0x4a
	.zero		1
	.zero		1


	//----- nvinfo : EIATTR_EXIT_INSTR_OFFSETS
	.align		4
        /*0264*/ 	.byte	0x04, 0x1c
        /*0266*/ 	.short	(.L_268 - .L_267)


	//   ....[0]....
.L_267:
        /*0268*/ 	.word	0x00000080


	//   ....[1]....
        /*026c*/ 	.word	0x000000d0


	//   ....[2]....
        /*0270*/ 	.word	0x00002c90


	//   ....[3]....
        /*0274*/ 	.word	0x00002cf0


	//----- nvinfo : EIATTR_MAX_THREADS
	.align		4
.L_268:
        /*0278*/ 	.byte	0x04, 0x05
        /*027a*/ 	.short	(.L_270 - .L_269)
.L_269:
        /*027c*/ 	.word	0x00000100
        /*0280*/ 	.word	0x00000001
        /*0284*/ 	.word	0x00000001


	//----- nvinfo : EIATTR_CRS_STACK_SIZE
	.align		4
.L_270:
        /*0288*/ 	.byte	0x04, 0x1e
        /*028a*/ 	.short	(.L_272 - .L_271)
.L_271:
        /*028c*/ 	.word	0x00000000


	//----- nvinfo : EIATTR_CBANK_PARAM_SIZE
	.align		4
.L_272:
        /*0290*/ 	.byte	0x03, 0x19
        /*0292*/ 	.short	0x0031


	//----- nvinfo : EIATTR_PARAM_CBANK
	.align		4
        /*0294*/ 	.byte	0x04, 0x0a
        /*0296*/ 	.short	(.L_274 - .L_273)
	.align		4
.L_273:
        /*0298*/ 	.word	index@(.nv.constant0._ZN3cub18CUB_300001_SM_10006detail6reduce28DeviceReduceSingleTileKernelINS2_10policy_hubI7double2j11sum_functorE10Policy1000EN6thrust24THRUST_300001_SM_1000_NS6detail15normal_iteratorINSA_10device_ptrIS5_EEEEPS5_jS6_S5_S5_N4cuda3std3__410__identityEEEvT0_T1_T2_T3_T4_T6_)
        /*029c*/ 	.short	0x0380
        /*029e*/ 	.short	0x0031


	//----- nvinfo : EIATTR_SW_WAR
	.align		4
.L_274:
        /*02a0*/ 	.byte	0x04, 0x36
        /*02a2*/ 	.short	(.L_276 - .L_275)
.L_275:
        /*02a4*/ 	.word	0x00000008
.L_276:


//--------------------- .nv.info._ZN3cub18CUB_300001_SM_10006detail8for_each13static_kernelINS2_12policy_hub_t12policy_500_tElN6thrust24THRUST_300001_SM_1000_NS8cuda_cub6__fill7functorINS7_6detail15normal_iteratorINS7_10device_ptrI7double2EEEESE_EEEEvT0_T1_ --------------------------
	.section	.nv.info._ZN3cub18CUB_300001_SM_10006detail8for_each13static_kernelINS2_12policy_hub_t12policy_500_tElN6thrust24THRUST_300001_SM_1000_NS8cuda_cub6__fill7functorINS7_6detail15normal_iteratorINS7_10device_ptrI7double2EEEESE_EEEEvT0_T1_,"",@"SHT_CUDA_INFO"
	.sectionflags	@""
	.align	4


	//----- nvinfo : EIATTR_CUDA_API_VERSION
	.align		4
        /*0000*/ 	.byte	0x04, 0x37
        /*0002*/ 	.short	(.L_278 - .L_277)
.L_277:
        /*0004*/ 	.word	0x00000082


	//----- nvinfo : EIATTR_KPARAM_INFO
	.align		4
.L_278:
        /*0008*/ 	.byte	0x04, 0x17
        /*000a*/ 	.short	(.L_280 - .L_279)
.L_279:
        /*000c*/ 	.word	0x00000000
        /*0010*/ 	.short	0x0001
        /*0012*/ 	.short	0x0010
        /*0014*/ 	.byte	0x00, 0xf0, 0x81, 0x00


	//----- nvinfo : EIATTR_KPARAM_INFO
	.align		4
.L_280:
        /*0018*/ 	.byte	0x04, 0x17
        /*001a*/ 	.short	(.L_282 - .L_281)
.L_281:
        /*001c*/ 	.word	0x00000000
        /*0020*/ 	.short	0x0000
        /*0022*/ 	.short	0x0000
        /*0024*/ 	.byte	0x00, 0xf0, 0x21, 0x00


	//----- nvinfo : EIATTR_SPARSE_MMA_MASK
	.align		4
.L_282:
        /*0028*/ 	.byte	0x03, 0x50
        /*002a*/ 	.short	0x0000


	//----- nvinfo : EIATTR_MAXREG_COUNT
	.align		4
        /*002c*/ 	.byte	0x03, 0x1b
        /*002e*/ 	.short	0x00ff


	//----- nvinfo : EIATTR_MERCURY_ISA_VERSION
	.align		4
        /*0030*/ 	.byte	0x03, 0x5f
        /*0032*/ 	.short	0x0101


	//----- nvinfo : EIATTR_VRC_CTA_INIT_COUNT
	.align		4
        /*0034*/ 	.byte	0x02, 0x4a
	.zero		1
	.zero		1


	//----- nvinfo : EIATTR_EXIT_INSTR_OFFSETS
	.align		4
        /*0038*/ 	.byte	0x04, 0x1c
        /*003a*/ 	.short	(.L_284 - .L_283)


	//   ....[0]....
.L_283:
        /*003c*/ 	.word	0x00000140


	//   ....[1]....
        /*0040*/ 	.word	0x00000260


	//   ....[2]....
        /*0044*/ 	.word	0x000002a0


	//----- nvinfo : EIATTR_MAX_THREADS
	.align		4
.L_284:
        /*0048*/ 	.byte	0x04, 0x05
        /*004a*/ 	.short	(.L_286 - .L_285)
.L_285:
        /*004c*/ 	.word	0x00000100
        /*0050*/ 	.word	0x00000001
        /*0054*/ 	.word	0x00000001


	//----- nvinfo : EIATTR_CBANK_PARAM_SIZE
	.align		4
.L_286:
        /*0058*/ 	.byte	0x03, 0x19
        /*005a*/ 	.short	0x0030


	//----- nvinfo : EIATTR_PARAM_CBANK
	.align		4
        /*005c*/ 	.byte	0x04, 0x0a
        /*005e*/ 	.short	(.L_288 - .L_287)
	.align		4
.L_287:
        /*0060*/ 	.word	index@(.nv.constant0._ZN3cub18CUB_300001_SM_10006detail8for_each13static_kernelINS2_12policy_hub_t12policy_500_tElN6thrust24THRUST_300001_SM_1000_NS8cuda_cub6__fill7functorINS7_6detail15normal_iteratorINS7_10device_ptrI7double2EEEESE_EEEEvT0_T1_)
        /*0064*/ 	.short	0x0380
        /*0066*/ 	.short	0x0030


	//----- nvinfo : EIATTR_SW_WAR
	.align		4
.L_288:
        /*0068*/ 	.byte	0x04, 0x36
        /*006a*/ 	.short	(.L_290 - .L_289)
.L_289:
        /*006c*/ 	.word	0x00000008
.L_290:


//--------------------- .nv.info._ZN3cub18CUB_300001_SM_10006detail8for_each13static_kernelINS2_12policy_hub_t12policy_500_tEmN6thrust24THRUST_300001_SM_1000_NS8cuda_cub20__uninitialized_fill7functorINS7_10device_ptrI7double2EESC_EEEEvT0_T1_ --------------------------
	.section	.nv.info._ZN3cub18CUB_300001_SM_10006detail8for_each13static_kernelINS2_12policy_hub_t12policy_500_tEmN6thrust24THRUST_300001_SM_1000_NS8cuda_cub20__uninitialized_fill7functorINS7_10device_ptrI7double2EESC_EEEEvT0_T1_,"",@"SHT_CUDA_INFO"
	.sectionflags	@""
	.align	4


	//----- nvinfo : EIATTR_CUDA_API_VERSION
	.align		4
        /*0000*/ 	.byte	0x04, 0x37
        /*0002*/ 	.short	(.L_292 - .L_291)
.L_291:
        /*0004*/ 	.word	0x00000082


	//----- nvinfo : EIATTR_KPARAM_INFO
	.align		4
.L_292:
        /*0008*/ 	.byte	0x04, 0x17
        /*000a*/ 	.short	(.L_294 - .L_293)
.L_293:
        /*000c*/ 	.word	0x00000000
        /*0010*/ 	.short	0x0001
        /*0012*/ 	.short	0x0010
        /*0014*/ 	.byte	0x00, 0xf0, 0x81, 0x00


	//----- nvinfo : EIATTR_KPARAM_INFO
	.align		4
.L_294:
        /*0018*/ 	.byte	0x04, 0x17
        /*001a*/ 	.short	(.L_296 - .L_295)
.L_295:
        /*001c*/ 	.word	0x00000000
        /*0020*/ 	.short	0x0000
        /*0022*/ 	.short	0x0000
        /*0024*/ 	.byte	0x00, 0xf0, 0x21, 0x00


	//----- nvinfo : EIATTR_SPARSE_MMA_MASK
	.align		4
.L_296:
        /*0028*/ 	.byte	0x03, 0x50
        /*002a*/ 	.short	0x0000


	//----- nvinfo : EIATTR_MAXREG_COUNT
	.align		4
        /*002c*/ 	.byte	0x03, 0x1b
        /*002e*/ 	.short	0x00ff


	//----- nvinfo : EIATTR_MERCURY_ISA_VERSION
	.align		4
        /*0030*/ 	.byte	0x03, 0x5f
        /*0032*/ 	.short	0x0101


	//----- nvinfo : EIATTR_VRC_CTA_INIT_COUNT
	.align		4
        /*0034*/ 	.byte	0x02, 0x4a
	.zero		1
	.zero		1


	//----- nvinfo : EIATTR_EXIT_INSTR_OFFSETS
	.align		4
        /*0038*/ 	.byte	0x04, 0x1c
        /*003a*/ 	.short	(.L_298 - .L_297)


	//   ....[0]....
.L_297:
        /*003c*/ 	.word	0x00000140


	//   ....[1]....
        /*0040*/ 	.word	0x00000250


	//   ....[2]....
        /*0044*/ 	.word	0x00000290


	//----- nvinfo : EIATTR_MAX_THREADS
	.align		4
.L_298:
        /*0048*/ 	.byte	0x04, 0x05
        /*004a*/ 	.short	(.L_300 - .L_299)
.L_299:
        /*004c*/ 	.word	0x00000100
        /*0050*/ 	.word	0x00000001
        /*0054*/ 	.word	0x00000001


	//----- nvinfo : EIATTR_CBANK_PARAM_SIZE
	.align		4
.L_300:
        /*0058*/ 	.byte	0x03, 0x19
        /*005a*/ 	.short	0x0030


	//----- nvinfo : EIATTR_PARAM_CBANK
	.align		4
        /*005c*/ 	.byte	0x04, 0x0a
        /*005e*/ 	.short	(.L_302 - .L_301)
	.align		4
.L_301:
        /*0060*/ 	.word	index@(.nv.constant0._ZN3cub18CUB_300001_SM_10006detail8for_each13static_kernelINS2_12policy_hub_t12policy_500_tEmN6thrust24THRUST_300001_SM_1000_NS8cuda_cub20__uninitialized_fill7functorINS7_10device_ptrI7double2EESC_EEEEvT0_T1_)
        /*0064*/ 	.short	0x0380
        /*0066*/ 	.short	0x0030


	//----- nvinfo : EIATTR_SW_WAR
	.align		4
.L_302:
        /*0068*/ 	.byte	0x04, 0x36
        /*006a*/ 	.short	(.L_304 - .L_303)
.L_303:
        /*006c*/ 	.word	0x00000008
.L_304:


//--------------------- .nv.info._ZN3cub18CUB_300001_SM_10006detail9transform16transform_kernelINS2_10policy_hubILb1EN4cuda3std3__45tupleIJN6thrust24THRUST_300001_SM_1000_NS6detail15normal_iteratorINSA_10device_ptrI7double2EEEESG_EEEE10policy1000El11dot_functorSG_JPSE_SL_EEEvT0_iT1_T2_DpNS2_10kernel_argIT3_EE --------------------------
	.section	.nv.info._ZN3cub18CUB_300001_SM_10006detail9transform16transform_kernelINS2_10policy_hubILb1EN4cuda3std3__45tupleIJN6thrust24THRUST_300001_SM_1000_NS6detail15normal_iteratorINSA_10device_ptrI7double2EEEESG_EEEE10policy1000El11dot_functorSG_JPSE_SL_EEEvT0_iT1_T2_DpNS2_10kernel_argIT3_EE,"",@"SHT_CUDA_INFO"
	.sectionflags	@""
	.align	4


	//----- nvinfo : EIATTR_CUDA_API_VERSION
	.align		4
        /*0000*/ 	.byte	0x04, 0x37
        /*0002*/ 	.short	(.L_306 - .L_305)
.L_305:
        /*0004*/ 	.word	0x00000082


	//----- nvinfo : EIATTR_KPARAM_INFO
	.align		4
.L_306:
        /*0008*/ 	.byte	0x04, 0x17
        /*000a*/ 	.short	(.L_308 - .L_307)
.L_307:
        /*000c*/ 	.word	0x00000000
        /*0010*/ 	.short	0x0005
        /*0012*/ 	.short	0x0028
        /*0014*/ 	.byte	0x00, 0xf0, 0x41, 0x00


	//----- nvinfo : EIATTR_KPARAM_INFO
	.align		4
.L_308:
        /*0018*/ 	.byte	0x04, 0x17
        /*001a*/ 	.short	(.L_310 - .L_309)
.L_309:
        /*001c*/ 	.word	0x00000000
        /*0020*/ 	.short	0x0004
        /*0022*/ 	.short	0x0018
        /*0024*/ 	.byte	0x00, 0xf0, 0x41, 0x00


	//----- nvinfo : EIATTR_KPARAM_INFO
	.align		4
.L_310:
        /*0028*/ 	.byte	0x04, 0x17
        /*002a*/ 	.short	(.L_312 - .L_311)
.L_311:
        /*002c*/ 	.word	0x00000000
        /*0030*/ 	.short	0x0003
        /*0032*/ 	.short	0x0010
        /*0034*/ 	.byte	0x00, 0xf0, 0x21, 0x00


	//----- nvinfo : EIATTR_KPARAM_INFO
	.align		4
.L_312:
        /*0038*/ 	.byte	0x04, 0x17
        /*003a*/ 	.short	(.L_314 - .L_313)
.L_313:
        /*003c*/ 	.word	0x00000000
        /*0040*/ 	.short	0x0002
        /*0042*/ 	.short	0x000c
        /*0044*/ 	.byte	0x00, 0xf0, 0x05, 0x00


	//----- nvinfo : EIATTR_KPARAM_INFO
	.align		4
.L_314:
        /*0048*/ 	.byte	0x04, 0x17
        /*004a*/ 	.short	(.L_316 - .L_315)
.L_315:
        /*004c*/ 	.word	0x00000000
        /*0050*/ 	.short	0x0001
        /*0052*/ 	.short	0x0008
        /*0054*/ 	.byte	0x00, 0xf0, 0x11, 0x00


	//----- nvinfo : EIATTR_KPARAM_INFO
	.align		4
.L_316:
        /*0058*/ 	.byte	0x04, 0x17
        /*005a*/ 	.short	(.L_318 - .L_317)
.L_317:
        /*005c*/ 	.word	0x00000000
        /*0060*/ 	.short	0x0000
        /*0062*/ 	.short	0x0000
        /*0064*/ 	.byte	0x00, 0xf0, 0x21, 0x00


	//----- nvinfo : EIATTR_SPARSE_MMA_MASK
	.align		4
.L_318:
        /*0068*/ 	.byte	0x03, 0x50
        /*006a*/ 	.short	0x0000


	//----- nvinfo : EIATTR_MAXREG_COUNT
	.align		4
        /*006c*/ 	.byte	0x03, 0x1b
        /*006e*/ 	.short	0x00ff


	//----- nvinfo : EIATTR_MERCURY_ISA_VERSION
	.align		4
        /*0070*/ 	.byte	0x03, 0x5f
        /*0072*/ 	.short	0x0101


	//----- nvinfo : EIATTR_VRC_CTA_INIT_COUNT
	.align		4
        /*0074*/ 	.byte	0x02, 0x4a
	.zero		1
	.zero		1


	//----- nvinfo : EIATTR_EXIT_INSTR_OFFSETS
	.align		4
        /*0078*/ 	.byte	0x04, 0x1c
        /*007a*/ 	.short	(.L_320 - .L_319)


	//   ....[0]....
.L_319:
        /*007c*/ 	.word	0x000003e0


	//   ....[1]....
        /*0080*/ 	.word	0x00000fc0


	//   ....[2]....
        /*0084*/ 	.word	0x00001330


	//   ....[3]....
        /*0088*/ 	.word	0x00001510


	//   ....[4]....
        /*008c*/ 	.word	0x00001540


	//   ....[5]....
        /*0090*/ 	.word	0x000015f0


	//   ....[6]....
        /*0094*/ 	.word	0x00001610


	//   ....[7]....
        /*0098*/ 	.word	0x00001c60


	//   ....[8]....
        /*009c*/ 	.word	0x00001f70


	//   ....[9]....
        /*00a0*/ 	.word	0x00002110


	//   ....[10]....
        /*00a4*/ 	.word	0x000021e0


	//----- nvinfo : EIATTR_MAX_THREADS
	.align		4
.L_320:
        /*00a8*/ 	.byte	0x04, 0x05
        /*00aa*/ 	.short	(.L_322 - .L_321)
.L_321:
        /*00ac*/ 	.word	0x00000080
        /*00b0*/ 	.word	0x00000001
        /*00b4*/ 	.word	0x00000001


	//----- nvinfo : EIATTR_CRS_STACK_SIZE
	.align		4
.L_322:
        /*00b8*/ 	.byte	0x04, 0x1e
        /*00ba*/ 	.short	(.L_324 - .L_323)
.L_323:
        /*00bc*/ 	.word	0x00000000


	//----- nvinfo : EIATTR_CBANK_PARAM_SIZE
	.align		4
.L_324:
        /*00c0*/ 	.byte	0x03, 0x19
        /*00c2*/ 	.short	0x0038


	//----- nvinfo : EIATTR_PARAM_CBANK
	.align		4
        /*00c4*/ 	.byte	0x04, 0x0a
        /*00c6*/ 	.short	(.L_326 - .L_325)
	.align		4
.L_325:
        /*00c8*/ 	.word	index@(.nv.constant0._ZN3cub18CUB_300001_SM_10006detail9transform16transform_kernelINS2_10policy_hubILb1EN4cuda3std3__45tupleIJN6thrust24THRUST_300001_SM_1000_NS6detail15normal_iteratorINSA_10device_ptrI7double2EEEESG_EEEE10policy1000El11dot_functorSG_JPSE_SL_EEEvT0_iT1_T2_DpNS2_10kernel_argIT3_EE)
        /*00cc*/ 	.short	0x0380
        /*00ce*/ 	.short	0x0038


	//----- nvinfo : EIATTR_SW_WAR
	.align		4
.L_326:
        /*00d0*/ 	.byte	0x04, 0x36
        /*00d2*/ 	.short	(.L_328 - .L_327)
.L_327:
        /*00d4*/ 	.word	0x00000008
.L_328:


//--------------------- .nv.info._ZN3cub18CUB_300001_SM_10006detail9transform16transform_kernelINS2_10policy_hubILb1EN4cuda3std3__45tupleIJN6thrust24THRUST_300001_SM_1000_NS6detail15normal_iteratorINSA_10device_ptrI7double2EEEESG_EEEE10policy1000Ei11dot_functorSG_JPSE_SL_EEEvT0_iT1_T2_DpNS2_10kernel_argIT3_EE --------------------------
	.section	.nv.info._ZN3cub18CUB_300001_SM_10006detail9transform16transform_kernelINS2_10policy_hubILb1EN4cuda3std3__45tupleIJN6thrust24THRUST_300001_SM_1000_NS6detail15normal_iteratorINSA_10device_ptrI7double2EEEESG_EEEE10policy1000Ei11dot_functorSG_JPSE_SL_EEEvT0_iT1_T2_DpNS2_10kernel_argIT3_EE,"",@"SHT_CUDA_INFO"
	.sectionflags	@""
	.align	4


	//----- nvinfo : EIATTR_CUDA_API_VERSION
	.align		4
        /*0000*/ 	.byte	0x04, 0x37
        /*0002*/ 	.short	(.L_330 - .L_329)
.L_329:
        /*0004*/ 	.word	0x00000082


	//----- nvinfo : EIATTR_KPARAM_INFO
	.align		4
.L_330:
        /*0008*/ 	.byte	0x04, 0x17
        /*000a*/ 	.short	(.L_332 - .L_331)
.L_331:
        /*000c*/ 	.word	0x00000000
        /*0010*/ 	.short	0x0005
        /*0012*/ 	.short	0x0028
        /*0014*/ 	.byte	0x00, 0xf0, 0x41, 0x00


	//----- nvinfo : EIATTR_KPARAM_INFO
	.align		4
.L_332:
        /*0018*/ 	.byte	0x04, 0x17
        /*001a*/ 	.short	(.L_334 - .L_333)
.L_333:
        /*001c*/ 	.word	0x00000000
        /*0020*/ 	.short	0x0004
        /*0022*/ 	.short	0x0018
        /*0024*/ 	.byte	0x00, 0xf0, 0x41, 0x00


	//----- nvinfo : EIATTR_KPARAM_INFO
	.align		4
.L_334:
        /*0028*/ 	.byte	0x04, 0x17
        /*002a*/ 	.short	(.L_336 - .L_335)
.L_335:
        /*002c*/ 	.word	0x00000000
        /*0030*/ 	.short	0x0003
        /*0032*/ 	.short	0x0010
        /*0034*/ 	.byte	0x00, 0xf0, 0x21, 0x00


	//----- nvinfo : EIATTR_KPARAM_INFO
	.align		4
.L_336:
        /*0038*/ 	.byte	0x04, 0x17
        /*003a*/ 	.short	(.L_338 - .L_337)
.L_337:
        /*003c*/ 	.word	0x00000000
        /*0040*/ 	.short	0x0002
        /*0042*/ 	.short	0x0008
        /*0044*/ 	.byte	0x00, 0xf0, 0x05, 0x00


	//----- nvinfo : EIATTR_KPARAM_INFO
	.align		4
.L_338:
        /*0048*/ 	.byte	0x04, 0x17
        /*004a*/ 	.short	(.L_340 - .L_339)
.L_339:
        /*004c*/ 	.word	0x00000000
        /*0050*/ 	.short	0x0001
        /*0052*/ 	.short	0x0004
        /*0054*/ 	.byte	0x00, 0xf0, 0x11, 0x00


	//----- nvinfo : EIATTR_KPARAM_INFO
	.align		4
.L_340:
        /*0058*/ 	.byte	0x04, 0x17
        /*005a*/ 	.short	(.L_342 - .L_341)
.L_341:
        /*005c*/ 	.word	0x00000000
        /*0060*/ 	.short	0x0000
        /*0062*/ 	.short	0x0000
        /*0064*/ 	.byte	0x00, 0xf0, 0x11, 0x00


	//----- nvinfo : EIATTR_SPARSE_MMA_MASK
	.align		4
.L_342:
        /*0068*/ 	.byte	0x03, 0x50
        /*006a*/ 	.short	0x0000


	//----- nvinfo : EIATTR_MAXREG_COUNT
	.align		4
        /*006c*/ 	.byte	0x03, 0x1b
        /*006e*/ 	.short	0x00ff


	//----- nvinfo : EIATTR_MERCURY_ISA_VERSION
	.align		4
        /*0070*/ 	.byte	0x03, 0x5f
        /*0072*/ 	.short	0x0101


	//----- nvinfo : EIATTR_VRC_CTA_INIT_COUNT
	.align		4
        /*0074*/ 	.byte	0x02, 0x4a
	.zero		1
	.zero		1


	//----- nvinfo : EIATTR_EXIT_INSTR_OFFSETS
	.align		4
        /*0078*/ 	.byte	0x04, 0x1c
        /*007a*/ 	.short	(.L_344 - .L_343)


	//   ....[0]....
.L_343:
        /*007c*/ 	.word	0x00000310


	//   ....[1]....
        /*0080*/ 	.word	0x000009d0


	//   ....[2]....
        /*0084*/ 	.word	0x00000c30


	//   ....[3]....
        /*0088*/ 	.word	0x00000db0


	//   ....[4]....
        /*008c*/ 	.word	0x00000e70


	//   ....[5]....
        /*0090*/ 	.word	0x00000e90


	//   ....[6]....
        /*0094*/ 	.word	0x00001460


	//   ....[7]....
        /*0098*/ 	.word	0x000017d0


	//   ....[8]....
        /*009c*/ 	.word	0x000019c0


	//   ....[9]....
        /*00a0*/ 	.word	0x000019f0


	//   ....[10]....
        /*00a4*/ 	.word	0x00001aa0


	//----- nvinfo : EIATTR_MAX_THREADS
	.align		4
.L_344:
        /*00a8*/ 	.byte	0x04, 0x05
        /*00aa*/ 	.short	(.L_346 - .L_345)
.L_345:
        /*00ac*/ 	.word	0x00000080
        /*00b0*/ 	.word	0x00000001
        /*00b4*/ 	.word	0x00000001


	//----- nvinfo : EIATTR_CRS_STACK_SIZE
	.align		4
.L_346:
        /*00b8*/ 	.byte	0x04, 0x1e
        /*00ba*/ 	.short	(.L_348 - .L_347)
.L_347:
        /*00bc*/ 	.word	0x00000000


	//----- nvinfo : EIATTR_CBANK_PARAM_SIZE
	.align		4
.L_348:
        /*00c0*/ 	.byte	0x03, 0x19
        /*00c2*/ 	.short	0x0038


	//----- nvinfo : EIATTR_PARAM_CBANK
	.align		4
        /*00c4*/ 	.byte	0x04, 0x0a
        /*00c6*/ 	.short	(.L_350 - .L_349)
	.align		4
.L_349:
        /*00c8*/ 	.word	index@(.nv.constant0._ZN3cub18CUB_300001_SM_10006detail9transform16transform_kernelINS2_10policy_hubILb1EN4cuda3std3__45tupleIJN6thrust24THRUST_300001_SM_1000_NS6detail15normal_iteratorINSA_10device_ptrI7double2EEEESG_EEEE10policy1000Ei11dot_functorSG_JPSE_SL_EEEvT0_iT1_T2_DpNS2_10kernel_argIT3_EE)
        /*00cc*/ 	.short	0x0380
        /*00ce*/ 	.short	0x0038


	//----- nvinfo : EIATTR_SW_WAR
	.align		4
.L_350:
        /*00d0*/ 	.byte	0x04, 0x36
        /*00d2*/ 	.short	(.L_352 - .L_351)
.L_351:
        /*00d4*/ 	.word	0x00000008
.L_352:


//--------------------- .nv.info._ZN3cub18CUB_300001_SM_10006detail11EmptyKernelIvEEvv --------------------------
	.section	.nv.info._ZN3cub18CUB_300001_SM_10006detail11EmptyKernelIvEEvv,"",@"SHT_CUDA_INFO"
	.sectionflags	@""
	.align	4


	//----- nvinfo : EIATTR_CUDA_API_VERSION
	.align		4
        /*0000*/ 	.byte	0x04, 0x37
        /*0002*/ 	.short	(.L_354 - .L_353)
.L_353:
        /*0004*/ 	.word	0x00000082


	//----- nvinfo : EIATTR_SPARSE_MMA_MASK
	.align		4
.L_354:
        /*0008*/ 	.byte	0x03, 0x50
        /*000a*/ 	.short	0x0000


	//----- nvinfo : EIATTR_MAXREG_COUNT
	.align		4
        /*000c*/ 	.byte	0x03, 0x1b
        /*000e*/ 	.short	0x00ff


	//----- nvinfo : EIATTR_MERCURY_ISA_VERSION
	.align		4
        /*0010*/ 	.byte	0x03, 0x5f
        /*0012*/ 	.short	0x0101


	//----- nvinfo : EIATTR_VRC_CTA_INIT_COUNT
	.align		4
        /*0014*/ 	.byte	0x02, 0x4a
	.zero		1
	.zero		1


	//----- nvinfo : EIATTR_EXIT_INSTR_OFFSETS
	.align		4
        /*0018*/ 	.byte	0x04, 0x1c
        /*001a*/ 	.short	(.L_356 - .L_355)


	//   ....[0]....
.L_355:
        /*001c*/ 	.word	0x00000010


	//----- nvinfo : EIATTR_SW_WAR
	.align		4
.L_356:
        /*0020*/ 	.byte	0x04, 0x36
        /*0022*/ 	.short	(.L_358 - .L_357)
.L_357:
        /*0024*/ 	.word	0x00000008
.L_358:


//--------------------- .nv.callgraph             --------------------------
	.section	.nv.callgraph,"",@"SHT_CUDA_CALLGRAPH"
	.align	4
	.sectionentsize	8
	.align		4
        /*0000*/ 	.word	0x00000000
	.align		4
        /*0004*/ 	.word	0xffffffff
	.align		4
        /*0008*/ 	.word	0x00000000
	.align		4
        /*000c*/ 	.word	0xfffffffe
	.align		4
        /*0010*/ 	.word	0x00000000
	.align		4
        /*0014*/ 	.word	0xfffffffd
	.align		4
        /*0018*/ 	.word	0x00000000
	.align		4
        /*001c*/ 	.word	0xfffffffc


//--------------------- .nv.constant4             --------------------------
	.section	.nv.constant4,"a",@progbits
	.align	8
	.align		8
.nv.constant4:
        /*0000*/ 	.dword	_ZN30_INTERNAL_04d05876_4_k_cu_main4cuda3std3__45__cpo5beginE
	.align		8
        /*0008*/ 	.dword	_ZN30_INTERNAL_04d05876_4_k_cu_main4cuda3std3__45__cpo3endE
	.align		8
        /*0010*/ 	.dword	_ZN30_INTERNAL_04d05876_4_k_cu_main4cuda3std3__45__cpo6cbeginE
	.align		8
        /*0018*/ 	.dword	_ZN30_INTERNAL_04d05876_4_k_cu_main4cuda3std3__45__cpo4cendE
	.align		8
        /*0020*/ 	.dword	_ZN30_INTERNAL_04d05876_4_k_cu_main4cuda3std3__45__cpo6rbeginE
	.align		8
        /*0028*/ 	.dword	_ZN30_INTERNAL_04d05876_4_k_cu_main4cuda3std3__45__cpo4rendE
	.align		8
        /*0030*/ 	.dword	_ZN30_INTERNAL_04d05876_4_k_cu_main4cuda3std3__45__cpo7crbeginE
	.align		8
        /*0038*/ 	.dword	_ZN30_INTERNAL_04d05876_4_k_cu_main4cuda3std3__45__cpo5crendE
	.align		8
        /*0040*/ 	.dword	_ZN30_INTERNAL_04d05876_4_k_cu_main4cuda3std3__432_GLOBAL__N__04d05876_4_k_cu_main6ignoreE
	.align		8
        /*0048*/ 	.dword	_ZN30_INTERNAL_04d05876_4_k_cu_main4cuda3std3__419piecewise_constructE
	.align		8
        /*0050*/ 	.dword	_ZN30_INTERNAL_04d05876_4_k_cu_main4cuda3std3__48in_placeE
	.align		8
        /*0058*/ 	.dword	_ZN30_INTERNAL_04d05876_4_k_cu_main4cuda3std3__420unreachable_sentinelE
	.align		8
        /*0060*/ 	.dword	_ZN30_INTERNAL_04d05876_4_k_cu_main4cuda3std3__47nulloptE
	.align		8
        /*0068*/ 	.dword	_ZN30_INTERNAL_04d05876_4_k_cu_main4cuda3std3__48unexpectE
	.align		8
        /*0070*/ 	.dword	_ZN30_INTERNAL_04d05876_4_k_cu_main4cuda3std6ranges3__45__cpo4swapE
	.align		8
        /*0078*/ 	.dword	_ZN30_INTERNAL_04d05876_4_k_cu_main4cuda3std6ranges3__45__cpo9iter_moveE
	.align		8
        /*0080*/ 	.dword	_ZN30_INTERNAL_04d05876_4_k_cu_main4cuda3std6ranges3__45__cpo5beginE
	.align		8
        /*0088*/ 	.dword	_ZN30_INTERNAL_04d05876_4_k_cu_main4cuda3std6ranges3__45__cpo3endE
	.align		8
        /*0090*/ 	.dword	_ZN30_INTERNAL_04d05876_4_k_cu_main4cuda3std6ranges3__45__cpo6cbeginE
	.align		8
        /*0098*/ 	.dword	_ZN30_INTERNAL_04d05876_4_k_cu_main4cuda3std6ranges3__45__cpo4cendE
	.align		8
        /*00a0*/ 	.dword	_ZN30_INTERNAL_04d05876_4_k_cu_main4cuda3std6ranges3__45__cpo7advanceE
	.align		8
        /*00a8*/ 	.dword	_ZN30_INTERNAL_04d05876_4_k_cu_main4cuda3std6ranges3__45__cpo9iter_swapE
	.align		8
        /*00b0*/ 	.dword	_ZN30_INTERNAL_04d05876_4_k_cu_main4cuda3std6ranges3__45__cpo4nextE
	.align		8
        /*00b8*/ 	.dword	_ZN30_INTERNAL_04d05876_4_k_cu_main4cuda3std6ranges3__45__cpo4prevE
	.align		8
        /*00c0*/ 	.dword	_ZN30_INTERNAL_04d05876_4_k_cu_main4cuda3std6ranges3__45__cpo4dataE
	.align		8
        /*00c8*/ 	.dword	_ZN30_INTERNAL_04d05876_4_k_cu_main4cuda3std6ranges3__45__cpo5cdataE
	.align		8
        /*00d0*/ 	.dword	_ZN30_INTERNAL_04d05876_4_k_cu_main4cuda3std6ranges3__45__cpo4sizeE
	.align		8
        /*00d8*/ 	.dword	_ZN30_INTERNAL_04d05876_4_k_cu_main4cuda3std6ranges3__45__cpo5ssizeE
	.align		8
        /*00e0*/ 	.dword	_ZN30_INTERNAL_04d05876_4_k_cu_main4cuda3std6ranges3__45__cpo8distanceE
	.align		8
        /*00e8*/ 	.dword	_ZN30_INTERNAL_04d05876_4_k_cu_main6thrust24THRUST_300001_SM_1000_NS8cuda_cub3parE
	.align		8
        /*00f0*/ 	.dword	_ZN30_INTERNAL_04d05876_4_k_cu_main6thrust24THRUST_300001_SM_1000_NS8cuda_cub10par_nosyncE
	.align		8
        /*00f8*/ 	.dword	_ZN30_INTERNAL_04d05876_4_k_cu_main6thrust24THRUST_300001_SM_1000_NS6system6detail10sequential3seqE
	.align		8
        /*0100*/ 	.dword	_ZN30_INTERNAL_04d05876_4_k_cu_main6thrust24THRUST_300001_SM_1000_NS12placeholders2_1E
	.align		8
        /*0108*/ 	.dword	_ZN30_INTERNAL_04d05876_4_k_cu_main6thrust24THRUST_300001_SM_1000_NS12placeholders2_2E
	.align		8
        /*0110*/ 	.dword	_ZN30_INTERNAL_04d05876_4_k_cu_main6thrust24THRUST_300001_SM_1000_NS12placeholders2_3E
	.align		8
        /*0118*/ 	.dword	_ZN30_INTERNAL_04d05876_4_k_cu_main6thrust24THRUST_300001_SM_1000_NS12placeholders2_4E
	.align		8
        /*0120*/ 	.dword	_ZN30_INTERNAL_04d05876_4_k_cu_main6thrust24THRUST_300001_SM_1000_NS12placeholders2_5E
	.align		8
        /*0128*/ 	.dword	_ZN30_INTERNAL_04d05876_4_k_cu_main6thrust24THRUST_300001_SM_1000_NS12placeholders2_6E
	.align		8
        /*0130*/ 	.dword	_ZN30_INTERNAL_04d05876_4_k_cu_main6thrust24THRUST_300001_SM_1000_NS12placeholders2_7E
	.align		8
        /*0138*/ 	.dword	_ZN30_INTERNAL_04d05876_4_k_cu_main6thrust24THRUST_300001_SM_1000_NS12placeholders2_8E
	.align		8
        /*0140*/ 	.dword	_ZN30_INTERNAL_04d05876_4_k_cu_main6thrust24THRUST_300001_SM_1000_NS12placeholders2_9E
	.align		8
        /*0148*/ 	.dword	_ZN30_INTERNAL_04d05876_4_k_cu_main6thrust24THRUST_300001_SM_1000_NS12placeholders3_10E
	.align		8
        /*0150*/ 	.dword	_ZN30_INTERNAL_04d05876_4_k_cu_main6thrust24THRUST_300001_SM_1000_NS3seqE


//--------------------- .text._ZN3cub18CUB_300001_SM_10006detail6reduce28DeviceReduceSingleTileKernelINS2_10policy_hubI7double2y11sum_functorE10Policy1000EPS5_S9_iS6_S5_S5_N4cuda3std3__410__identityEEEvT0_T1_T2_T3_T4_T6_ --------------------------
	.section	.text._ZN3cub18CUB_300001_SM_10006detail6reduce28DeviceReduceSingleTileKernelINS2_10policy_hubI7double2y11sum_functorE10Policy1000EPS5_S9_iS6_S5_S5_N4cuda3std3__410__identityEEEvT0_T1_T2_T3_T4_T6_,"ax",@progbits
	.align	128
        .global         _ZN3cub18CUB_300001_SM_10006detail6reduce28DeviceReduceSingleTileKernelINS2_10policy_hubI7double2y11sum_functorE10Policy1000EPS5_S9_iS6_S5_S5_N4cuda3std3__410__identityEEEvT0_T1_T2_T3_T4_T6_
        .type           _ZN3cub18CUB_300001_SM_10006detail6reduce28DeviceReduceSingleTileKernelINS2_10policy_hubI7double2y11sum_functorE10Policy1000EPS5_S9_iS6_S5_S5_N4cuda3std3__410__identityEEEvT0_T1_T2_T3_T4_T6_,@function
        .size           _ZN3cub18CUB_300001_SM_10006detail6reduce28DeviceReduceSingleTileKernelINS2_10policy_hubI7double2y11sum_functorE10Policy1000EPS5_S9_iS6_S5_S5_N4cuda3std3__410__identityEEEvT0_T1_T2_T3_T4_T6_,(.L_x_256 - _ZN3cub18CUB_300001_SM_10006detail6reduce28DeviceReduceSingleTileKernelINS2_10policy_hubI7double2y11sum_functorE10Policy1000EPS5_S9_iS6_S5_S5_N4cuda3std3__410__identityEEEvT0_T1_T2_T3_T4_T6_)
        .other          _ZN3cub18CUB_300001_SM_10006detail6reduce28DeviceReduceSingleTileKernelINS2_10policy_hubI7double2y11sum_functorE10Policy1000EPS5_S9_iS6_S5_S5_N4cuda3std3__410__identityEEEvT0_T1_T2_T3_T4_T6_,@"STO_CUDA_ENTRY STV_DEFAULT"
_ZN3cub18CUB_300001_SM_10006detail6reduce28DeviceReduceSingleTileKernelINS2_10policy_hubI7double2y11sum_functorE10Policy1000EPS5_S9_iS6_S5_S5_N4cuda3std3__410__identityEEEvT0_T1_T2_T3_T4_T6_:
.text._ZN3cub18CUB_300001_SM_10006detail6reduce28DeviceReduceSingleTileKernelINS2_10policy_hubI7double2y11sum_functorE10Policy1000EPS5_S9_iS6_S5_S5_N4cuda3std3__410__identityEEEvT0_T1_T2_T3_T4_T6_:
[----:B------:R-:W-:Y:S01]  /*0000*/  LDC R1, c[0x0][0x37c] ;  /* 0x0000df00ff017b82 */ /* 0x000fe20000000800 */
[----:B------:R-:W0:Y:S01]  /*0010*/  LDCU UR4, c[0x0][0x390] ;  /* 0x00007200ff0477ac */ /* 0x000e220008000800 */
[----:B------:R-:W1:Y:S01]  /*0020*/  LDCU.64 UR6, c[0x0][0x358] ;  /* 0x00006b00ff0677ac */ /* 0x000e620008000a00 */
[----:B0-----:R-:W-:-:S05]  /*0030*/  IMAD.U32 R72, RZ, RZ, UR4 ;  /* 0x00000004ff487e24 */ /* 0x001fca000f8e00ff */
[----:B------:R-:W-:-:S13]  /*0040*/  ISETP.NE.AND P0, PT, R72, RZ, PT ;  /* 0x000000ff4800720c */ /* 0x000fda0003f05270 */
[----:B-1----:R-:W-:Y:S05]  /*0050*/  @P0 BRA `(.L_x_0) ;  /* 0x0000000000200947 */ /* 0x002fea0003800000 */
[----:B------:R-:W0:Y:S02]  /*0060*/  S2R R0, SR_TID.X ;  /* 0x0000000000007919 */ /* 0x000e240000002100 */
[----:B0-----:R-:W-:-:S13]  /*0070*/  ISETP.NE.AND P0, PT, R0, RZ, PT ;  /* 0x000000ff0000720c */ /* 0x001fda0003f05270 */
[----:B------:R-:W-:Y:S05]  /*0080*/  @P0 EXIT ;  /* 0x000000000000094d */ /* 0x000fea0003800000 */
[----:B------:R-:W0:Y:S08]  /*0090*/  LDC.64 R2, c[0x0][0x388] ;  /* 0x0000e200ff027b82 */ /* 0x000e300000000a00 */
[----:B------:R-:W0:Y:S08]  /*00a0*/  LDC.64 R4, c[0x0][0x3a0] ;  /* 0x0000e800ff047b82 */ /* 0x000e300000000a00 */
[----:B------:R-:W0:Y:S02]  /*00b0*/  LDC.64 R6, c[0x0][0x3a8] ;  /* 0x0000ea00ff067b82 */ /* 0x000e240000000a00 */
[----:B0-----:R-:W-:Y:S01]  /*00c0*/  STG.E.128 desc[UR6][R2.64], R4 ;  /* 0x0000000402007986 */ /* 0x001fe2000c101d06 */
[----:B------:R-:W-:Y:S05]  /*00d0*/  EXIT ;  /* 0x000000000000794d */ /* 0x000fea0003800000 */
.L_x_0:
[----:B------:R-:W-:Y:S01]  /*00e0*/  ISETP.GT.AND P0, PT, R72, 0x3ff, PT ;  /* 0x000003ff4800780c */ /* 0x000fe20003f04270 */
[----:B------:R-:W-:-:S12]  /*00f0*/  BSSY.RECONVERGENT B0, `(.L_x_1) ;  /* 0x0000298000007945 */ /* 0x000fd80003800200 */
[----:B------:R-:W-:Y:S05]  /*0100*/  @P0 BRA `(.L_x_2) ;  /* 0x0000001400c40947 */ /* 0x000fea0003800000 */
[----:B------:R-:W0:Y:S01]  /*0110*/  S2R R3, SR_TID.X ;  /* 0x0000000000037919 */ /* 0x000e220000002100 */
[----:B------:R-:W-:Y:S01]  /*0120*/  BSSY.RECONVERGENT B1, `(.L_x_3) ;  /* 0x000000a000017945 */ /* 0x000fe20003800200 */
[----:B------:R-:W-:Y:S02]  /*0130*/  CS2R R6, SRZ ;  /* 0x0000000000067805 */ /* 0x000fe4000001ff00 */
[----:B------:R-:W-:Y:S02]  /*0140*/  CS2R R4, SRZ ;  /* 0x0000000000047805 */ /* 0x000fe4000001ff00 */
[----:B0-----:R-:W-:Y:S01]  /*0150*/  ISETP.GE.AND P0, PT, R3, R72, PT ;  /* 0x000000480300720c */ /* 0x001fe20003f06270 */
[----:B------:R-:W-:-:S12]  /*0160*/  IMAD.MOV.U32 R73, RZ, RZ, R3 ;  /* 0x000000ffff497224 */ /* 0x000fd800078e0003 */
[----:B------:R-:W-:Y:S05]  /*0170*/  @P0 BRA `(.L_x_4) ;  /* 0x0000000000100947 */ /* 0x000fea0003800000 */
[----:B------:R-:W0:Y:S02]  /*0180*/  LDC.64 R4, c[0x0][0x380] ;  /* 0x0000e000ff047b82 */ /* 0x000e240000000a00 */
[----:B0-----:R-:W-:-:S06]  /*0190*/  IMAD.WIDE.U32 R4, R3, 0x10, R4 ;  /* 0x0000001003047825 */ /* 0x001fcc00078e0004 */
[----:B------:R-:W5:Y:S01]  /*01a0*/  LDG.E.128.CONSTANT R4, desc[UR6][R4.64] ;  /* 0x0000000604047981 */ /* 0x000f62000c1e9d00 */
[----:B------:R-:W-:-:S07]  /*01b0*/  VIADD R73, R3, 0x100 ;  /* 0x0000010003497836 */ /* 0x000fce0000000000 */
.L_x_4:
[----:B------:R-:W-:Y:S05]  /*01c0*/  BSYNC.RECONVERGENT B1 ;  /* 0x0000000000017941 */ /* 0x000fea0003800200 */
.L_x_3:
[----:B------:R-:W-:Y:S01]  /*01d0*/  ISETP.GE.AND P0, PT, R73, R72, PT ;  /* 0x000000484900720c */ /* 0x000fe20003f06270 */
[----:B------:R-:W-:-:S12]  /*01e0*/  BSSY.RECONVERGENT B1, `(.L_x_5) ;  /* 0x0000093000017945 */ /* 0x000fd80003800200 */
[----:B------:R-:W-:Y:S05]  /*01f0*/  @P0 BRA `(.L_x_6) ;  /* 0x0000000800440947 */ /* 0x000fea0003800000 */
[----:B------:R-:W-:Y:S01]  /*0200*/  LOP3.LUT R9, RZ, R73, RZ, 0x33, !PT ;  /* 0x00000049ff097212 */ /* 0x000fe200078e33ff */
[----:B------:R-:W-:Y:S04]  /*0210*/  BSSY.RECONVERGENT B2, `(.L_x_7) ;  /* 0x0000018000027945 */ /* 0x000fe80003800200 */
[----:B------:R-:W-:-:S05]  /*0220*/  IMAD.IADD R0, R9, 0x1, R72 ;  /* 0x0000000109007824 */ /* 0x000fca00078e0248 */
[C---:B------:R-:W-:Y:S02]  /*0230*/  LOP3.LUT R2, R0.reuse, 0x300, RZ, 0xc0, !PT ;  /* 0x0000030000027812 */ /* 0x040fe400078ec0ff */
[----:B------:R-:W-:Y:S02]  /*0240*/  ISETP.GE.U32.AND P0, PT, R0, 0x300, PT ;  /* 0x000003000000780c */ /* 0x000fe40003f06070 */
[----:B------:R-:W-:-:S13]  /*0250*/  ISETP.NE.AND P1, PT, R2, 0x300, PT ;  /* 0x000003000200780c */ /* 0x000fda0003f25270 */
[----:B------:R-:W-:Y:S05]  /*0260*/  @!P1 BRA `(.L_x_8) ;  /* 0x0000000000489947 */ /* 0x000fea0003800000 */
[----:B------:R-:W0:Y:S01]  /*0270*/  LDC.64 R8, c[0x0][0x380] ;  /* 0x0000e000ff087b82 */ /* 0x000e220000000a00 */
[----:B------:R-:W-:-:S04]  /*0280*/  LEA.HI R0, R0, 0x1, RZ, 0x18 ;  /* 0x0000000100007811 */ /* 0x000fc800078fc0ff */
[----:B------:R-:W-:-:S05]  /*0290*/  LOP3.LUT R0, R0, 0x3, RZ, 0xc0, !PT ;  /* 0x0000000300007812 */ /* 0x000fca00078ec0ff */
[----:B------:R-:W-:Y:S02]  /*02a0*/  IMAD.MOV R0, RZ, RZ, -R0 ;  /* 0x000000ffff007224 */ /* 0x000fe400078e0a00 */
[----:B0-----:R-:W-:-:S04]  /*02b0*/  IMAD.WIDE.U32 R8, R73, 0x10, R8 ;  /* 0x0000001049087825 */ /* 0x001fc800078e0008 */
[----:B------:R-:W-:Y:S02]  /*02c0*/  IMAD.MOV.U32 R2, RZ, RZ, R8 ;  /* 0x000000ffff027224 */ /* 0x000fe400078e0008 */
[----:B------:R-:W-:-:S07]  /*02d0*/  IMAD.MOV.U32 R13, RZ, RZ, R9 ;  /* 0x000000ffff0d7224 */ /* 0x000fce00078e0009 */
.L_x_9:
[----:B------:R-:W-:Y:S02]  /*02e0*/  IMAD.MOV.U32 R8, RZ, RZ, R2 ;  /* 0x000000ffff087224 */ /* 0x000fe400078e0002 */
[----:B------:R-:W-:-:S06]  /*02f0*/  IMAD.MOV.U32 R9, RZ, RZ, R13 ;  /* 0x000000ffff097224 */ /* 0x000fcc00078e000d */
[----:B------:R-:W2:Y:S01]  /*0300*/  LDG.E.128.CONSTANT R8, desc[UR6][R8.64] ;  /* 0x0000000608087981 */ /* 0x000ea2000c1e9d00 */
[----:B------:R-:W-:Y:S01]  /*0310*/  VIADD R0, R0, 0x1 ;  /* 0x0000000100007836 */ /* 0x000fe20000000000 */
[----:B------:R-:W-:Y:S01]  /*0320*/  IADD3 R2, P2, PT, R2, 0x1000, RZ ;  /* 0x0000100002027810 */ /* 0x000fe20007f5e0ff */
[----:B------:R-:W-:-:S03]  /*0330*/  VIADD R73, R73, 0x100 ;  /* 0x0000010049497836 */ /* 0x000fc60000000000 */
[----:B------:R-:W-:Y:S01]  /*0340*/  ISETP.NE.AND P1, PT, R0, RZ, PT ;  /* 0x000000ff0000720c */ /* 0x000fe20003f25270 */
[----:B------:R-:W-:Y:S01]  /*0350*/  IMAD.X R13, RZ, RZ, R13, P2 ;  /* 0x000000ffff0d7224 */ /* 0x000fe200010e060d */
[----:B--2--5:R-:W-:Y:S02]  /*0360*/  DADD R4, R8, R4 ;  /* 0x0000000008047229 */ /* 0x024fe40000000004 */
[----:B------:R-:W-:-:S09]  /*0370*/  DADD R6, R10, R6 ;  /* 0x000000000a067229 */ /* 0x000fd20000000006 */
[----:B------:R-:W-:Y:S05]  /*0380*/  @P1 BRA `(.L_x_9) ;  /* 0xfffffffc00d41947 */ /* 0x000fea000383ffff */
.L_x_8:
[----:B------:R-:W-:Y:S05]  /*0390*/  BSYNC.RECONVERGENT B2 ;  /* 0x0000000000027941 */ /* 0x000fea0003800200 */
.L_x_7:
[----:B------:R-:W-:Y:S05]  /*03a0*/  @!P0 BRA `(.L_x_6) ;  /* 0x0000000400d88947 */ /* 0x000fea0003800000 */
[----:B------:R-:W-:Y:S01]  /*03b0*/  IMAD.IADD R0, R72, 0x1, -R73 ;  /* 0x0000000148007824 */ /* 0x000fe200078e0a49 */
[----:B------:R-:W-:Y:S01]  /*03c0*/  BSSY.RECONVERGENT B2, `(.L_x_10) ;  /* 0x0000041000027945 */ /* 0x000fe20003800200 */
[----:B------:R-:W-:-:S03]  /*03d0*/  PLOP3.LUT P0, PT, PT, PT, PT, 0x80, 0x8 ;  /* 0x000000000008781c */ /* 0x000fc60003f0f070 */
[----:B------:R-:W-:-:S13]  /*03e0*/  ISETP.GT.AND P1, PT, R0, 0xc00, PT ;  /* 0x00000c000000780c */ /* 0x000fda0003f24270 */
[----:B------:R-:W-:Y:S05]  /*03f0*/  @!P1 BRA `(.L_x_11) ;  /* 0x0000000000f49947 */ /* 0x000fea0003800000 */
[----:B------:R-:W-:Y:S01]  /*0400*/  PLOP3.LUT P0, PT, PT, PT, PT, 0x8, 0x80 ;  /* 0x000000000080781c */ /* 0x000fe20003f0e170 */
[----:B------:R-:W-:-:S12]  /*0410*/  VIADD R0, R72, 0xfffff400 ;  /* 0xfffff40048007836 */ /* 0x000fd80000000000 */
.L_x_12:
[----:B------:R-:W0:Y:S02]  /*0420*/  LDC.64 R76, c[0x0][0x380] ;  /* 0x0000e000ff4c7b82 */ /* 0x000e240000000a00 */
[----:B0-----:R-:W-:-:S05]  /*0430*/  IMAD.WIDE R52, R73, 0x10, R76 ;  /* 0x0000001049347825 */ /* 0x001fca00078e024c */
[----:B------:R-:W2:Y:S04]  /*0440*/  LDG.E.128.CONSTANT R8, desc[UR6][R52.64] ;  /* 0x0000000634087981 */ /* 0x000ea8000c1e9d00 */
[----:B------:R-:W3:Y:S04]  /*0450*/  LDG.E.128.CONSTANT R12, desc[UR6][R52.64+0x1000] ;  /* 0x00100006340c7981 */ /* 0x000ee8000c1e9d00 */
[----:B------:R-:W4:Y:S01]  /*0460*/  LDG.E.128.CONSTANT R16, desc[UR6][R52.64+0x2000] ;  /* 0x0020000634107981 */ /* 0x000f22000c1e9d00 */
[----:B------:R-:W-:-:S03]  /*0470*/  VIADD R69, R73, 0x400 ;  /* 0x0000040049457836 */ /* 0x000fc60000000000 */
[----:B------:R-:W4:Y:S01]  /*0480*/  LDG.E.128.CONSTANT R20, desc[UR6][R52.64+0x3000] ;  /* 0x0030000634147981 */ /* 0x000f22000c1e9d00 */
[----:B------:R-:W-:-:S05]  /*0490*/  IMAD.WIDE R68, R69, 0x10, R76 ;  /* 0x0000001045447825 */ /* 0x000fca00078e024c */
[----:B------:R-:W4:Y:S04]  /*04a0*/  LDG.E.128.CONSTANT R24, desc[UR6][R68.64] ;  /* 0x0000000644187981 */ /* 0x000f28000c1e9d00 */
[----:B------:R-:W4:Y:S04]  /*04b0*/  LDG.E.128.CONSTANT R28, desc[UR6][R68.64+0x1000] ;  /* 0x00100006441c7981 */ /* 0x000f28000c1e9d00 */
        /* <DEDUP_REMOVED lines=12> */
[----:B------:R-:W4:Y:S04]  /*0580*/  LDG.E.128.CONSTANT R64, desc[UR6][R76.64+0x2000] ;  /* 0x002000064c407981 */ /* 0x000f28000c1e9d00 */
[----:B------:R-:W4:Y:S01]  /*0590*/  LDG.E.128.CONSTANT R68, desc[UR6][R76.64+0x3000] ;  /* 0x003000064c447981 */ /* 0x000f22000c1e9d00 */
[----:B------:R-:W-:-:S05]  /*05a0*/  VIADD R73, R73, 0x1000 ;  /* 0x0000100049497836 */ /* 0x000fca0000000000 */
[----:B------:R-:W-:Y:S01]  /*05b0*/  ISETP.GE.AND P1, PT, R73, R0, PT ;  /* 0x000000004900720c */ /* 0x000fe20003f26270 */
[----:B--2--5:R-:W-:Y:S02]  /*05c0*/  DADD R8, R8, R4 ;  /* 0x0000000008087229 */ /* 0x024fe40000000004 */
[----:B------:R-:W-:-:S06]  /*05d0*/  DADD R10, R10, R6 ;  /* 0x000000000a0a7229 */ /* 0x000fcc0000000006 */
[----:B---3--:R-:W-:Y:S02]  /*05e0*/  DADD R8, R8, R12 ;  /* 0x0000000008087229 */ /* 0x008fe4000000000c */
[----:B------:R-:W-:-:S06]  /*05f0*/  DADD R10, R10, R14 ;  /* 0x000000000a0a7229 */ /* 0x000fcc000000000e */
[----:B----4-:R-:W-:Y:S02]  /*0600*/  DADD R8, R8, R16 ;  /* 0x0000000008087229 */ /* 0x010fe40000000010 */
[----:B------:R-:W-:-:S06]  /*0610*/  DADD R10, R10, R18 ;  /* 0x000000000a0a7229 */ /* 0x000fcc0000000012 */
[----:B------:R-:W-:Y:S02]  /*0620*/  DADD R8, R8, R20 ;  /* 0x0000000008087229 */ /* 0x000fe40000000014 */
        /* <DEDUP_REMOVED lines=24> */
[----:B------:R-:W-:Y:S01]  /*07b0*/  DADD R6, R10, R70 ;  /* 0x000000000a067229 */ /* 0x000fe20000000046 */
[----:B------:R-:W-:Y:S10]  /*07c0*/  @!P1 BRA `(.L_x_12) ;  /* 0xfffffffc00149947 */ /* 0x000ff4000383ffff */
.L_x_11:
[----:B------:R-:W-:Y:S05]  /*07d0*/  BSYNC.RECONVERGENT B2 ;  /* 0x0000000000027941 */ /* 0x000fea0003800200 */
.L_x_10:
[----:B------:R-:W-:Y:S01]  /*07e0*/  IMAD.IADD R0, R72, 0x1, -R73 ;  /* 0x0000000148007824 */ /* 0x000fe200078e0a49 */
[----:B------:R-:W-:Y:S04]  /*07f0*/  BSSY.RECONVERGENT B2, `(.L_x_13) ;  /* 0x0000021000027945 */ /* 0x000fe80003800200 */
[----:B------:R-:W-:-:S13]  /*0800*/  ISETP.GT.AND P1, PT, R0, 0x400, PT ;  /* 0x000004000000780c */ /* 0x000fda0003f24270 */
[----:B------:R-:W-:Y:S05]  /*0810*/  @!P1 BRA `(.L_x_14) ;  /* 0x0000000000789947 */ /* 0x000fea0003800000 */
        /* <DEDUP_REMOVED lines=12> */
[----:B------:R-:W-:Y:S01]  /*08e0*/  PLOP3.LUT P0, PT, PT, PT, PT, 0x8, 0x80 ;  /* 0x000000000080781c */ /* 0x000fe20003f0e170 */
[----:B------:R-:W-:Y:S01]  /*08f0*/  VIADD R73, R73, 0x800 ;  /* 0x0000080049497836 */ /* 0x000fe20000000000 */
[----:B--2--5:R-:W-:-:S02]  /*0900*/  DADD R40, R4, R40 ;  /* 0x0000000004287229 */ /* 0x024fc40000000028 */
        /* <DEDUP_REMOVED lines=14> */
[----:B------:R-:W-:-:S11]  /*09f0*/  DADD R6, R14, R10 ;  /* 0x000000000e067229 */ /* 0x000fd6000000000a */
.L_x_14:
[----:B------:R-:W-:Y:S05]  /*0a00*/  BSYNC.RECONVERGENT B2 ;  /* 0x0000000000027941 */ /* 0x000fea0003800200 */
.L_x_13:
[----:B------:R-:W-:-:S13]  /*0a10*/  ISETP.LT.OR P0, PT, R73, R72, P0 ;  /* 0x000000484900720c */ /* 0x000fda0000701670 */
[----:B------:R-:W-:Y:S05]  /*0a20*/  @!P0 BRA `(.L_x_6) ;  /* 0x0000000000388947 */ /* 0x000fea0003800000 */
[----:B------:R-:W0:Y:S02]  /*0a30*/  LDC.64 R8, c[0x0][0x380] ;  /* 0x0000e000ff087b82 */ /* 0x000e240000000a00 */
[----:B0-----:R-:W-:-:S05]  /*0a40*/  IMAD.WIDE R8, R73, 0x10, R8 ;  /* 0x0000001049087825 */ /* 0x001fca00078e0208 */
[----:B------:R-:W2:Y:S04]  /*0a50*/  LDG.E.128.CONSTANT R12, desc[UR6][R8.64] ;  /* 0x00000006080c7981 */ /* 0x000ea8000c1e9d00 */
[----:B------:R-:W3:Y:S04]  /*0a60*/  LDG.E.128.CONSTANT R16, desc[UR6][R8.64+0x1000] ;  /* 0x0010000608107981 */ /* 0x000ee8000c1e9d00 */
[----:B------:R-:W4:Y:S04]  /*0a70*/  LDG.E.128.CONSTANT R20, desc[UR6][R8.64+0x2000] ;  /* 0x0020000608147981 */ /* 0x000f28000c1e9d00 */
[----:B------:R-:W4:Y:S01]  /*0a80*/  LDG.E.128.CONSTANT R24, desc[UR6][R8.64+0x3000] ;  /* 0x0030000608187981 */ /* 0x000f22000c1e9d00 */
[----:B--2--5:R-:W-:-:S02]  /*0a90*/  DADD R12, R4, R12 ;  /* 0x00000000040c7229 */ /* 0x024fc4000000000c */
[----:B------:R-:W-:-:S06]  /*0aa0*/  DADD R14, R6, R14 ;  /* 0x00000000060e7229 */ /* 0x000fcc000000000e */
[----:B---3--:R-:W-:Y:S02]  /*0ab0*/  DADD R12, R12, R16 ;  /* 0x000000000c0c7229 */ /* 0x008fe40000000010 */
[----:B------:R-:W-:-:S06]  /*0ac0*/  DADD R14, R14, R18 ;  /* 0x000000000e0e7229 */ /* 0x000fcc0000000012 */
[----:B----4-:R-:W-:Y:S02]  /*0ad0*/  DADD R12, R12, R20 ;  /* 0x000000000c0c7229 */ /* 0x010fe40000000014 */
[----:B------:R-:W-:-:S06]  /*0ae0*/  DADD R14, R14, R22 ;  /* 0x000000000e0e7229 */ /* 0x000fcc0000000016 */
[----:B------:R-:W-:Y:S02]  /*0af0*/  DADD R4, R12, R24 ;  /* 0x000000000c047229 */ /* 0x000fe40000000018 */
[----:B------:R-:W-:-:S11]  /*0b00*/  DADD R6, R14, R26 ;  /* 0x000000000e067229 */ /* 0x000fd6000000001a */
.L_x_6:
[----:B------:R-:W-:Y:S05]  /*0b10*/  BSYNC.RECONVERGENT B1 ;  /* 0x0000000000017941 */ /* 0x000fea0003800200 */
.L_x_5:
[----:B------:R-:W-:-:S13]  /*0b20*/  ISETP.GE.AND P0, PT, R72, 0x100, PT ;  /* 0x000001004800780c */ /* 0x000fda0003f06270 */
[----:B------:R-:W-:Y:S05]  /*0b30*/  @!P0 BRA `(.L_x_15) ;  /* 0x00000004006c8947 */ /* 0x000fea0003800000 */
[----:B------:R-:W0:Y:S01]  /*0b40*/  S2R R0, SR_LANEID ;  /* 0x0000000000007919 */ /* 0x000e220000000000 */
[----:B------:R-:W-:Y:S01]  /*0b50*/  BSSY.RECONVERGENT B1, `(.L_x_16) ;  /* 0x000003d000017945 */ /* 0x000fe20003800200 */
[----:B-----5:R-:W-:Y:S04]  /*0b60*/  SHFL.DOWN PT, R8, R4, 0x1, 0x1f ;  /* 0x08201f0004087f89 */ /* 0x020fe800000e0000 */
[----:B------:R-:W1:Y:S04]  /*0b70*/  SHFL.DOWN PT, R9, R5, 0x1, 0x1f ;  /* 0x08201f0005097f89 */ /* 0x000e6800000e0000 */
[----:B------:R-:W-:Y:S04]  /*0b80*/  SHFL.DOWN PT, R10, R6, 0x1, 0x1f ;  /* 0x08201f00060a7f89 */ /* 0x000fe800000e0000 */
[----:B------:R-:W2:Y:S01]  /*0b90*/  SHFL.DOWN PT, R11, R7, 0x1, 0x1f ;  /* 0x08201f00070b7f89 */ /* 0x000ea200000e0000 */
[----:B-1----:R-:W-:Y:S01]  /*0ba0*/  DADD R8, R8, R4 ;  /* 0x0000000008087229 */ /* 0x002fe20000000004 */
[----:B0-----:R-:W-:-:S02]  /*0bb0*/  ISETP.GT.AND P0, PT, R0, 0x1e, PT ;  /* 0x0000001e0000780c */ /* 0x001fc40003f04270 */
[----:B------:R-:W-:Y:S01]  /*0bc0*/  ISETP.GT.AND P1, PT, R0, 0xf, PT ;  /* 0x0000000f0000780c */ /* 0x000fe20003f24270 */
[----:B--2---:R-:W-:-:S06]  /*0bd0*/  DADD R10, R10, R6 ;  /* 0x000000000a0a7229 */ /* 0x004fcc0000000006 */
[----:B------:R-:W-:Y:S02]  /*0be0*/  FSEL R12, R4, R8, P0 ;  /* 0x00000008040c7208 */ /* 0x000fe40000000000 */
[----:B------:R-:W-:-:S03]  /*0bf0*/  FSEL R13, R5, R9, P0 ;  /* 0x00000009050d7208 */ /* 0x000fc60000000000 */
[----:B------:R-:W-:Y:S01]  /*0c00*/  SHFL.DOWN PT, R8, R12, 0x2, 0x1f ;  /* 0x08401f000c087f89 */ /* 0x000fe200000e0000 */
[----:B------:R-:W-:-:S03]  /*0c10*/  FSEL R10, R6, R10, P0 ;  /* 0x0000000a060a7208 */ /* 0x000fc60000000000 */
[----:B------:R-:W0:Y:S01]  /*0c20*/  SHFL.DOWN PT, R9, R13, 0x2, 0x1f ;  /* 0x08401f000d097f89 */ /* 0x000e2200000e0000 */
[----:B------:R-:W-:Y:S02]  /*0c30*/  FSEL R11, R7, R11, P0 ;  /* 0x0000000b070b7208 */ /* 0x000fe40000000000 */
[----:B------:R-:W-:Y:S01]  /*0c40*/  ISETP.GT.AND P0, PT, R0, 0x1d, PT ;  /* 0x0000001d0000780c */ /* 0x000fe20003f04270 */
[----:B------:R-:W-:Y:S04]  /*0c50*/  SHFL.DOWN PT, R4, R10, 0x2, 0x1f ;  /* 0x08401f000a047f89 */ /* 0x000fe800000e0000 */
[----:B------:R-:W1:Y:S01]  /*0c60*/  SHFL.DOWN PT, R5, R11, 0x2, 0x1f ;  /* 0x08401f000b057f89 */ /* 0x000e6200000e0000 */
[----:B0-----:R-:W-:Y:S02]  /*0c70*/  DADD R8, R8, R12 ;  /* 0x0000000008087229 */ /* 0x001fe4000000000c */
[----:B-1----:R-:W-:-:S08]  /*0c80*/  DADD R4, R4, R10 ;  /* 0x0000000004047229 */ /* 0x002fd0000000000a */
[----:B------:R-:W-:Y:S02]  /*0c90*/  FSEL R8, R12, R8, P0 ;  /* 0x000000080c087208 */ /* 0x000fe40000000000 */
[----:B------:R-:W-:Y:S02]  /*0ca0*/  FSEL R9, R13, R9, P0 ;  /* 0x000000090d097208 */ /* 0x000fe40000000000 */
[----:B------:R-:W-:Y:S02]  /*0cb0*/  FSEL R14, R10, R4, P0 ;  /* 0x000000040a0e7208 */ /* 0x000fe40000000000 */
[----:B------:R-:W-:Y:S01]  /*0cc0*/  FSEL R15, R11, R5, P0 ;  /* 0x000000050b0f7208 */ /* 0x000fe20000000000 */
[----:B------:R-:W-:Y:S01]  /*0cd0*/  SHFL.DOWN PT, R4, R8, 0x4, 0x1f ;  /* 0x08801f0008047f89 */ /* 0x000fe200000e0000 */
[----:B------:R-:W-:-:S03]  /*0ce0*/  ISETP.GT.AND P0, PT, R0, 0x1b, PT ;  /* 0x0000001b0000780c */ /* 0x000fc60003f04270 */
[----:B------:R-:W0:Y:S04]  /*0cf0*/  SHFL.DOWN PT, R5, R9, 0x4, 0x1f ;  /* 0x08801f0009057f89 */ /* 0x000e2800000e0000 */
[----:B------:R-:W-:Y:S04]  /*0d00*/  SHFL.DOWN PT, R6, R14, 0x4, 0x1f ;  /* 0x08801f000e067f89 */ /* 0x000fe800000e0000 */
[----:B------:R-:W1:Y:S01]  /*0d10*/  SHFL.DOWN PT, R7, R15, 0x4, 0x1f ;  /* 0x08801f000f077f89 */ /* 0x000e6200000e0000 */
[----:B0-----:R-:W-:Y:S02]  /*0d20*/  DADD R4, R4, R8 ;  /* 0x0000000004047229 */ /* 0x001fe40000000008 */
[----:B-1----:R-:W-:-:S08]  /*0d30*/  DADD R6, R6, R14 ;  /* 0x0000000006067229 */ /* 0x002fd0000000000e */
        /* <DEDUP_REMOVED lines=12> */
[----:B------:R-:W-:-:S03]  /*0e00*/  FSEL R9, R11, R15, P0 ;  /* 0x0000000f0b097208 */ /* 0x000fc60000000000 */
[----:B------:R0:W1:Y:S01]  /*0e10*/  SHFL.DOWN PT, R6, R8, 0x10, 0x1f ;  /* 0x0a001f0008067f89 */ /* 0x00006200000e0000 */
[----:B------:R-:W-:-:S03]  /*0e20*/  FSEL R10, R12, R16, P0 ;  /* 0x000000100c0a7208 */ /* 0x000fc60000000000 */
[----:B------:R0:W2:Y:S01]  /*0e30*/  SHFL.DOWN PT, R7, R9, 0x10, 0x1f ;  /* 0x0a001f0009077f89 */ /* 0x0000a200000e0000 */
[----:B------:R-:W-:-:S03]  /*0e40*/  FSEL R11, R13, R17, P0 ;  /* 0x000000110d0b7208 */ /* 0x000fc60000000000 */
[----:B------:R0:W3:Y:S04]  /*0e50*/  SHFL.DOWN PT, R4, R10, 0x10, 0x1f ;  /* 0x0a001f000a047f89 */ /* 0x0000e800000e0000 */
[----:B------:R0:W4:Y:S01]  /*0e60*/  SHFL.DOWN PT, R5, R11, 0x10, 0x1f ;  /* 0x0a001f000b057f89 */ /* 0x00012200000e0000 */
[----:B------:R-:W-:Y:S05]  /*0e70*/  @P1 BRA `(.L_x_17) ;  /* 0x0000000000281947 */ /* 0x000fea0003800000 */
[----:B------:R-:W-:Y:S01]  /*0e80*/  ISETP.NE.AND P0, PT, R0, RZ, PT ;  /* 0x000000ff0000720c */ /* 0x000fe20003f05270 */
[----:B012---:R-:W-:-:S12]  /*0e90*/  DADD R8, R14, R6 ;  /* 0x000000000e087229 */ /* 0x007fd80000000006 */
[----:B------:R-:W0:Y:S01]  /*0ea0*/  @!P0 S2R R11, SR_CgaCtaId ;  /* 0x00000000000b8919 */ /* 0x000e220000008800 */
[----:B------:R-:W-:Y:S02]  /*0eb0*/  @!P0 MOV R2, 0x400 ;  /* 0x0000040000028802 */ /* 0x000fe40000000f00 */
[----:B------:R-:W-:-:S04]  /*0ec0*/  @!P0 SHF.R.U32.HI R0, RZ, 0x1, R3 ;  /* 0x00000001ff008819 */ /* 0x000fc80000011603 */
[----:B------:R-:W-:Y:S02]  /*0ed0*/  @!P0 LOP3.LUT R0, R0, 0x1f0, RZ, 0xc0, !PT ;  /* 0x000001f000008812 */ /* 0x000fe400078ec0ff */
[----:B0-----:R-:W-:Y:S01]  /*0ee0*/  @!P0 LEA R7, R11, R2, 0x18 ;  /* 0x000000020b078211 */ /* 0x001fe200078ec0ff */
[----:B---34-:R-:W-:-:S04]  /*0ef0*/  DADD R10, R16, R4 ;  /* 0x00000000100a7229 */ /* 0x018fc80000000004 */
[----:B------:R-:W-:-:S05]  /*0f00*/  @!P0 IMAD.IADD R7, R0, 0x1, R7 ;  /* 0x0000000100078824 */ /* 0x000fca00078e0207 */
[----:B------:R0:W-:Y:S02]  /*0f10*/  @!P0 STS.128 [R7+0x10], R8 ;  /* 0x0000100807008388 */ /* 0x0001e40000000c00 */
.L_x_17:
[----:B------:R-:W-:Y:S05]  /*0f20*/  BSYNC.RECONVERGENT B1 ;  /* 0x0000000000017941 */ /* 0x000fea0003800200 */
.L_x_16:
[----:B------:R-:W-:Y:S01]  /*0f30*/  BAR.SYNC.DEFER_BLOCKING 0x0 ;  /* 0x0000000000007b1d */ /* 0x000fe20000010000 */
[----:B------:R-:W-:-:S13]  /*0f40*/  ISETP.NE.AND P0, PT, R3, RZ, PT ;  /* 0x000000ff0300720c */ /* 0x000fda0003f05270 */
[----:B------:R-:W-:Y:S05]  /*0f50*/  @P0 BRA `(.L_x_18) ;  /* 0x0000001800c40947 */ /* 0x000fea0003800000 */
[----:B------:R-:W5:Y:S01]  /*0f60*/  S2UR UR5, SR_CgaCtaId ;  /* 0x00000000000579c3 */ /* 0x000f620000008800 */
[----:B------:R-:W-:Y:S02]  /*0f70*/  UMOV UR4, 0x400 ;  /* 0x0000040000047882 */ /* 0x000fe40000000000 */
[----:B-----5:R-:W-:-:S09]  /*0f80*/  ULEA UR4, UR5, UR4, 0x18 ;  /* 0x0000000405047291 */ /* 0x020fd2000f8ec0ff */
[----:B------:R-:W5:Y:S04]  /*0f90*/  LDS.128 R12, [UR4+0x20] ;  /* 0x00002004ff0c7984 */ /* 0x000f680008000c00 */
[----:B------:R-:W5:Y:S04]  /*0fa0*/  LDS.128 R16, [UR4+0x30] ;  /* 0x00003004ff107984 */ /* 0x000f680008000c00 */
[----:B------:R-:W5:Y:S04]  /*0fb0*/  LDS.128 R20, [UR4+0x40] ;  /* 0x00004004ff147984 */ /* 0x000f680008000c00 */
[----:B------:R-:W5:Y:S04]  /*0fc0*/  LDS.128 R24, [UR4+0x50] ;  /* 0x00005004ff187984 */ /* 0x000f680008000c00 */
[----:B------:R-:W5:Y:S04]  /*0fd0*/  LDS.128 R28, [UR4+0x60] ;  /* 0x00006004ff1c7984 */ /* 0x000f680008000c00 */
[----:B01234-:R-:W0:Y:S01]  /*0fe0*/  LDS.128 R4, [UR4+0x70] ;  /* 0x00007004ff047984 */ /* 0x01fe220008000c00 */
[----:B-----5:R-:W-:-:S02]  /*0ff0*/  DADD R12, R8, R12 ;  /* 0x00000000080c7229 */ /* 0x020fc4000000000c */
[----:B------:R-:W-:Y:S01]  /*1000*/  DADD R14, R10, R14 ;  /* 0x000000000a0e7229 */ /* 0x000fe2000000000e */
[----:B------:R-:W1:Y:S05]  /*1010*/  LDS.128 R8, [UR4+0x80] ;  /* 0x00008004ff087984 */ /* 0x000e6a0008000c00 */
        /* <DEDUP_REMOVED lines=8> */
[----:B0-----:R-:W-:Y:S02]  /*10a0*/  DADD R4, R12, R4 ;  /* 0x000000000c047229 */ /* 0x001fe40000000004 */
[----:B------:R-:W-:-:S06]  /*10b0*/  DADD R6, R14, R6 ;  /* 0x000000000e067229 */ /* 0x000fcc0000000006 */
[----:B-1----:R-:W-:Y:S02]  /*10c0*/  DADD R8, R4, R8 ;  /* 0x0000000004087229 */ /* 0x002fe40000000008 */
[----:B------:R-:W-:Y:S01]  /*10d0*/  DADD R10, R6, R10 ;  /* 0x00000000060a7229 */ /* 0x000fe2000000000a */
[----:B------:R-:W-:Y:S10]  /*10e0*/  BRA `(.L_x_18) ;  /* 0x0000001800607947 */ /* 0x000ff40003800000 */
.L_x_15:
[----:B------:R-:W-:Y:S01]  /*10f0*/  LOP3.LUT R0, R3, 0x3e0, RZ, 0xc0, !PT ;  /* 0x000003e003007812 */ /* 0x000fe200078ec0ff */
[----:B------:R-:W0:Y:S03]  /*1100*/  S2R R2, SR_LANEID ;  /* 0x0000000000027919 */ /* 0x000e260000000000 */
[----:B------:R-:W-:Y:S01]  /*1110*/  LOP3.LUT R11, RZ, R0, RZ, 0x33, !PT ;  /* 0x00000000ff0b7212 */ /* 0x000fe200078e33ff */
[----:B------:R-:W-:-:S04]  /*1120*/  VIADD R9, R0, 0x20 ;  /* 0x0000002000097836 */ /* 0x000fc80000000000 */
[----:B------:R-:W-:Y:S01]  /*1130*/  IMAD.IADD R11, R11, 0x1, R72 ;  /* 0x000000010b0b7824 */ /* 0x000fe200078e0248 */
[----:B------:R-:W-:-:S04]  /*1140*/  ISETP.GT.AND P0, PT, R9, R72, PT ;  /* 0x000000480900720c */ /* 0x000fc80003f04270 */
[----:B------:R-:W-:-:S05]  /*1150*/  SEL R17, R11, 0x1f, P0 ;  /* 0x0000001f0b117807 */ /* 0x000fca0000000000 */
[----:B-----5:R-:W-:Y:S04]  /*1160*/  SHFL.DOWN PT, R8, R4, 0x1, R17 ;  /* 0x0820000004087989 */ /* 0x020fe800000e0011 */
[----:B------:R-:W1:Y:S04]  /*1170*/  SHFL.DOWN PT, R9, R5, 0x1, R17 ;  /* 0x0820000005097989 */ /* 0x000e6800000e0011 */
[----:B------:R-:W-:Y:S04]  /*1180*/  SHFL.DOWN PT, R10, R6, 0x1, R17 ;  /* 0x08200000060a7989 */ /* 0x000fe800000e0011 */
[----:B------:R-:W2:Y:S01]  /*1190*/  SHFL.DOWN PT, R11, R7, 0x1, R17 ;  /* 0x08200000070b7989 */ /* 0x000ea200000e0011 */
[C---:B0-----:R-:W-:Y:S01]  /*11a0*/  ISETP.GE.AND P0, PT, R2.reuse, R17, PT ;  /* 0x000000110200720c */ /* 0x041fe20003f06270 */
[C---:B------:R-:W-:Y:S01]  /*11b0*/  VIADD R0, R2.reuse, 0x2 ;  /* 0x0000000202007836 */ /* 0x040fe20000000000 */
[----:B------:R-:W-:Y:S01]  /*11c0*/  ISETP.NE.AND P1, PT, R2, RZ, PT ;  /* 0x000000ff0200720c */ /* 0x000fe20003f25270 */
[----:B-1----:R-:W-:-:S02]  /*11d0*/  DADD R8, R8, R4 ;  /* 0x0000000008087229 */ /* 0x002fc40000000004 */
[----:B--2---:R-:W-:-:S08]  /*11e0*/  DADD R10, R10, R6 ;  /* 0x000000000a0a7229 */ /* 0x004fd00000000006 */
[----:B------:R-:W-:Y:S02]  /*11f0*/  FSEL R12, R8, R4, !P0 ;  /* 0x00000004080c7208 */ /* 0x000fe40004000000 */
[----:B------:R-:W-:-:S03]  /*1200*/  FSEL R13, R9, R5, !P0 ;  /* 0x00000005090d7208 */ /* 0x000fc60004000000 */
[----:B------:R-:W-:Y:S01]  /*1210*/  SHFL.DOWN PT, R8, R12, 0x2, R17 ;  /* 0x084000000c087989 */ /* 0x000fe200000e0011 */
[----:B------:R-:W-:-:S03]  /*1220*/  FSEL R10, R10, R6, !P0 ;  /* 0x000000060a0a7208 */ /* 0x000fc60004000000 */
[----:B------:R-:W0:Y:S01]  /*1230*/  SHFL.DOWN PT, R9, R13, 0x2, R17 ;  /* 0x084000000d097989 */ /* 0x000e2200000e0011 */
[----:B------:R-:W-:Y:S02]  /*1240*/  FSEL R11, R11, R7, !P0 ;  /* 0x000000070b0b7208 */ /* 0x000fe40004000000 */
[----:B------:R-:W-:Y:S01]  /*1250*/  ISETP.GT.AND P0, PT, R0, R17, PT ;  /* 0x000000110000720c */ /* 0x000fe20003f04270 */
[----:B------:R-:W-:Y:S01]  /*1260*/  SHFL.DOWN PT, R4, R10, 0x2, R17 ;  /* 0x084000000a047989 */ /* 0x000fe200000e0011 */
[----:B------:R-:W-:-:S03]  /*1270*/  VIADD R0, R2, 0x4 ;  /* 0x0000000402007836 */ /* 0x000fc60000000000 */
[----:B------:R-:W1:Y:S01]  /*1280*/  SHFL.DOWN PT, R5, R11, 0x2, R17 ;  /* 0x084000000b057989 */ /* 0x000e6200000e0011 */
[----:B0-----:R-:W-:Y:S02]  /*1290*/  DADD R8, R8, R12 ;  /* 0x0000000008087229 */ /* 0x001fe4000000000c */
[----:B-1----:R-:W-:-:S08]  /*12a0*/  DADD R4, R4, R10 ;  /* 0x0000000004047229 */ /* 0x002fd0000000000a */
[----:B------:R-:W-:Y:S02]  /*12b0*/  FSEL R8, R12, R8, P0 ;  /* 0x000000080c087208 */ /* 0x000fe40000000000 */
[----:B------:R-:W-:Y:S02]  /*12c0*/  FSEL R9, R13, R9, P0 ;  /* 0x000000090d097208 */ /* 0x000fe40000000000 */
[----:B------:R-:W-:Y:S02]  /*12d0*/  FSEL R14, R10, R4, P0 ;  /* 0x000000040a0e7208 */ /* 0x000fe40000000000 */
[----:B------:R-:W-:Y:S01]  /*12e0*/  FSEL R15, R11, R5, P0 ;  /* 0x000000050b0f7208 */ /* 0x000fe20000000000 */
[----:B------:R-:W-:Y:S01]  /*12f0*/  SHFL.DOWN PT, R4, R8, 0x4, R17 ;  /* 0x0880000008047989 */ /* 0x000fe200000e0011 */
[----:B------:R-:W-:Y:S01]  /*1300*/  ISETP.GT.AND P0, PT, R0, R17, PT ;  /* 0x000000110000720c */ /* 0x000fe20003f04270 */
[----:B------:R-:W-:Y:S02]  /*1310*/  VIADD R0, R2, 0x8 ;  /* 0x0000000802007836 */ /* 0x000fe40000000000 */
[----:B------:R-:W0:Y:S04]  /*1320*/  SHFL.DOWN PT, R5, R9, 0x4, R17 ;  /* 0x0880000009057989 */ /* 0x000e2800000e0011 */
[----:B------:R-:W-:Y:S04]  /*1330*/  SHFL.DOWN PT, R6, R14, 0x4, R17 ;  /* 0x088000000e067989 */ /* 0x000fe800000e0011 */
[----:B------:R-:W1:Y:S01]  /*1340*/  SHFL.DOWN PT, R7, R15, 0x4, R17 ;  /* 0x088000000f077989 */ /* 0x000e6200000e0011 */
[----:B0-----:R-:W-:-:S02]  /*1350*/  DADD R4, R4, R8 ;  /* 0x0000000004047229 */ /* 0x001fc40000000008 */
[----:B-1----:R-:W-:-:S08]  /*1360*/  DADD R6, R6, R14 ;  /* 0x0000000006067229 */ /* 0x002fd0000000000e */
[----:B------:R-:W-:Y:S02]  /*1370*/  FSEL R10, R8, R4, P0 ;  /* 0x00000004080a7208 */ /* 0x000fe40000000000 */
[----:B------:R-:W-:-:S03]  /*1380*/  FSEL R11, R9, R5, P0 ;  /* 0x00000005090b7208 */ /* 0x000fc60000000000 */
[----:B------:R-:W-:Y:S01]  /*1390*/  SHFL.DOWN PT, R4, R10, 0x8, R17 ;  /* 0x090000000a047989 */ /* 0x000fe200000e0011 */
[----:B------:R-:W-:-:S03]  /*13a0*/  FSEL R12, R14, R6, P0 ;  /* 0x000000060e0c7208 */ /* 0x000fc60000000000 */
[----:B------:R-:W0:Y:S01]  /*13b0*/  SHFL.DOWN PT, R5, R11, 0x8, R17 ;  /* 0x090000000b057989 */ /* 0x000e2200000e0011 */
[----:B------:R-:W-:Y:S02]  /*13c0*/  FSEL R13, R15, R7, P0 ;  /* 0x000000070f0d7208 */ /* 0x000fe40000000000 */
[----:B------:R-:W-:Y:S01]  /*13d0*/  ISETP.GT.AND P0, PT, R0, R17, PT ;  /* 0x000000110000720c */ /* 0x000fe20003f04270 */
[----:B------:R-:W-:Y:S01]  /*13e0*/  SHFL.DOWN PT, R6, R12, 0x8, R17 ;  /* 0x090000000c067989 */ /* 0x000fe200000e0011 */
[----:B------:R-:W-:Y:S01]  /*13f0*/  VIADD R0, R2, 0x10 ;  /* 0x0000001002007836 */ /* 0x000fe20000000000 */
[----:B------:R-:W-:Y:S02]  /*1400*/  @!P1 SHF.R.U32.HI R2, RZ, 0x1, R3 ;  /* 0x00000001ff029819 */ /* 0x000fe40000011603 */
[----:B------:R-:W1:Y:S02]  /*1410*/  SHFL.DOWN PT, R7, R13, 0x8, R17 ;  /* 0x090000000d077989 */ /* 0x000e6400000e0011 */
[----:B------:R-:W-:Y:S01]  /*1420*/  @!P1 LOP3.LUT R2, R2, 0x1f0, RZ, 0xc0, !PT ;  /* 0x000001f002029812 */ /* 0x000fe200078ec0ff */
[----:B0-----:R-:W-:-:S02]  /*1430*/  DADD R4, R4, R10 ;  /* 0x0000000004047229 */ /* 0x001fc4000000000a */
[----:B-1----:R-:W-:-:S08]  /*1440*/  DADD R6, R6, R12 ;  /* 0x0000000006067229 */ /* 0x002fd0000000000c */
[----:B------:R-:W-:Y:S02]  /*1450*/  FSEL R8, R10, R4, P0 ;  /* 0x000000040a087208 */ /* 0x000fe40000000000 */
[----:B------:R-:W-:Y:S02]  /*1460*/  FSEL R9, R11, R5, P0 ;  /* 0x000000050b097208 */ /* 0x000fe40000000000 */
[----:B------:R-:W0:Y:S01]  /*1470*/  @!P1 S2R R11, SR_CgaCtaId ;  /* 0x00000000000b9919 */ /* 0x000e220000008800 */
[----:B------:R-:W-:Y:S02]  /*1480*/  @!P1 MOV R10, 0x400 ;  /* 0x00000400000a9802 */ /* 0x000fe40000000f00 */
[----:B------:R-:W-:Y:S01]  /*1490*/  FSEL R14, R12, R6, P0 ;  /* 0x000000060c0e7208 */ /* 0x000fe20000000000 */
[----:B------:R-:W-:Y:S01]  /*14a0*/  SHFL.DOWN PT, R4, R8, 0x10, R17 ;  /* 0x0a00000008047989 */ /* 0x000fe200000e0011 */
[----:B------:R-:W-:Y:S02]  /*14b0*/  FSEL R15, R13, R7, P0 ;  /* 0x000000070d0f7208 */ /* 0x000fe40000000000 */
[----:B------:R-:W-:Y:S01]  /*14c0*/  ISETP.GT.AND P0, PT, R0, R17, PT ;  /* 0x000000110000720c */ /* 0x000fe20003f04270 */
[----:B------:R-:W1:Y:S04]  /*14d0*/  SHFL.DOWN PT, R5, R9, 0x10, R17 ;  /* 0x0a00000009057989 */ /* 0x000e6800000e0011 */
[----:B------:R-:W-:Y:S04]  /*14e0*/  SHFL.DOWN PT, R6, R14, 0x10, R17 ;  /* 0x0a0000000e067989 */ /* 0x000fe800000e0011 */
[----:B------:R-:W2:Y:S01]  /*14f0*/  SHFL.DOWN PT, R7, R15, 0x10, R17 ;  /* 0x0a0000000f077989 */ /* 0x000ea200000e0011 */
[----:B0-----:R-:W-:Y:S01]  /*1500*/  @!P1 LEA R13, R11, R10, 0x18 ;  /* 0x0000000a0b0d9211 */ /* 0x001fe200078ec0ff */
[----:B-1----:R-:W-:-:S04]  /*1510*/  DADD R4, R4, R8 ;  /* 0x0000000004047229 */ /* 0x002fc80000000008 */
[----:B------:R-:W-:Y:S01]  /*1520*/  @!P1 IMAD.IADD R13, R2, 0x1, R13 ;  /* 0x00000001020d9824 */ /* 0x000fe200078e020d */
[----:B--2---:R-:W-:-:S05]  /*1530*/  DADD R6, R6, R14 ;  /* 0x0000000006067229 */ /* 0x004fca000000000e */
[----:B------:R-:W-:Y:S02]  /*1540*/  FSEL R8, R8, R4, P0 ;  /* 0x0000000408087208 */ /* 0x000fe40000000000 */
[----:B------:R-:W-:-:S03]  /*1550*/  FSEL R9, R9, R5, P0 ;  /* 0x0000000509097208 */ /* 0x000fc60000000000 */
[----:B------:R-:W-:Y:S02]  /*1560*/  FSEL R10, R14, R6, P0 ;  /* 0x000000060e0a7208 */ /* 0x000fe40000000000 */
[----:B------:R-:W-:Y:S02]  /*1570*/  FSEL R11, R15, R7, P0 ;  /* 0x000000070f0b7208 */ /* 0x000fe40000000000 */
[----:B------:R-:W-:-:S03]  /*1580*/  ISETP.GE.AND P0, PT, R72, 0x21, PT ;  /* 0x000000214800780c */ /* 0x000fc60003f06270 */
[----:B------:R0:W-:Y:S01]  /*1590*/  @!P1 STS.128 [R13+0x10], R8 ;  /* 0x000010080d009388 */ /* 0x0001e20000000c00 */
[----:B------:R-:W-:Y:S01]  /*15a0*/  BAR.SYNC.DEFER_BLOCKING 0x0 ;  /* 0x0000000000007b1d */ /* 0x000fe20000010000 */
[----:B------:R-:W-:-:S13]  /*15b0*/  ISETP.NE.OR P0, PT, R3, RZ, !P0 ;  /* 0x000000ff0300720c */ /* 0x000fda0004705670 */
[----:B------:R-:W-:Y:S05]  /*15c0*/  @P0 BRA `(.L_x_18) ;  /* 0x0000001400280947 */ /* 0x000fea0003800000 */
[----:B------:R-:W1:Y:S01]  /*15d0*/  S2UR UR5, SR_CgaCtaId ;  /* 0x00000000000579c3 */ /* 0x000e620000008800 */
[----:B------:R-:W-:Y:S01]  /*15e0*/  UMOV UR4, 0x400 ;  /* 0x0000040000047882 */ /* 0x000fe20000000000 */
[----:B------:R-:W-:Y:S01]  /*15f0*/  ISETP.GE.U32.AND P0, PT, R72, 0x41, PT ;  /* 0x000000414800780c */ /* 0x000fe20003f06070 */
[----:B-1----:R-:W-:-:S09]  /*1600*/  ULEA UR4, UR5, UR4, 0x18 ;  /* 0x0000000405047291 */ /* 0x002fd2000f8ec0ff */
[----:B------:R-:W0:Y:S02]  /*1610*/  LDS.128 R4, [UR4+0x20] ;  /* 0x00002004ff047984 */ /* 0x000e240008000c00 */
[----:B0-----:R-:W-:Y:S02]  /*1620*/  DADD R8, R8, R4 ;  /* 0x0000000008087229 */ /* 0x001fe40000000004 */
[----:B------:R-:W-:Y:S01]  /*1630*/  DADD R10, R10, R6 ;  /* 0x000000000a0a7229 */ /* 0x000fe20000000006 */
[----:B------:R-:W-:Y:S10]  /*1640*/  @!P0 BRA `(.L_x_18) ;  /* 0x0000001400088947 */ /* 0x000ff40003800000 */
[----:B------:R-:W0:Y:S01]  /*1650*/  LDS.128 R4, [UR4+0x30] ;  /* 0x00003004ff047984 */ /* 0x000e220008000c00 */
[----:B------:R-:W-:Y:S01]  /*1660*/  ISETP.GE.U32.AND P0, PT, R72, 0x61, PT ;  /* 0x000000614800780c */ /* 0x000fe20003f06070 */
[----:B0-----:R-:W-:Y:S02]  /*1670*/  DADD R8, R8, R4 ;  /* 0x0000000008087229 */ /* 0x001fe40000000004 */
[----:B------:R-:W-:-:S10]  /*1680*/  DADD R10, R10, R6 ;  /* 0x000000000a0a7229 */ /* 0x000fd40000000006 */
[----:B------:R-:W-:Y:S05]  /*1690*/  @!P0 BRA `(.L_x_18) ;  /* 0x0000001000f48947 */ /* 0x000fea0003800000 */
        /* <DEDUP_REMOVED lines=20> */
[----:B------:R-:W0:Y:S02]  /*17e0*/  LDS.128 R4, [UR4+0x80] ;  /* 0x00008004ff047984 */ /* 0x000e240008000c00 */
[----:B0-----:R-:W-:Y:S02]  /*17f0*/  DADD R8, R8, R4 ;  /* 0x0000000008087229 */ /* 0x001fe40000000004 */
[----:B------:R-:W-:Y:S01]  /*1800*/  DADD R10, R10, R6 ;  /* 0x000000000a0a7229 */ /* 0x000fe20000000006 */
[----:B------:R-:W-:Y:S10]  /*1810*/  BRA `(.L_x_18) ;  /* 0x0000001000947947 */ /* 0x000ff40003800000 */
.L_x_2:
[----:B------:R-:W0:Y:S01]  /*1820*/  S2R R73, SR_TID.X ;  /* 0x0000000000497919 */ /* 0x000e220000002100 */
[----:B------:R-:W0:Y:S02]  /*1830*/  LDC.64 R2, c[0x0][0x380] ;  /* 0x0000e000ff027b82 */ /* 0x000e240000000a00 */
[----:B0-----:R-:W-:-:S05]  /*1840*/  IMAD.WIDE.U32 R24, R73, 0x10, R2 ;  /* 0x0000001049187825 */ /* 0x001fca00078e0002 */
[----:B------:R-:W2:Y:S04]  /*1850*/  LDG.E.128.CONSTANT R12, desc[UR6][R24.64] ;  /* 0x00000006180c7981 */ /* 0x000ea8000c1e9d00 */
[----:B------:R-:W2:Y:S04]  /*1860*/  LDG.E.128.CONSTANT R4, desc[UR6][R24.64+0x1000] ;  /* 0x0010000618047981 */ /* 0x000ea8000c1e9d00 */
[----:B------:R-:W3:Y:S04]  /*1870*/  LDG.E.128.CONSTANT R8, desc[UR6][R24.64+0x2000] ;  /* 0x0020000618087981 */ /* 0x000ee8000c1e9d00 */
[----:B------:R-:W4:Y:S01]  /*1880*/  LDG.E.128.CONSTANT R68, desc[UR6][R24.64+0x3000] ;  /* 0x0030000618447981 */ /* 0x000f22000c1e9d00 */
[----:B------:R-:W-:Y:S01]  /*1890*/  ISETP.GE.U32.AND P0, PT, R72, 0x800, PT ;  /* 0x000008004800780c */ /* 0x000fe20003f06070 */
[----:B--2---:R-:W-:-:S02]  /*18a0*/  DADD R4, R12, R4 ;  /* 0x000000000c047229 */ /* 0x004fc40000000004 */
[----:B------:R-:W-:-:S06]  /*18b0*/  DADD R6, R14, R6 ;  /* 0x000000000e067229 */ /* 0x000fcc0000000006 */
[----:B---3--:R-:W-:Y:S02]  /*18c0*/  DADD R4, R8, R4 ;  /* 0x0000000008047229 */ /* 0x008fe40000000004 */
[----:B------:R-:W-:Y:S01]  /*18d0*/  DADD R6, R10, R6 ;  /* 0x000000000a067229 */ /* 0x000fe20000000006 */
[----:B------:R-:W-:-:S05]  /*18e0*/  IMAD.MOV.U32 R11, RZ, RZ, 0x400 ;  /* 0x00000400ff0b7424 */ /* 0x000fca00078e00ff */
[----:B----4-:R-:W-:Y:S02]  /*18f0*/  DADD R68, R68, R4 ;  /* 0x0000000044447229 */ /* 0x010fe40000000004 */
[----:B------:R-:W-:Y:S01]  /*1900*/  DADD R2, R70, R6 ;  /* 0x0000000046027229 */ /* 0x000fe20000000006 */
[----:B------:R-:W-:Y:S10]  /*1910*/  @!P0 BRA `(.L_x_19) ;  /* 0x00000000005c8947 */ /* 0x000ff40003800000 */
[----:B------:R-:W0:Y:S01]  /*1920*/  LDC R10, c[0x0][0x390] ;  /* 0x0000e400ff0a7b82 */ /* 0x000e220000000800 */
[----:B------:R-:W-:Y:S02]  /*1930*/  VIADD R0, R72, 0xfffffc00 ;  /* 0xfffffc0048007836 */ /* 0x000fe40000000000 */
[----:B------:R-:W-:-:S07]  /*1940*/  IMAD.MOV.U32 R11, RZ, RZ, 0x400 ;  /* 0x00000400ff0b7424 */ /* 0x000fce00078e00ff */
.L_x_21:
[----:B------:R-:W-:-:S05]  /*1950*/  IMAD.WIDE R8, R11, 0x10, R24 ;  /* 0x000000100b087825 */ /* 0x000fca00078e0218 */
[----:B------:R-:W2:Y:S04]  /*1960*/  LDG.E.128.CONSTANT R12, desc[UR6][R8.64] ;  /* 0x00000006080c7981 */ /* 0x000ea8000c1e9d00 */
[----:B------:R-:W3:Y:S04]  /*1970*/  LDG.E.128.CONSTANT R16, desc[UR6][R8.64+0x1000] ;  /* 0x0010000608107981 */ /* 0x000ee8000c1e9d00 */
[----:B------:R-:W4:Y:S04]  /*1980*/  LDG.E.128.CONSTANT R20, desc[UR6][R8.64+0x2000] ;  /* 0x0020000608147981 */ /* 0x000f28000c1e9d00 */
[----:B------:R-:W5:Y:S01]  /*1990*/  LDG.E.128.CONSTANT R4, desc[UR6][R8.64+0x3000] ;  /* 0x0030000608047981 */ /* 0x000f62000c1e9d00 */
[----:B0-----:R-:W-:Y:S01]  /*19a0*/  IMAD.MOV.U32 R72, RZ, RZ, R10 ;  /* 0x000000ffff487224 */ /* 0x001fe200078e000a */
[----:B--2---:R-:W-:-:S02]  /*19b0*/  DADD R12, R12, R68 ;  /* 0x000000000c0c7229 */ /* 0x004fc40000000044 */
[----:B------:R-:W-:Y:S01]  /*19c0*/  DADD R14, R14, R2 ;  /* 0x000000000e0e7229 */ /* 0x000fe20000000002 */
[----:B------:R-:W-:-:S05]  /*19d0*/  IMAD.IADD R2, R72, 0x1, -R11 ;  /* 0x0000000148027824 */ /* 0x000fca00078e0a0b */
[----:B---3--:R-:W-:Y:S01]  /*19e0*/  DADD R12, R16, R12 ;  /* 0x00000000100c7229 */ /* 0x008fe2000000000c */
[----:B------:R-:W-:Y:S01]  /*19f0*/  ISETP.GE.AND P0, PT, R2, 0x400, PT ;  /* 0x000004000200780c */ /* 0x000fe20003f06270 */
[----:B------:R-:W-:-:S06]  /*1a00*/  DADD R14, R18, R14 ;  /* 0x00000000120e7229 */ /* 0x000fcc000000000e */
[----:B----4-:R-:W-:Y:S02]  /*1a10*/  DADD R12, R20, R12 ;  /* 0x00000000140c7229 */ /* 0x010fe4000000000c */
[----:B------:R-:W-:-:S06]  /*1a20*/  DADD R14, R22, R14 ;  /* 0x00000000160e7229 */ /* 0x000fcc000000000e */
[----:B-----5:R-:W-:Y:S02]  /*1a30*/  DADD R68, R4, R12 ;  /* 0x0000000004447229 */ /* 0x020fe4000000000c */
[----:B------:R-:W-:Y:S01]  /*1a40*/  DADD R2, R6, R14 ;  /* 0x0000000006027229 */ /* 0x000fe2000000000e */
[----:B------:R-:W-:Y:S10]  /*1a50*/  @!P0 BRA `(.L_x_20) ;  /* 0x00000008009c8947 */ /* 0x000ff40003800000 */
[----:B------:R-:W-:-:S05]  /*1a60*/  VIADD R11, R11, 0x400 ;  /* 0x000004000b0b7836 */ /* 0x000fca0000000000 */
[----:B------:R-:W-:-:S13]  /*1a70*/  ISETP.GT.AND P0, PT, R11, R0, PT ;  /* 0x000000000b00720c */ /* 0x000fda0003f04270 */
[----:B------:R-:W-:Y:S05]  /*1a80*/  @!P0 BRA `(.L_x_21) ;  /* 0xfffffffc00b08947 */ /* 0x000fea000383ffff */
.L_x_19:
[----:B------:R-:W-:-:S13]  /*1a90*/  ISETP.GE.AND P0, PT, R11, R72, PT ;  /* 0x000000480b00720c */ /* 0x000fda0003f06270 */
[----:B------:R-:W-:Y:S05]  /*1aa0*/  @P0 BRA `(.L_x_20) ;  /* 0x0000000800880947 */ /* 0x000fea0003800000 */
[----:B------:R-:W-:Y:S01]  /*1ab0*/  IMAD.IADD R0, R72, 0x1, -R11 ;  /* 0x0000000148007824 */ /* 0x000fe200078e0a0b */
[----:B------:R-:W-:Y:S04]  /*1ac0*/  BSSY.RECONVERGENT B1, `(.L_x_20) ;  /* 0x00000a0000017945 */ /* 0x000fe80003800200 */
[----:B------:R-:W-:-:S13]  /*1ad0*/  ISETP.GE.AND P0, PT, R73, R0, PT ;  /* 0x000000004900720c */ /* 0x000fda0003f06270 */
[----:B------:R-:W-:Y:S05]  /*1ae0*/  @P0 BRA `(.L_x_22) ;  /* 0x0000000800740947 */ /* 0x000fea0003800000 */
[----:B------:R-:W-:Y:S01]  /*1af0*/  LOP3.LUT R4, RZ, R73, RZ, 0x33, !PT ;  /* 0x00000049ff047212 */ /* 0x000fe200078e33ff */
[----:B------:R-:W-:Y:S01]  /*1b00*/  BSSY.RECONVERGENT B2, `(.L_x_23) ;  /* 0x0000016000027945 */ /* 0x000fe20003800200 */
[----:B------:R-:W-:Y:S02]  /*1b10*/  IMAD.MOV.U32 R75, RZ, RZ, R73 ;  /* 0x000000ffff4b7224 */ /* 0x000fe400078e0049 */
[----:B------:R-:W-:-:S04]  /*1b20*/  IADD3 R4, PT, PT, -R11, R72, R4 ;  /* 0x000000480b047210 */ /* 0x000fc80007ffe104 */
[C---:B------:R-:W-:Y:S02]  /*1b30*/  LOP3.LUT R5, R4.reuse, 0x300, RZ, 0xc0, !PT ;  /* 0x0000030004057812 */ /* 0x040fe400078ec0ff */
[----:B------:R-:W-:Y:S02]  /*1b40*/  ISETP.GE.U32.AND P1, PT, R4, 0x300, PT ;  /* 0x000003000400780c */ /* 0x000fe40003f26070 */
[----:B------:R-:W-:-:S13]  /*1b50*/  ISETP.NE.AND P0, PT, R5, 0x300, PT ;  /* 0x000003000500780c */ /* 0x000fda0003f05270 */
[----:B------:R-:W-:Y:S05]  /*1b60*/  @!P0 BRA `(.L_x_24) ;  /* 0x00000000003c8947 */ /* 0x000fea0003800000 */
[----:B------:R-:W0:Y:S01]  /*1b70*/  LDC.64 R8, c[0x0][0x380] ;  /* 0x0000e000ff087b82 */ /* 0x000e220000000a00 */
[----:B------:R-:W-:Y:S01]  /*1b80*/  LEA.HI R4, R4, 0x1, RZ, 0x18 ;  /* 0x0000000104047811 */ /* 0x000fe200078fc0ff */
[----:B------:R-:W-:Y:S02]  /*1b90*/  IMAD.IADD R13, R73, 0x1, R11 ;  /* 0x00000001490d7824 */ /* 0x000fe400078e020b */
[----:B------:R-:W-:Y:S01]  /*1ba0*/  IMAD.MOV.U32 R75, RZ, RZ, R73 ;  /* 0x000000ffff4b7224 */ /* 0x000fe200078e0049 */
[----:B------:R-:W-:-:S05]  /*1bb0*/  LOP3.LUT R4, R4, 0x3, RZ, 0xc0, !PT ;  /* 0x0000000304047812 */ /* 0x000fca00078ec0ff */
[----:B------:R-:W-:-:S07]  /*1bc0*/  IMAD.MOV R10, RZ, RZ, -R4 ;  /* 0x000000ffff0a7224 */ /* 0x000fce00078e0a04 */
.L_x_25:
[----:B0-----:R-:W-:-:S06]  /*1bd0*/  IMAD.WIDE.U32 R4, R13, 0x10, R8 ;  /* 0x000000100d047825 */ /* 0x001fcc00078e0008 */
[----:B------:R-:W2:Y:S01]  /*1be0*/  LDG.E.128.CONSTANT R4, desc[UR6][R4.64] ;  /* 0x0000000604047981 */ /* 0x000ea2000c1e9d00 */
[----:B------:R-:W-:Y:S02]  /*1bf0*/  VIADD R10, R10, 0x1 ;  /* 0x000000010a0a7836 */ /* 0x000fe40000000000 */
[----:B------:R-:W-:Y:S02]  /*1c00*/  VIADD R75, R75, 0x100 ;  /* 0x000001004b4b7836 */ /* 0x000fe40000000000 */
[----:B------:R-:W-:Y:S01]  /*1c10*/  VIADD R13, R13, 0x100 ;  /* 0x000001000d0d7836 */ /* 0x000fe20000000000 */
[----:B------:R-:W-:Y:S01]  /*1c20*/  ISETP.NE.AND P0, PT, R10, RZ, PT ;  /* 0x000000ff0a00720c */ /* 0x000fe20003f05270 */
[----:B--2---:R-:W-:Y:S02]  /*1c30*/  DADD R68, R4, R68 ;  /* 0x0000000004447229 */ /* 0x004fe40000000044 */
[----:B------:R-:W-:-:S10]  /*1c40*/  DADD R2, R6, R2 ;  /* 0x0000000006027229 */ /* 0x000fd40000000002 */
[----:B------:R-:W-:Y:S05]  /*1c50*/  @P0 BRA `(.L_x_25) ;  /* 0xfffffffc00dc0947 */ /* 0x000fea000383ffff */
.L_x_24:
[----:B------:R-:W-:Y:S05]  /*1c60*/  BSYNC.RECONVERGENT B2 ;  /* 0x0000000000027941 */ /* 0x000fea0003800200 */
.L_x_23:
[----:B------:R-:W-:Y:S05]  /*1c70*/  @!P1 BRA `(.L_x_22) ;  /* 0x0000000800109947 */ /* 0x000fea0003800000 */
[----:B------:R-:W0:Y:S01]  /*1c80*/  LDCU.64 UR4, c[0x0][0x380] ;  /* 0x00007000ff0477ac */ /* 0x000e220008000a00 */
[----:B------:R-:W-:Y:S01]  /*1c90*/  IMAD.IADD R6, R0, 0x1, -R75 ;  /* 0x0000000100067824 */ /* 0x000fe200078e0a4b */
[C---:B------:R-:W-:Y:S01]  /*1ca0*/  IADD3 R4, P0, PT, R75.reuse, R11, RZ ;  /* 0x0000000b4b047210 */ /* 0x040fe20007f1e0ff */
[----:B------:R-:W-:Y:S01]  /*1cb0*/  BSSY.RECONVERGENT B2, `(.L_x_26) ;  /* 0x000004a000027945 */ /* 0x000fe20003800200 */
[----:B------:R-:W-:Y:S02]  /*1cc0*/  IMAD.IADD R74, R75, 0x1, R11 ;  /* 0x000000014b4a7824 */ /* 0x000fe400078e020b */
[----:B------:R-:W-:Y:S01]  /*1cd0*/  ISETP.GT.AND P1, PT, R6, 0xc00, PT ;  /* 0x00000c000600780c */ /* 0x000fe20003f24270 */
[----:B------:R-:W-:Y:S01]  /*1ce0*/  IMAD.X R5, RZ, RZ, RZ, P0 ;  /* 0x000000ffff057224 */ /* 0x000fe200000e06ff */
[----:B0-----:R-:W-:-:S04]  /*1cf0*/  LEA R70, P0, R4, UR4, 0x4 ;  /* 0x0000000404467c11 */ /* 0x001fc8000f8020ff */
[----:B------:R-:W-:Y:S02]  /*1d00*/  LEA.HI.X R4, R4, UR5, R5, 0x4, P0 ;  /* 0x0000000504047c11 */ /* 0x000fe400080f2405 */
[----:B------:R-:W-:-:S05]  /*1d10*/  IADD3 R70, P0, PT, R70, 0x2000, RZ ;  /* 0x0000200046467810 */ /* 0x000fca0007f1e0ff */
[----:B------:R-:W-:Y:S01]  /*1d20*/  IMAD.X R71, RZ, RZ, R4, P0 ;  /* 0x000000ffff477224 */ /* 0x000fe200000e0604 */
[----:B------:R-:W-:Y:S01]  /*1d30*/  PLOP3.LUT P0, PT, PT, PT, PT, 0x80, 0x8 ;  /* 0x000000000008781c */ /* 0x000fe20003f0f070 */
[----:B------:R-:W-:-:S12]  /*1d40*/  @!P1 BRA `(.L_x_27) ;  /* 0x0000000400009947 */ /* 0x000fd80003800000 */
[----:B------:R-:W-:Y:S01]  /*1d50*/  PLOP3.LUT P0, PT, PT, PT, PT, 0x8, 0x80 ;  /* 0x000000000080781c */ /* 0x000fe20003f0e170 */
[----:B------:R-:W-:-:S12]  /*1d60*/  VIADD R72, R0, 0xfffff400 ;  /* 0xfffff40000487836 */ /* 0x000fd80000000000 */
.L_x_28:
[----:B------:R-:W0:Y:S01]  /*1d70*/  LDC.64 R52, c[0x0][0x380] ;  /* 0x0000e000ff347b82 */ /* 0x000e220000000a00 */
[----:B------:R-:W2:Y:S04]  /*1d80*/  LDG.E.128.CONSTANT R8, desc[UR6][R70.64+-0x1000] ;  /* 0xfff0000646087981 */ /* 0x000ea8000c1e9d00 */
[----:B------:R-:W3:Y:S01]  /*1d90*/  LDG.E.128.CONSTANT R12, desc[UR6][R70.64] ;  /* 0x00000006460c7981 */ /* 0x000ee2000c1e9d00 */
[----:B------:R-:W-:-:S03]  /*1da0*/  VIADD R21, R74, 0x400 ;  /* 0x000004004a157836 */ /* 0x000fc60000000000 */
[----:B------:R-:W4:Y:S04]  /*1db0*/  LDG.E.128.CONSTANT R16, desc[UR6][R70.64+0x1000] ;  /* 0x0010000646107981 */ /* 0x000f28000c1e9d00 */
[----:B------:R-:W5:Y:S04]  /*1dc0*/  LDG.E.128.CONSTANT R24, desc[UR6][R70.64+0x3000] ;  /* 0x0030000646187981 */ /* 0x000f68000c1e9d00 */
[----:B------:R-:W5:Y:S01]  /*1dd0*/  LDG.E.128.CONSTANT R28, desc[UR6][R70.64+0x4000] ;  /* 0x00400006461c7981 */ /* 0x000f62000c1e9d00 */
[----:B------:R-:W-:-:S03]  /*1de0*/  VIADD R37, R74, 0x800 ;  /* 0x000008004a257836 */ /* 0x000fc60000000000 */
[----:B------:R-:W5:Y:S01]  /*1df0*/  LDG.E.128.CONSTANT R32, desc[UR6][R70.64+0x5000] ;  /* 0x0050000646207981 */ /* 0x000f62000c1e9d00 */
[----:B0-----:R-:W-:-:S03]  /*1e00*/  IMAD.WIDE.U32 R4, R74, 0x10, R52 ;  /* 0x000000104a047825 */ /* 0x001fc600078e0034 */
[----:B------:R-:W5:Y:S04]  /*1e10*/  LDG.E.128.CONSTANT R40, desc[UR6][R70.64+0x7000] ;  /* 0x0070000646287981 */ /* 0x000f68000c1e9d00 */
[----:B------:R-:W5:Y:S04]  /*1e20*/  LDG.E.128.CONSTANT R44, desc[UR6][R70.64+0x8000] ;  /* 0x00800006462c7981 */ /* 0x000f68000c1e9d00 */
[----:B------:R-:W2:Y:S01]  /*1e30*/  LDG.E.128.CONSTANT R4, desc[UR6][R4.64] ;  /* 0x0000000604047981 */ /* 0x000ea2000c1e9d00 */
[----:B------:R-:W-:-:S03]  /*1e40*/  IMAD.WIDE.U32 R20, R21, 0x10, R52 ;  /* 0x0000001015147825 */ /* 0x000fc600078e0034 */
[----:B------:R-:W5:Y:S04]  /*1e50*/  LDG.E.128.CONSTANT R48, desc[UR6][R70.64+0x9000] ;  /* 0x0090000646307981 */ /* 0x000f68000c1e9d00 */
[----:B------:R-:W5:Y:S01]  /*1e60*/  LDG.E.128.CONSTANT R20, desc[UR6][R20.64] ;  /* 0x0000000614147981 */ /* 0x000f62000c1e9d00 */
[----:B------:R-:W-:-:S03]  /*1e70*/  IMAD.WIDE.U32 R36, R37, 0x10, R52 ;  /* 0x0000001025247825 */ /* 0x000fc600078e0034 */
[----:B------:R-:W5:Y:S04]  /*1e80*/  LDG.E.128.CONSTANT R56, desc[UR6][R70.64+0xb000] ;  /* 0x00b0000646387981 */ /* 0x000f68000c1e9d00 */
[----:B------:R-:W5:Y:S01]  /*1e90*/  LDG.E.128.CONSTANT R36, desc[UR6][R36.64] ;  /* 0x0000000624247981 */ /* 0x000f62000c1e9d00 */
[----:B------:R-:W-:-:S03]  /*1ea0*/  VIADD R55, R74, 0xc00 ;  /* 0x00000c004a377836 */ /* 0x000fc60000000000 */
[----:B------:R-:W5:Y:S01]  /*1eb0*/  LDG.E.128.CONSTANT R60, desc[UR6][R70.64+0xc000] ;  /* 0x00c00006463c7981 */ /* 0x000f62000c1e9d00 */
[----:B------:R-:W-:-:S03]  /*1ec0*/  IMAD.WIDE.U32 R52, R55, 0x10, R52 ;  /* 0x0000001037347825 */ /* 0x000fc600078e0034 */
[----:B------:R0:W5:Y:S04]  /*1ed0*/  LDG.E.128.CONSTANT R64, desc[UR6][R70.64+0xd000] ;  /* 0x00d0000646407981 */ /* 0x000168000c1e9d00 */
[----:B------:R-:W5:Y:S01]  /*1ee0*/  LDG.E.128.CONSTANT R52, desc[UR6][R52.64] ;  /* 0x0000000634347981 */ /* 0x000f62000c1e9d00 */
[----:B------:R-:W-:-:S05]  /*1ef0*/  VIADD R75, R75, 0x1000 ;  /* 0x000010004b4b7836 */ /* 0x000fca0000000000 */
[----:B------:R-:W-:Y:S02]  /*1f00*/  ISETP.GE.AND P1, PT, R75, R72, PT ;  /* 0x000000484b00720c */ /* 0x000fe40003f26270 */
[----:B0-----:R-:W-:Y:S01]  /*1f10*/  IADD3 R70, P2, PT, R70, 0x10000, RZ ;  /* 0x0001000046467810 */ /* 0x001fe20007f5e0ff */
[----:B------:R-:W-:-:S04]  /*1f20*/  VIADD R74, R74, 0x1000 ;  /* 0x000010004a4a7836 */ /* 0x000fc80000000000 */
[----:B------:R-:W-:Y:S01]  /*1f30*/  IMAD.X R71, RZ, RZ, R71, P2 ;  /* 0x000000ffff477224 */ /* 0x000fe200010e0647 */
[----:B--2---:R-:W-:Y:S02]  /*1f40*/  DADD R4, R4, R68 ;  /* 0x0000000004047229 */ /* 0x004fe40000000044 */
[----:B------:R-:W-:-:S06]  /*1f50*/  DADD R6, R6, R2 ;  /* 0x0000000006067229 */ /* 0x000fcc0000000002 */
[----:B------:R-:W-:Y:S02]  /*1f60*/  DADD R4, R4, R8 ;  /* 0x0000000004047229 */ /* 0x000fe40000000008 */
[----:B------:R-:W-:-:S06]  /*1f70*/  DADD R6, R6, R10 ;  /* 0x0000000006067229 */ /* 0x000fcc000000000a */
[----:B---3--:R-:W-:Y:S02]  /*1f80*/  DADD R4, R4, R12 ;  /* 0x0000000004047229 */ /* 0x008fe4000000000c */
[----:B------:R-:W-:-:S06]  /*1f90*/  DADD R6, R6, R14 ;  /* 0x0000000006067229 */ /* 0x000fcc000000000e */
[----:B----4-:R-:W-:Y:S02]  /*1fa0*/  DADD R4, R4, R16 ;  /* 0x0000000004047229 */ /* 0x010fe40000000010 */
[----:B------:R-:W-:-:S06]  /*1fb0*/  DADD R6, R6, R18 ;  /* 0x0000000006067229 */ /* 0x000fcc0000000012 */
[----:B-----5:R-:W-:Y:S02]  /*1fc0*/  DADD R4, R4, R20 ;  /* 0x0000000004047229 */ /* 0x020fe40000000014 */
        /* <DEDUP_REMOVED lines=24> */
.L_x_27:
[----:B------:R-:W-:Y:S05]  /*2150*/  BSYNC.RECONVERGENT B2 ;  /* 0x0000000000027941 */ /* 0x000fea0003800200 */
.L_x_26:
[----:B------:R-:W-:Y:S01]  /*2160*/  IMAD.IADD R4, R0, 0x1, -R75 ;  /* 0x0000000100047824 */ /* 0x000fe200078e0a4b */
[----:B------:R-:W-:Y:S04]  /*2170*/  BSSY.RECONVERGENT B2, `(.L_x_29) ;  /* 0x0000024000027945 */ /* 0x000fe80003800200 */
[----:B------:R-:W-:-:S13]  /*2180*/  ISETP.GT.AND P1, PT, R4, 0x400, PT ;  /* 0x000004000400780c */ /* 0x000fda0003f24270 */
[----:B------:R-:W-:Y:S05]  /*2190*/  @!P1 BRA `(.L_x_30) ;  /* 0x0000000000849947 */ /* 0x000fea0003800000 */
[----:B------:R-:W0:Y:S01]  /*21a0*/  LDC.64 R16, c[0x0][0x380] ;  /* 0x0000e000ff107b82 */ /* 0x000e220000000a00 */
[----:B------:R-:W2:Y:S04]  /*21b0*/  LDG.E.128.CONSTANT R28, desc[UR6][R70.64+-0x1000] ;  /* 0xfff00006461c7981 */ /* 0x000ea8000c1e9d00 */
[----:B------:R-:W3:Y:S01]  /*21c0*/  LDG.E.128.CONSTANT R24, desc[UR6][R70.64] ;  /* 0x0000000646187981 */ /* 0x000ee2000c1e9d00 */
[----:B------:R-:W-:-:S03]  /*21d0*/  VIADD R5, R74, 0x400 ;  /* 0x000004004a057836 */ /* 0x000fc60000000000 */
[----:B------:R-:W4:Y:S04]  /*21e0*/  LDG.E.128.CONSTANT R20, desc[UR6][R70.64+0x1000] ;  /* 0x0010000646147981 */ /* 0x000f28000c1e9d00 */
[----:B------:R-:W5:Y:S04]  /*21f0*/  LDG.E.128.CONSTANT R12, desc[UR6][R70.64+0x3000] ;  /* 0x00300006460c7981 */ /* 0x000f68000c1e9d00 */
[----:B------:R-:W5:Y:S01]  /*2200*/  LDG.E.128.CONSTANT R8, desc[UR6][R70.64+0x4000] ;  /* 0x0040000646087981 */ /* 0x000f62000c1e9d00 */
[----:B0-----:R-:W-:-:S06]  /*2210*/  IMAD.WIDE.U32 R32, R74, 0x10, R16 ;  /* 0x000000104a207825 */ /* 0x001fcc00078e0010 */
[----:B------:R-:W2:Y:S01]  /*2220*/  LDG.E.128.CONSTANT R32, desc[UR6][R32.64] ;  /* 0x0000000620207981 */ /* 0x000ea2000c1e9d00 */
[----:B------:R-:W-:-:S03]  /*2230*/  IMAD.WIDE.U32 R16, R5, 0x10, R16 ;  /* 0x0000001005107825 */ /* 0x000fc600078e0010 */
[----:B------:R0:W5:Y:S04]  /*2240*/  LDG.E.128.CONSTANT R4, desc[UR6][R70.64+0x5000] ;  /* 0x0050000646047981 */ /* 0x000168000c1e9d00 */
[----:B------:R-:W5:Y:S01]  /*2250*/  LDG.E.128.CONSTANT R16, desc[UR6][R16.64] ;  /* 0x0000000610107981 */ /* 0x000f62000c1e9d00 */
[----:B------:R-:W-:Y:S02]  /*2260*/  PLOP3.LUT P0, PT, PT, PT, PT, 0x8, 0x80 ;  /* 0x000000000080781c */ /* 0x000fe40003f0e170 */
[----:B0-----:R-:W-:Y:S01]  /*2270*/  IADD3 R70, P1, PT, R70, 0x8000, RZ ;  /* 0x0000800046467810 */ /* 0x001fe20007f3e0ff */
[----:B------:R-:W-:Y:S02]  /*2280*/  VIADD R75, R75, 0x800 ;  /* 0x000008004b4b7836 */ /* 0x000fe40000000000 */
[----:B------:R-:W-:-:S02]  /*2290*/  VIADD R74, R74, 0x800 ;  /* 0x000008004a4a7836 */ /* 0x000fc40000000000 */
        /* <DEDUP_REMOVED lines=16> */
[----:B------:R-:W-:-:S11]  /*23a0*/  DADD R2, R10, R6 ;  /* 0x000000000a027229 */ /* 0x000fd60000000006 */
.L_x_30:
[----:B------:R-:W-:Y:S05]  /*23b0*/  BSYNC.RECONVERGENT B2 ;  /* 0x0000000000027941 */ /* 0x000fea0003800200 */
.L_x_29:
[----:B------:R-:W-:-:S13]  /*23c0*/  ISETP.LT.OR P0, PT, R75, R0, P0 ;  /* 0x000000004b00720c */ /* 0x000fda0000701670 */
[----:B------:R-:W-:Y:S05]  /*23d0*/  @!P0 BRA `(.L_x_22) ;  /* 0x0000000000388947 */ /* 0x000fea0003800000 */
[----:B------:R-:W0:Y:S01]  /*23e0*/  LDC.64 R4, c[0x0][0x380] ;  /* 0x0000e000ff047b82 */ /* 0x000e220000000a00 */
[----:B------:R-:W2:Y:S04]  /*23f0*/  LDG.E.128.CONSTANT R8, desc[UR6][R70.64+-0x1000] ;  /* 0xfff0000646087981 */ /* 0x000ea8000c1e9d00 */
[----:B------:R-:W3:Y:S04]  /*2400*/  LDG.E.128.CONSTANT R12, desc[UR6][R70.64] ;  /* 0x00000006460c7981 */ /* 0x000ee8000c1e9d00 */
[----:B------:R-:W4:Y:S01]  /*2410*/  LDG.E.128.CONSTANT R16, desc[UR6][R70.64+0x1000] ;  /* 0x0010000646107981 */ /* 0x000f22000c1e9d00 */
[----:B0-----:R-:W-:-:S05]  /*2420*/  IMAD.WIDE.U32 R74, R74, 0x10, R4 ;  /* 0x000000104a4a7825 */ /* 0x001fca00078e0004 */
[----:B------:R-:W5:Y:S02]  /*2430*/  LDG.E.128.CONSTANT R4, desc[UR6][R74.64] ;  /* 0x000000064a047981 */ /* 0x000f64000c1e9d00 */
[----:B-----5:R-:W-:Y:S02]  /*2440*/  DADD R4, R68, R4 ;  /* 0x0000000044047229 */ /* 0x020fe40000000004 */
[----:B------:R-:W-:-:S06]  /*2450*/  DADD R6, R2, R6 ;  /* 0x0000000002067229 */ /* 0x000fcc0000000006 */
[----:B--2---:R-:W-:Y:S02]  /*2460*/  DADD R4, R4, R8 ;  /* 0x0000000004047229 */ /* 0x004fe40000000008 */
[----:B------:R-:W-:-:S06]  /*2470*/  DADD R6, R6, R10 ;  /* 0x0000000006067229 */ /* 0x000fcc000000000a */
[----:B---3--:R-:W-:Y:S02]  /*2480*/  DADD R4, R4, R12 ;  /* 0x0000000004047229 */ /* 0x008fe4000000000c */
[----:B------:R-:W-:-:S06]  /*2490*/  DADD R6, R6, R14 ;  /* 0x0000000006067229 */ /* 0x000fcc000000000e */
[----:B----4-:R-:W-:Y:S02]  /*24a0*/  DADD R68, R4, R16 ;  /* 0x0000000004447229 */ /* 0x010fe40000000010 */
[----:B------:R-:W-:-:S11]  /*24b0*/  DADD R2, R6, R18 ;  /* 0x0000000006027229 */ /* 0x000fd60000000012 */
.L_x_22:
[----:B------:R-:W-:Y:S05]  /*24c0*/  BSYNC.RECONVERGENT B1 ;  /* 0x0000000000017941 */ /* 0x000fea0003800200 */
.L_x_20:
[----:B------:R-:W0:Y:S01]  /*24d0*/  S2R R0, SR_LANEID ;  /* 0x0000000000007919 */ /* 0x000e220000000000 */
[----:B------:R-:W-:Y:S01]  /*24e0*/  BSSY.RECONVERGENT B1, `(.L_x_31) ;  /* 0x000003d000017945 */ /* 0x000fe20003800200 */
[----:B------:R-:W-:Y:S04]  /*24f0*/  SHFL.DOWN PT, R4, R68, 0x1, 0x1f ;  /* 0x08201f0044047f89 */ /* 0x000fe800000e0000 */
        /* <DEDUP_REMOVED lines=59> */
.L_x_32:
[----:B------:R-:W-:Y:S05]  /*28b0*/  BSYNC.RECONVERGENT B1 ;  /* 0x0000000000017941 */ /* 0x000fea0003800200 */
.L_x_31:
[----:B------:R-:W-:Y:S01]  /*28c0*/  BAR.SYNC.DEFER_BLOCKING 0x0 ;  /* 0x0000000000007b1d */ /* 0x000fe20000010000 */
[----:B------:R-:W-:-:S13]  /*28d0*/  ISETP.NE.AND P0, PT, R73, RZ, PT ;  /* 0x000000ff4900720c */ /* 0x000fda0003f05270 */
[----:B------:R-:W-:Y:S05]  /*28e0*/  @P0 BRA `(.L_x_18) ;  /* 0x0000000000600947 */ /* 0x000fea0003800000 */
[----:B------:R-:W5:Y:S01]  /*28f0*/  S2UR UR5, SR_CgaCtaId ;  /* 0x00000000000579c3 */ /* 0x000f620000008800 */
[----:B------:R-:W-:Y:S02]  /*2900*/  UMOV UR4, 0x400 ;  /* 0x0000040000047882 */ /* 0x000fe40000000000 */
[----:B-----5:R-:W-:-:S09]  /*2910*/  ULEA UR4, UR5, UR4, 0x18 ;  /* 0x0000000405047291 */ /* 0x020fd2000f8ec0ff */
[----:B------:R-:W5:Y:S04]  /*2920*/  LDS.128 R12, [UR4+0x20] ;  /* 0x00002004ff0c7984 */ /* 0x000f680008000c00 */
[----:B------:R-:W3:Y:S04]  /*2930*/  LDS.128 R16, [UR4+0x30] ;  /* 0x00003004ff107984 */ /* 0x000ee80008000c00 */
[----:B------:R-:W4:Y:S04]  /*2940*/  LDS.128 R20, [UR4+0x40] ;  /* 0x00004004ff147984 */ /* 0x000f280008000c00 */
[----:B------:R-:W4:Y:S04]  /*2950*/  LDS.128 R24, [UR4+0x50] ;  /* 0x00005004ff187984 */ /* 0x000f280008000c00 */
[----:B------:R-:W4:Y:S04]  /*2960*/  LDS.128 R28, [UR4+0x60] ;  /* 0x00006004ff1c7984 */ /* 0x000f280008000c00 */
[----:B012---:R-:W0:Y:S01]  /*2970*/  LDS.128 R4, [UR4+0x70] ;  /* 0x00007004ff047984 */ /* 0x007e220008000c00 */
[----:B-----5:R-:W-:-:S02]  /*2980*/  DADD R12, R8, R12 ;  /* 0x00000000080c7229 */ /* 0x020fc4000000000c */
[----:B------:R-:W-:Y:S01]  /*2990*/  DADD R14, R10, R14 ;  /* 0x000000000a0e7229 */ /* 0x000fe2000000000e */
[----:B------:R-:W1:Y:S05]  /*29a0*/  LDS.128 R8, [UR4+0x80] ;  /* 0x00008004ff087984 */ /* 0x000e6a0008000c00 */
        /* <DEDUP_REMOVED lines=11> */
[----:B------:R-:W-:-:S11]  /*2a60*/  DADD R10, R6, R10 ;  /* 0x00000000060a7229 */ /* 0x000fd6000000000a */
.L_x_18:
[----:B------:R-:W-:Y:S05]  /*2a70*/  BSYNC.RECONVERGENT B0 ;  /* 0x0000000000007941 */ /* 0x000fea0003800200 */
.L_x_1:
[----:B------:R-:W5:Y:S02]  /*2a80*/  S2R R0, SR_TID.X ;  /* 0x0000000000007919 */ /* 0x000f640000002100 */
[----:B-----5:R-:W-:-:S13]  /*2a90*/  ISETP.NE.AND P0, PT, R0, RZ, PT ;  /* 0x000000ff0000720c */ /* 0x020fda0003f05270 */
[----:B------:R-:W-:Y:S05]  /*2aa0*/  @P0 EXIT ;  /* 0x000000000000094d */ /* 0x000fea0003800000 */
[----:B------:R-:W0:Y:S01]  /*2ab0*/  LDCU.128 UR8, c[0x0][0x3a0] ;  /* 0x00007400ff0877ac */ /* 0x000e220008000c00 */
[----:B---34-:R-:W3:Y:S01]  /*2ac0*/  LDC.64 R2, c[0x0][0x388] ;  /* 0x0000e200ff027b82 */ /* 0x018ee20000000a00 */
[----:B0-----:R-:W-:Y:S02]  /*2ad0*/  DADD R8, R8, UR8 ;  /* 0x0000000808087e29 */ /* 0x001fe40008000000 */
[----:B------:R-:W-:-:S07]  /*2ae0*/  DADD R10, R10, UR10 ;  /* 0x0000000a0a0a7e29 */ /* 0x000fce0008000000 */
[----:B---3--:R-:W-:Y:S01]  /*2af0*/  STG.E.128 desc[UR6][R2.64], R8 ;  /* 0x0000000802007986 */ /* 0x008fe2000c101d06 */
[----:B------:R-:W-:Y:S05]  /*2b00*/  EXIT ;  /* 0x000000000000794d */ /* 0x000fea0003800000 */
.L_x_33:
[----:B------:R-:W-:-:S00]  /*2b10*/  BRA `(.L_x_33) ;  /* 0xfffffffc00fc7947 */ /* 0x000fc0000383ffff */
[----:B------:R-:W-:-:S00]  /*2b20*/  NOP ;  /* 0x0000000000007918 */ /* 0x000fc00000000000 */
        /* <DEDUP_REMOVED lines=13> */
.L_x_256:


//--------------------- .text._ZN3cub18CUB_300001_SM_10006detail6reduce18DeviceReduceKernelINS2_10policy_hubI7double2y11sum_functorE10Policy1000EN6thrust24THRUST_300001_SM_1000_NS6detail15normal_iteratorINSA_10device_ptrIS5_EEEEyS6_S5_N4cuda3std3__410__identityEEEvT0_PT3_T1_NS0_13GridEvenShareISN_EET2_T4_ --------------------------
	.section	.text._ZN3cub18CUB_300001_SM_10006detail6reduce18DeviceReduceKernelINS2_10policy_hubI7double2y11sum_functorE10Policy1000EN6thrust24THRUST_300001_SM_1000_NS6detail15normal_iteratorINSA_10device_ptrIS5_EEEEyS6_S5_N4cuda3std3__410__identityEEEvT0_PT3_T1_NS0_13GridEvenShareISN_EET2_T4_,"ax",@progbits
	.align	128
        .global         _ZN3cub18CUB_300001_SM_10006detail6reduce18DeviceReduceKernelINS2_10policy_hubI7double2y11sum_functorE10Policy1000EN6thrust24THRUST_300001_SM_1000_NS6detail15normal_iteratorINSA_10device_ptrIS5_EEEEyS6_S5_N4cuda3std3__410__identityEEEvT0_PT3_T1_NS0_13GridEvenShareISN_EET2_T4_
        .type           _ZN3cub18CUB_300001_SM_10006detail6reduce18DeviceReduceKernelINS2_10policy_hubI7double2y11sum_functorE10Policy1000EN6thrust24THRUST_300001_SM_1000_NS6detail15normal_iteratorINSA_10device_ptrIS5_EEEEyS6_S5_N4cuda3std3__410__identityEEEvT0_PT3_T1_NS0_13GridEvenShareISN_EET2_T4_,@function
        .size           _ZN3cub18CUB_300001_SM_10006detail6reduce18DeviceReduceKernelINS2_10policy_hubI7double2y11sum_functorE10Policy1000EN6thrust24THRUST_300001_SM_1000_NS6detail15normal_iteratorINSA_10device_ptrIS5_EEEEyS6_S5_N4cuda3std3__410__identityEEEvT0_PT3_T1_NS0_13GridEvenShareISN_EET2_T4_,(.L_x_257 - _ZN3cub18CUB_300001_SM_10006detail6reduce18DeviceReduceKernelINS2_10policy_hubI7double2y11sum_functorE10Policy1000EN6thrust24THRUST_300001_SM_1000_NS6detail15normal_iteratorINSA_10device_ptrIS5_EEEEyS6_S5_N4cuda3std3__410__identityEEEvT0_PT3_T1_NS0_13GridEvenShareISN_EET2_T4_)
        .other          _ZN3cub18CUB_300001_SM_10006detail6reduce18DeviceReduceKernelINS2_10policy_hubI7double2y11sum_functorE10Policy1000EN6thrust24THRUST_300001_SM_1000_NS6detail15normal_iteratorINSA_10device_ptrIS5_EEEEyS6_S5_N4cuda3std3__410__identityEEEvT0_PT3_T1_NS0_13GridEvenShareISN_EET2_T4_,@"STO_CUDA_ENTRY STV_DEFAULT"
_ZN3cub18CUB_300001_SM_10006detail6reduce18DeviceReduceKernelINS2_10policy_hubI7double2y11sum_functorE10Policy1000EN6thrust24THRUST_300001_SM_1000_NS6detail15normal_iteratorINSA_10device_ptrIS5_EEEEyS6_S5_N4cuda3std3__410__identityEEEvT0_PT3_T1_NS0_13GridEvenShareISN_EET2_T4_:
.text._ZN3cub18CUB_300001_SM_10006detail6reduce18DeviceReduceKernelINS2_10policy_hubI7double2y11sum_functorE10Policy1000EN6thrust24THRUST_300001_SM_1000_NS6detail15normal_iteratorINSA_10device_ptrIS5_EEEEyS6_S5_N4cuda3std3__410__identityEEEvT0_PT3_T1_NS0_13GridEvenShareISN_EET2_T4_:
[----:B------:R-:W-:Y:S08]  /*0000*/  LDC R1, c[0x0][0x37c] ;  /* 0x0000df00ff017b82 */ /* 0x000ff00000000800 */
[----:B------:R-:W0:Y:S01]  /*0010*/  S2UR UR11, SR_CTAID.X ;  /* 0x00000000000b79c3 */ /* 0x000e220000002500 */
[----:B------:R-:W1:Y:S01]  /*0020*/  LDCU.64 UR12, c[0x0][0x3b8] ;  /* 0x00007700ff0c77ac */ /* 0x000e620008000a00 */
[----:B------:R-:W-:Y:S01]  /*0030*/  BSSY.RECONVERGENT B0, `(.L_x_34) ;  /* 0x00002ce000007945 */ /* 0x000fe20003800200 */
[----:B------:R-:W2:Y:S01]  /*0040*/  LDCU UR5, c[0x0][0x3c0] ;  /* 0x00007800ff0577ac */ /* 0x000ea20008000800 */
[----:B------:R-:W3:Y:S01]  /*0050*/  LDCU.64 UR16, c[0x0][0x358] ;  /* 0x00006b00ff1077ac */ /* 0x000ee20008000a00 */
[----:B--2---:R-:W-:-:S02]  /*0060*/  USHF.L.U32 UR5, UR5, 0xa, URZ ;  /* 0x0000000a05057899 */ /* 0x004fc400080006ff */
[----:B0-----:R-:W-:Y:S02]  /*0070*/  USHF.L.U32 UR6, UR11, 0xa, URZ ;  /* 0x0000000a0b067899 */ /* 0x001fe400080006ff */
[----:B------:R-:W-:Y:S02]  /*0080*/  USHF.R.S32.HI UR18, URZ, 0x1f, UR5 ;  /* 0x0000001fff127899 */ /* 0x000fe40008011405 */
[----:B-1----:R-:W-:-:S04]  /*0090*/  UIADD3 UR4, UP0, UPT, -UR6, UR12, URZ ;  /* 0x0000000c06047290 */ /* 0x002fc8000ff1e1ff */
[----:B------:R-:W-:Y:S02]  /*00a0*/  UIADD3.X UR7, UPT, UPT, UR13, -0x1, URZ, UP0, !UPT ;  /* 0xffffffff0d077890 */ /* 0x000fe400087fe4ff */
[----:B------:R-:W-:-:S04]  /*00b0*/  UISETP.GT.U32.AND UP0, UPT, UR4, 0x3ff, UPT ;  /* 0x000003ff0400788c */ /* 0x000fc8000bf04070 */
[----:B------:R-:W-:-:S09]  /*00c0*/  UISETP.GT.U32.AND.EX UP0, UPT, UR7, URZ, UPT, UP0 ;  /* 0x000000ff0700728c */ /* 0x000fd2000bf04100 */
[----:B---3--:R-:W-:Y:S05]  /*00d0*/  BRA.U UP0, `(.L_x_35) ;  /* 0x0000001500ec7547 */ /* 0x008fea000b800000 */
[----:B------:R-:W0:Y:S01]  /*00e0*/  S2R R0, SR_TID.X ;  /* 0x0000000000007919 */ /* 0x000e220000002100 */
[----:B------:R-:W-:Y:S01]  /*00f0*/  UIADD3 UR7, UPT, UPT, -UR6, UR12, URZ ;  /* 0x0000000c06077290 */ /* 0x000fe2000fffe1ff */
[----:B------:R-:W-:Y:S01]  /*0100*/  BSSY.RECONVERGENT B1, `(.L_x_36) ;  /* 0x000000b000017945 */ /* 0x000fe20003800200 */
[----:B------:R-:W-:Y:S02]  /*0110*/  CS2R R6, SRZ ;  /* 0x0000000000067805 */ /* 0x000fe4000001ff00 */
[----:B------:R-:W-:Y:S02]  /*0120*/  CS2R R4, SRZ ;  /* 0x0000000000047805 */ /* 0x000fe4000001ff00 */
[----:B0-----:R-:W-:Y:S01]  /*0130*/  ISETP.GE.AND P0, PT, R0, UR7, PT ;  /* 0x0000000700007c0c */ /* 0x001fe2000bf06270 */
[----:B------:R-:W-:-:S12]  /*0140*/  IMAD.MOV.U32 R2, RZ, RZ, R0 ;  /* 0x000000ffff027224 */ /* 0x000fd800078e0000 */
[----:B------:R-:W-:Y:S05]  /*0150*/  @P0 BRA `(.L_x_37) ;  /* 0x0000000000140947 */ /* 0x000fea0003800000 */
[----:B------:R-:W0:Y:S01]  /*0160*/  LDC.64 R4, c[0x0][0x380] ;  /* 0x0000e000ff047b82 */ /* 0x000e220000000a00 */
[----:B------:R-:W-:-:S04]  /*0170*/  VIADD R3, R0, UR6 ;  /* 0x0000000600037c36 */ /* 0x000fc80008000000 */
[----:B0-----:R-:W-:-:S06]  /*0180*/  IMAD.WIDE.U32 R4, R3, 0x10, R4 ;  /* 0x0000001003047825 */ /* 0x001fcc00078e0004 */
[----:B------:R-:W5:Y:S01]  /*0190*/  LDG.E.128 R4, desc[UR16][R4.64] ;  /* 0x0000001004047981 */ /* 0x000f62000c1e1d00 */
[----:B------:R-:W-:-:S07]  /*01a0*/  VIADD R2, R0, 0x100 ;  /* 0x0000010000027836 */ /* 0x000fce0000000000 */
.L_x_37:
[----:B------:R-:W-:Y:S05]  /*01b0*/  BSYNC.RECONVERGENT B1 ;  /* 0x0000000000017941 */ /* 0x000fea0003800200 */
.L_x_36:
[----:B------:R-:W-:Y:S01]  /*01c0*/  ISETP.GE.AND P0, PT, R2, UR7, PT ;  /* 0x0000000702007c0c */ /* 0x000fe2000bf06270 */
[----:B------:R-:W-:-:S12]  /*01d0*/  BSSY.RECONVERGENT B1, `(.L_x_38) ;  /* 0x0000096000017945 */ /* 0x000fd80003800200 */
[----:B------:R-:W-:Y:S05]  /*01e0*/  @P0 BRA `(.L_x_39) ;  /* 0x0000000800500947 */ /* 0x000fea0003800000 */
[----:B------:R-:W-:Y:S01]  /*01f0*/  IMAD.U32 R8, RZ, RZ, UR6 ;  /* 0x00000006ff087e24 */ /* 0x000fe2000f8e00ff */
[----:B------:R-:W-:Y:S01]  /*0200*/  LOP3.LUT R3, RZ, R2, RZ, 0x33, !PT ;  /* 0x00000002ff037212 */ /* 0x000fe200078e33ff */
[----:B------:R-:W-:Y:S03]  /*0210*/  BSSY.RECONVERGENT B2, `(.L_x_40) ;  /* 0x0000046000027945 */ /* 0x000fe60003800200 */
[----:B------:R-:W-:-:S04]  /*0220*/  IADD3 R8, PT, PT, -R8, UR12, R3 ;  /* 0x0000000c08087c10 */ /* 0x000fc8000fffe103 */
[C---:B------:R-:W-:Y:S02]  /*0230*/  ISETP.GE.U32.AND P1, PT, R8.reuse, 0xf00, PT ;  /* 0x00000f000800780c */ /* 0x040fe40003f26070 */
[----:B------:R-:W-:-:S04]  /*0240*/  LEA.HI R3, R8, 0x1, RZ, 0x18 ;  /* 0x0000000108037811 */ /* 0x000fc800078fc0ff */
[----:B------:R-:W-:-:S04]  /*0250*/  LOP3.LUT R24, R3, 0xf, RZ, 0xc0, !PT ;  /* 0x0000000f03187812 */ /* 0x000fc800078ec0ff */
[----:B------:R-:W-:-:S03]  /*0260*/  ISETP.NE.AND P0, PT, R24, RZ, PT ;  /* 0x000000ff1800720c */ /* 0x000fc60003f05270 */
[----:B------:R-:W-:Y:S10]  /*0270*/  @!P1 BRA `(.L_x_41) ;  /* 0x0000000000fc9947 */ /* 0x000ff40003800000 */
[----:B------:R-:W0:Y:S01]  /*0280*/  LDCU.64 UR4, c[0x0][0x380] ;  /* 0x00007000ff0477ac */ /* 0x000e220008000a00 */
[----:B------:R-:W-:Y:S01]  /*0290*/  IMAD.WIDE.U32 R8, R2, 0x10, RZ ;  /* 0x0000001002087825 */ /* 0x000fe200078e00ff */
[----:B------:R-:W-:-:S03]  /*02a0*/  LOP3.LUT R25, R3, 0x1fffff0, RZ, 0xc0, !PT ;  /* 0x01fffff003197812 */ /* 0x000fc600078ec0ff */
[----:B------:R-:W-:Y:S02]  /*02b0*/  IMAD.U32 R11, RZ, RZ, UR11 ;  /* 0x0000000bff0b7e24 */ /* 0x000fe4000f8e00ff */
[----:B------:R-:W-:Y:S02]  /*02c0*/  IMAD.MOV R25, RZ, RZ, -R25 ;  /* 0x000000ffff197224 */ /* 0x000fe400078e0a19 */
[----:B------:R-:W-:-:S03]  /*02d0*/  IMAD.WIDE.U32 R8, R11, 0x4000, R8 ;  /* 0x000040000b087825 */ /* 0x000fc600078e0008 */
[----:B0-----:R-:W-:-:S04]  /*02e0*/  IADD3 R26, P1, PT, R8, UR4, RZ ;  /* 0x00000004081a7c10 */ /* 0x001fc8000ff3e0ff */
[----:B------:R-:W-:-:S04]  /*02f0*/  IADD3 R26, P2, PT, R26, 0x8000, RZ ;  /* 0x000080001a1a7810 */ /* 0x000fc80007f5e0ff */
[----:B------:R-:W-:-:S09]  /*0300*/  IADD3.X R27, PT, PT, RZ, UR5, R9, P2, P1 ;  /* 0x00000005ff1b7c10 */ /* 0x000fd200097e2409 */
.L_x_42:
[----:B------:R-:W2:Y:S04]  /*0310*/  LDG.E.128 R8, desc[UR16][R26.64+-0x8000] ;  /* 0xff8000101a087981 */ /* 0x000ea8000c1e1d00 */
[----:B------:R-:W3:Y:S04]  /*0320*/  LDG.E.128 R12, desc[UR16][R26.64+-0x7000] ;  /* 0xff9000101a0c7981 */ /* 0x000ee8000c1e1d00 */
[----:B------:R-:W4:Y:S04]  /*0330*/  LDG.E.128 R16, desc[UR16][R26.64+-0x6000] ;  /* 0xffa000101a107981 */ /* 0x000f28000c1e1d00 */
[----:B------:R-:W4:Y:S01]  /*0340*/  LDG.E.128 R20, desc[UR16][R26.64+-0x5000] ;  /* 0xffb000101a147981 */ /* 0x000f22000c1e1d00 */
[----:B--2--5:R-:W-:-:S02]  /*0350*/  DADD R8, R8, R4 ;  /* 0x0000000008087229 */ /* 0x024fc40000000004 */
[----:B------:R-:W-:Y:S01]  /*0360*/  DADD R10, R10, R6 ;  /* 0x000000000a0a7229 */ /* 0x000fe20000000006 */
[----:B------:R-:W2:Y:S05]  /*0370*/  LDG.E.128 R4, desc[UR16][R26.64+-0x4000] ;  /* 0xffc000101a047981 */ /* 0x000eaa000c1e1d00 */
[----:B---3--:R-:W-:Y:S02]  /*0380*/  DADD R12, R8, R12 ;  /* 0x00000000080c7229 */ /* 0x008fe4000000000c */
[----:B------:R-:W-:Y:S02]  /*0390*/  DADD R14, R10, R14 ;  /* 0x000000000a0e7229 */ /* 0x000fe4000000000e */
[----:B------:R-:W3:Y:S04]  /*03a0*/  LDG.E.128 R8, desc[UR16][R26.64+-0x3000] ;  /* 0xffd000101a087981 */ /* 0x000ee8000c1e1d00 */
[----:B----4-:R-:W-:-:S02]  /*03b0*/  DADD R16, R12, R16 ;  /* 0x000000000c107229 */ /* 0x010fc40000000010 */
[----:B------:R-:W-:Y:S02]  /*03c0*/  DADD R18, R14, R18 ;  /* 0x000000000e127229 */ /* 0x000fe40000000012 */
[----:B------:R-:W4:Y:S04]  /*03d0*/  LDG.E.128 R12, desc[UR16][R26.64+-0x2000] ;  /* 0xffe000101a0c7981 */ /* 0x000f28000c1e1d00 */
[----:B------:R-:W-:Y:S02]  /*03e0*/  DADD R20, R16, R20 ;  /* 0x0000000010147229 */ /* 0x000fe40000000014 */
[----:B------:R-:W-:Y:S02]  /*03f0*/  DADD R22, R18, R22 ;  /* 0x0000000012167229 */ /* 0x000fe40000000016 */
[----:B------:R-:W4:Y:S04]  /*0400*/  LDG.E.128 R16, desc[UR16][R26.64+-0x1000] ;  /* 0xfff000101a107981 */ /* 0x000f28000c1e1d00 */
[----:B--2---:R-:W-:-:S02]  /*0410*/  DADD R4, R20, R4 ;  /* 0x0000000014047229 */ /* 0x004fc40000000004 */
[----:B------:R-:W-:-:S06]  /*0420*/  DADD R22, R22, R6 ;  /* 0x0000000016167229 */ /* 0x000fcc0000000006 */
[----:B---3--:R-:W-:Y:S02]  /*0430*/  DADD R8, R4, R8 ;  /* 0x0000000004087229 */ /* 0x008fe40000000008 */
[----:B------:R-:W2:Y:S01]  /*0440*/  LDG.E.128 R4, desc[UR16][R26.64] ;  /* 0x000000101a047981 */ /* 0x000ea2000c1e1d00 */
[----:B------:R-:W-:-:S05]  /*0450*/  DADD R22, R22, R10 ;  /* 0x0000000016167229 */ /* 0x000fca000000000a */
[----:B----4-:R-:W-:Y:S02]  /*0460*/  DADD R12, R8, R12 ;  /* 0x00000000080c7229 */ /* 0x010fe4000000000c */
[----:B------:R-:W3:Y:S01]  /*0470*/  LDG.E.128 R8, desc[UR16][R26.64+0x1000] ;  /* 0x001000101a087981 */ /* 0x000ee2000c1e1d00 */
[----:B------:R-:W-:-:S05]  /*0480*/  DADD R22, R22, R14 ;  /* 0x0000000016167229 */ /* 0x000fca000000000e */
[----:B------:R-:W-:Y:S02]  /*0490*/  DADD R20, R12, R16 ;  /* 0x000000000c147229 */ /* 0x000fe40000000010 */
[----:B------:R-:W4:Y:S01]  /*04a0*/  LDG.E.128 R12, desc[UR16][R26.64+0x2000] ;  /* 0x002000101a0c7981 */ /* 0x000f22000c1e1d00 */
[----:B------:R-:W-:-:S03]  /*04b0*/  DADD R22, R22, R18 ;  /* 0x0000000016167229 */ /* 0x000fc60000000012 */
[----:B------:R-:W4:Y:S02]  /*04c0*/  LDG.E.128 R16, desc[UR16][R26.64+0x3000] ;  /* 0x003000101a107981 */ /* 0x000f24000c1e1d00 */
[----:B--2---:R-:W-:-:S03]  /*04d0*/  DADD R4, R20, R4 ;  /* 0x0000000014047229 */ /* 0x004fc60000000004 */
[----:B------:R-:W-:-:S05]  /*04e0*/  DADD R22, R22, R6 ;  /* 0x0000000016167229 */ /* 0x000fca0000000006 */
        /* <DEDUP_REMOVED lines=9> */
[----:B------:R0:W4:Y:S01]  /*0580*/  LDG.E.128 R16, desc[UR16][R26.64+0x7000] ;  /* 0x007000101a107981 */ /* 0x000122000c1e1d00 */
[----:B------:R-:W-:-:S05]  /*0590*/  VIADD R25, R25, 0x10 ;  /* 0x0000001019197836 */ /* 0x000fca0000000000 */
[----:B------:R-:W-:Y:S02]  /*05a0*/  ISETP.NE.AND P1, PT, R25, RZ, PT ;  /* 0x000000ff1900720c */ /* 0x000fe40003f25270 */
[----:B0-----:R-:W-:Y:S01]  /*05b0*/  IADD3 R26, P2, PT, R26, 0x10000, RZ ;  /* 0x000100001a1a7810 */ /* 0x001fe20007f5e0ff */
[----:B------:R-:W-:-:S04]  /*05c0*/  VIADD R2, R2, 0x1000 ;  /* 0x0000100002027836 */ /* 0x000fc80000000000 */
[----:B------:R-:W-:Y:S01]  /*05d0*/  IMAD.X R27, RZ, RZ, R27, P2 ;  /* 0x000000ffff1b7224 */ /* 0x000fe200010e061b */
[----:B--2---:R-:W-:Y:S02]  /*05e0*/  DADD R4, R20, R4 ;  /* 0x0000000014047229 */ /* 0x004fe40000000004 */
[----:B------:R-:W-:-:S06]  /*05f0*/  DADD R6, R22, R6 ;  /* 0x0000000016067229 */ /* 0x000fcc0000000006 */
[----:B---3--:R-:W-:Y:S02]  /*0600*/  DADD R4, R4, R8 ;  /* 0x0000000004047229 */ /* 0x008fe40000000008 */
[----:B------:R-:W-:-:S06]  /*0610*/  DADD R6, R6, R10 ;  /* 0x0000000006067229 */ /* 0x000fcc000000000a */
[----:B----4-:R-:W-:Y:S02]  /*0620*/  DADD R4, R4, R12 ;  /* 0x0000000004047229 */ /* 0x010fe4000000000c */
[----:B------:R-:W-:-:S06]  /*0630*/  DADD R6, R6, R14 ;  /* 0x0000000006067229 */ /* 0x000fcc000000000e */
[----:B------:R-:W-:Y:S02]  /*0640*/  DADD R4, R4, R16 ;  /* 0x0000000004047229 */ /* 0x000fe40000000010 */
[----:B------:R-:W-:Y:S01]  /*0650*/  DADD R6, R6, R18 ;  /* 0x0000000006067229 */ /* 0x000fe20000000012 */
[----:B------:R-:W-:Y:S10]  /*0660*/  @P1 BRA `(.L_x_42) ;  /* 0xfffffffc00281947 */ /* 0x000ff4000383ffff */
.L_x_41:
[----:B------:R-:W-:Y:S05]  /*0670*/  BSYNC.RECONVERGENT B2 ;  /* 0x0000000000027941 */ /* 0x000fea0003800200 */
.L_x_40:
[----:B------:R-:W-:Y:S05]  /*0680*/  @!P0 BRA `(.L_x_39) ;  /* 0x0000000400288947 */ /* 0x000fea0003800000 */
[----:B------:R-:W-:Y:S01]  /*0690*/  ISETP.GE.U32.AND P1, PT, R24, 0x8, PT ;  /* 0x000000081800780c */ /* 0x000fe20003f26070 */
[----:B------:R-:W-:Y:S01]  /*06a0*/  BSSY.RECONVERGENT B2, `(.L_x_43) ;  /* 0x0000022000027945 */ /* 0x000fe20003800200 */
[----:B------:R-:W-:-:S04]  /*06b0*/  LOP3.LUT R25, R3, 0x7, RZ, 0xc0, !PT ;  /* 0x0000000703197812 */ /* 0x000fc800078ec0ff */
[----:B------:R-:W-:-:S07]  /*06c0*/  ISETP.NE.AND P0, PT, R25, RZ, PT ;  /* 0x000000ff1900720c */ /* 0x000fce0003f05270 */
[----:B------:R-:W-:Y:S06]  /*06d0*/  @!P1 BRA `(.L_x_44) ;  /* 0x0000000000789947 */ /* 0x000fec0003800000 */
[----:B------:R-:W0:Y:S01]  /*06e0*/  LDCU.64 UR4, c[0x0][0x380] ;  /* 0x00007000ff0477ac */ /* 0x000e220008000a00 */
[----:B------:R-:W-:-:S04]  /*06f0*/  IADD3 R8, P1, PT, R2, UR6, RZ ;  /* 0x0000000602087c10 */ /* 0x000fc8000ff3e0ff */
[----:B------:R-:W-:Y:S02]  /*0700*/  LEA.HI.X.SX32 R9, R2, RZ, 0x1, P1 ;  /* 0x000000ff02097211 */ /* 0x000fe400008f0eff */
[----:B0-----:R-:W-:-:S04]  /*0710*/  LEA R26, P1, R8, UR4, 0x4 ;  /* 0x00000004081a7c11 */ /* 0x001fc8000f8220ff */
[----:B------:R-:W-:-:S05]  /*0720*/  LEA.HI.X R27, R8, UR5, R9, 0x4, P1 ;  /* 0x00000005081b7c11 */ /* 0x000fca00088f2409 */
        /* <DEDUP_REMOVED lines=8> */
[----:B------:R-:W-:Y:S01]  /*07b0*/  DADD R28, R22, R18 ;  /* 0x00000000161c7229 */ /* 0x000fe20000000012 */
[----:B------:R-:W3:Y:S05]  /*07c0*/  LDG.E.128 R16, desc[UR16][R26.64+0x5000] ;  /* 0x005000101a107981 */ /* 0x000eea000c1e1d00 */
[----:B----4-:R-:W-:-:S02]  /*07d0*/  DADD R20, R20, R12 ;  /* 0x0000000014147229 */ /* 0x010fc4000000000c */
[----:B------:R-:W-:Y:S01]  /*07e0*/  DADD R28, R28, R14 ;  /* 0x000000001c1c7229 */ /* 0x000fe2000000000e */
[----:B------:R-:W4:Y:S05]  /*07f0*/  LDG.E.128 R12, desc[UR16][R26.64+0x6000] ;  /* 0x006000101a0c7981 */ /* 0x000f2a000c1e1d00 */
[----:B------:R-:W-:Y:S02]  /*0800*/  DADD R8, R20, R8 ;  /* 0x0000000014087229 */ /* 0x000fe40000000008 */
[----:B------:R-:W4:Y:S01]  /*0810*/  LDG.E.128 R20, desc[UR16][R26.64+0x7000] ;  /* 0x007000101a147981 */ /* 0x000f22000c1e1d00 */
[----:B------:R-:W-:Y:S01]  /*0820*/  DADD R10, R28, R10 ;  /* 0x000000001c0a7229 */ /* 0x000fe2000000000a */
[----:B------:R-:W-:-:S04]  /*0830*/  VIADD R2, R2, 0x800 ;  /* 0x0000080002027836 */ /* 0x000fc80000000000 */
[----:B--2---:R-:W-:-:S03]  /*0840*/  DADD R4, R8, R4 ;  /* 0x0000000008047229 */ /* 0x004fc60000000004 */
[----:B------:R-:W-:-:S05]  /*0850*/  DADD R6, R10, R6 ;  /* 0x000000000a067229 */ /* 0x000fca0000000006 */
[----:B---3--:R-:W-:-:S03]  /*0860*/  DADD R4, R4, R16 ;  /* 0x0000000004047229 */ /* 0x008fc60000000010 */
[----:B------:R-:W-:-:S05]  /*0870*/  DADD R6, R6, R18 ;  /* 0x0000000006067229 */ /* 0x000fca0000000012 */
[----:B----4-:R-:W-:-:S03]  /*0880*/  DADD R4, R4, R12 ;  /* 0x0000000004047229 */ /* 0x010fc6000000000c */
[----:B------:R-:W-:-:S05]  /*0890*/  DADD R6, R6, R14 ;  /* 0x0000000006067229 */ /* 0x000fca000000000e */
[----:B------:R-:W-:-:S03]  /*08a0*/  DADD R4, R4, R20 ;  /* 0x0000000004047229 */ /* 0x000fc60000000014 */
[----:B------:R-:W-:-:S11]  /*08b0*/  DADD R6, R6, R22 ;  /* 0x0000000006067229 */ /* 0x000fd60000000016 */
.L_x_44:
[----:B------:R-:W-:Y:S05]  /*08c0*/  BSYNC.RECONVERGENT B2 ;  /* 0x0000000000027941 */ /* 0x000fea0003800200 */
.L_x_43:
        /* <DEDUP_REMOVED lines=24> */
.L_x_46:
[----:B------:R-:W-:Y:S05]  /*0a50*/  BSYNC.RECONVERGENT B2 ;  /* 0x0000000000027941 */ /* 0x000fea0003800200 */
.L_x_45:
[----:B------:R-:W-:Y:S05]  /*0a60*/  @!P0 BRA `(.L_x_39) ;  /* 0x0000000000308947 */ /* 0x000fea0003800000 */
[----:B------:R-:W0:Y:S01]  /*0a70*/  LDC.64 R8, c[0x0][0x380] ;  /* 0x0000e000ff087b82 */ /* 0x000e220000000a00 */
[----:B------:R-:W-:Y:S02]  /*0a80*/  IMAD.U32 R11, RZ, RZ, UR11 ;  /* 0x0000000bff0b7e24 */ /* 0x000fe4000f8e00ff */
[----:B------:R-:W-:Y:S02]  /*0a90*/  IMAD.MOV R3, RZ, RZ, -R3 ;  /* 0x000000ffff037224 */ /* 0x000fe400078e0a03 */
[----:B0-----:R-:W-:-:S07]  /*0aa0*/  IMAD.WIDE.U32 R8, R11, 0x4000, R8 ;  /* 0x000040000b087825 */ /* 0x001fce00078e0008 */
.L_x_47:
[----:B------:R-:W-:-:S05]  /*0ab0*/  IMAD.WIDE R10, R2, 0x10, R8 ;  /* 0x00000010020a7825 */ /* 0x000fca00078e0208 */
[----:B------:R-:W2:Y:S01]  /*0ac0*/  LDG.E.128 R12, desc[UR16][R10.64] ;  /* 0x000000100a0c7981 */ /* 0x000ea2000c1e1d00 */
[----:B------:R-:W-:Y:S02]  /*0ad0*/  VIADD R3, R3, 0x1 ;  /* 0x0000000103037836 */ /* 0x000fe40000000000 */
[----:B------:R-:W-:-:S03]  /*0ae0*/  VIADD R2, R2, 0x100 ;  /* 0x0000010002027836 */ /* 0x000fc60000000000 */
[----:B------:R-:W-:Y:S01]  /*0af0*/  ISETP.NE.AND P0, PT, R3, RZ, PT ;  /* 0x000000ff0300720c */ /* 0x000fe20003f05270 */
[----:B--2--5:R-:W-:Y:S02]  /*0b00*/  DADD R4, R12, R4 ;  /* 0x000000000c047229 */ /* 0x024fe40000000004 */
[----:B------:R-:W-:-:S10]  /*0b10*/  DADD R6, R14, R6 ;  /* 0x000000000e067229 */ /* 0x000fd40000000006 */
[----:B------:R-:W-:Y:S05]  /*0b20*/  @P0 BRA `(.L_x_47) ;  /* 0xfffffffc00e00947 */ /* 0x000fea000383ffff */
.L_x_39:
[----:B------:R-:W-:Y:S05]  /*0b30*/  BSYNC.RECONVERGENT B1 ;  /* 0x0000000000017941 */ /* 0x000fea0003800200 */
.L_x_38:
[----:B------:R-:W-:-:S09]  /*0b40*/  UISETP.GE.AND UP0, UPT, UR7, 0x100, UPT ;  /* 0x000001000700788c */ /* 0x000fd2000bf06270 */
[----:B------:R-:W-:Y:S05]  /*0b50*/  BRA.U !UP0, `(.L_x_48) ;  /* 0x0000000508747547 */ /* 0x000fea000b800000 */
        /* <DEDUP_REMOVED lines=48> */
[----:B------:R-:W-:Y:S01]  /*0e60*/  FSEL R7, R5, R3, P0 ;  /* 0x0000000305077208 */ /* 0x000fe20000000000 */
[----:B------:R-:W-:Y:S02]  /*0e70*/  IMAD.MOV.U32 R4, RZ, RZ, R15 ;  /* 0x000000ffff047224 */ /* 0x000fe400078e000f */
[----:B------:R0:W3:Y:S01]  /*0e80*/  SHFL.DOWN PT, R10, R6, 0x10, 0x1f ;  /* 0x0a001f00060a7f89 */ /* 0x0000e200000e0000 */
[----:B------:R-:W-:-:S03]  /*0e90*/  IMAD.MOV.U32 R5, RZ, RZ, R16 ;  /* 0x000000ffff057224 */ /* 0x000fc600078e0010 */
[----:B------:R0:W4:Y:S01]  /*0ea0*/  SHFL.DOWN PT, R11, R7, 0x10, 0x1f ;  /* 0x0a001f00070b7f89 */ /* 0x00012200000e0000 */
[----:B------:R-:W-:Y:S05]  /*0eb0*/  @P1 BRA `(.L_x_50) ;  /* 0x0000000000281947 */ /* 0x000fea0003800000 */
[----:B------:R-:W-:Y:S01]  /*0ec0*/  ISETP.NE.AND P0, PT, R14, RZ, PT ;  /* 0x000000ff0e00720c */ /* 0x000fe20003f05270 */
[----:B-12---:R-:W-:-:S12]  /*0ed0*/  DADD R4, R8, R12 ;  /* 0x0000000008047229 */ /* 0x006fd8000000000c */
[----:B------:R-:W1:Y:S01]  /*0ee0*/  @!P0 S2R R14, SR_CgaCtaId ;  /* 0x00000000000e8919 */ /* 0x000e620000008800 */
[----:B0-----:R-:W-:Y:S02]  /*0ef0*/  @!P0 MOV R7, 0x400 ;  /* 0x0000040000078802 */ /* 0x001fe40000000f00 */
[----:B------:R-:W-:-:S04]  /*0f00*/  @!P0 SHF.R.U32.HI R6, RZ, 0x1, R0 ;  /* 0x00000001ff068819 */ /* 0x000fc80000011600 */
[----:B------:R-:W-:Y:S02]  /*0f10*/  @!P0 LOP3.LUT R8, R6, 0x1f0, RZ, 0xc0, !PT ;  /* 0x000001f006088812 */ /* 0x000fe400078ec0ff */
[----:B-1----:R-:W-:Y:S01]  /*0f20*/  @!P0 LEA R9, R14, R7, 0x18 ;  /* 0x000000070e098211 */ /* 0x002fe200078ec0ff */
[----:B---34-:R-:W-:-:S04]  /*0f30*/  DADD R6, R2, R10 ;  /* 0x0000000002067229 */ /* 0x018fc8000000000a */
[----:B------:R-:W-:-:S05]  /*0f40*/  @!P0 IMAD.IADD R9, R8, 0x1, R9 ;  /* 0x0000000108098824 */ /* 0x000fca00078e0209 */
[----:B------:R0:W-:Y:S02]  /*0f50*/  @!P0 STS.128 [R9+0x10], R4 ;  /* 0x0000100409008388 */ /* 0x0001e40000000c00 */
.L_x_50:
[----:B------:R-:W-:Y:S05]  /*0f60*/  BSYNC.RECONVERGENT B1 ;  /* 0x0000000000017941 */ /* 0x000fea0003800200 */
.L_x_49:
        /* <DEDUP_REMOVED lines=8> */
[----:B0--34-:R-:W0:Y:S04]  /*0ff0*/  LDS.128 R8, [UR4+0x40] ;  /* 0x00004004ff087984 */ /* 0x019e280008000c00 */
[----:B------:R-:W3:Y:S04]  /*1000*/  LDS.128 R16, [UR4+0x50] ;  /* 0x00005004ff107984 */ /* 0x000ee80008000c00 */
[----:B-12---:R-:W1:Y:S01]  /*1010*/  LDS.128 R12, [UR4+0x60] ;  /* 0x00006004ff0c7984 */ /* 0x006e620008000c00 */
[----:B-----5:R-:W-:-:S02]  /*1020*/  DADD R24, R4, R24 ;  /* 0x0000000004187229 */ /* 0x020fc40000000018 */
[----:B------:R-:W-:Y:S01]  /*1030*/  DADD R26, R6, R26 ;  /* 0x00000000061a7229 */ /* 0x000fe2000000001a */
[----:B------:R-:W2:Y:S05]  /*1040*/  LDS.128 R4, [UR4+0x70] ;  /* 0x00007004ff047984 */ /* 0x000eaa0008000c00 */
[----:B------:R-:W-:Y:S02]  /*1050*/  DADD R24, R24, R20 ;  /* 0x0000000018187229 */ /* 0x000fe40000000014 */
[----:B------:R-:W-:Y:S01]  /*1060*/  DADD R26, R26, R22 ;  /* 0x000000001a1a7229 */ /* 0x000fe20000000016 */
[----:B------:R-:W4:Y:S05]  /*1070*/  LDS.128 R20, [UR4+0x80] ;  /* 0x00008004ff147984 */ /* 0x000f2a0008000c00 */
[----:B0-----:R-:W-:-:S02]  /*1080*/  DADD R8, R24, R8 ;  /* 0x0000000018087229 */ /* 0x001fc40000000008 */
[----:B------:R-:W-:-:S06]  /*1090*/  DADD R10, R26, R10 ;  /* 0x000000001a0a7229 */ /* 0x000fcc000000000a */
[----:B---3--:R-:W-:Y:S02]  /*10a0*/  DADD R8, R8, R16 ;  /* 0x0000000008087229 */ /* 0x008fe40000000010 */
[----:B------:R-:W-:-:S06]  /*10b0*/  DADD R10, R10, R18 ;  /* 0x000000000a0a7229 */ /* 0x000fcc0000000012 */
[----:B-1----:R-:W-:Y:S02]  /*10c0*/  DADD R8, R8, R12 ;  /* 0x0000000008087229 */ /* 0x002fe4000000000c */
[----:B------:R-:W-:-:S06]  /*10d0*/  DADD R10, R10, R14 ;  /* 0x000000000a0a7229 */ /* 0x000fcc000000000e */
[----:B--2---:R-:W-:Y:S02]  /*10e0*/  DADD R4, R8, R4 ;  /* 0x0000000008047229 */ /* 0x004fe40000000004 */
[----:B------:R-:W-:-:S06]  /*10f0*/  DADD R6, R10, R6 ;  /* 0x000000000a067229 */ /* 0x000fcc0000000006 */
[----:B----4-:R-:W-:Y:S02]  /*1100*/  DADD R4, R4, R20 ;  /* 0x0000000004047229 */ /* 0x010fe40000000014 */
[----:B------:R-:W-:Y:S01]  /*1110*/  DADD R6, R6, R22 ;  /* 0x0000000006067229 */ /* 0x000fe20000000016 */
[----:B------:R-:W-:Y:S10]  /*1120*/  BRA `(.L_x_51) ;  /* 0x0000001800f87947 */ /* 0x000ff40003800000 */
.L_x_48:
[----:B------:R-:W-:Y:S01]  /*1130*/  LOP3.LUT R2, R0, 0x3e0, RZ, 0xc0, !PT ;  /* 0x000003e000027812 */ /* 0x000fe200078ec0ff */
[----:B------:R-:W-:-:S04]  /*1140*/  UISETP.GE.AND UP0, UPT, UR7, 0x21, UPT ;  /* 0x000000210700788c */ /* 0x000fc8000bf06270 */
[----:B------:R-:W-:Y:S01]  /*1150*/  VIADD R3, R2, 0x20 ;  /* 0x0000002002037836 */ /* 0x000fe20000000000 */
[----:B------:R-:W-:-:S04]  /*1160*/  LOP3.LUT R2, RZ, R2, RZ, 0x33, !PT ;  /* 0x00000002ff027212 */ /* 0x000fc800078e33ff */
[----:B------:R-:W-:Y:S01]  /*1170*/  ISETP.GT.AND P0, PT, R3, UR7, PT ;  /* 0x0000000703007c0c */ /* 0x000fe2000bf04270 */
[----:B------:R-:W-:-:S05]  /*1180*/  VIADD R2, R2, UR7 ;  /* 0x0000000702027c36 */ /* 0x000fca0008000000 */
[----:B------:R-:W-:Y:S02]  /*1190*/  SEL R3, R2, 0x1f, P0 ;  /* 0x0000001f02037807 */ /* 0x000fe40000000000 */
[----:B------:R-:W0:Y:S03]  /*11a0*/  S2R R2, SR_LANEID ;  /* 0x0000000000027919 */ /* 0x000e260000000000 */
[----:B-----5:R-:W-:Y:S04]  /*11b0*/  SHFL.DOWN PT, R8, R4, 0x1, R3 ;  /* 0x0820000004087989 */ /* 0x020fe800000e0003 */
[----:B------:R-:W1:Y:S04]  /*11c0*/  SHFL.DOWN PT, R9, R5, 0x1, R3 ;  /* 0x0820000005097989 */ /* 0x000e6800000e0003 */
[----:B------:R-:W-:Y:S04]  /*11d0*/  SHFL.DOWN PT, R10, R6, 0x1, R3 ;  /* 0x08200000060a7989 */ /* 0x000fe800000e0003 */
[----:B------:R-:W2:Y:S01]  /*11e0*/  SHFL.DOWN PT, R11, R7, 0x1, R3 ;  /* 0x08200000070b7989 */ /* 0x000ea200000e0003 */
[----:B-1----:R-:W-:Y:S01]  /*11f0*/  DADD R8, R8, R4 ;  /* 0x0000000008087229 */ /* 0x002fe20000000004 */
[----:B0-----:R-:W-:-:S02]  /*1200*/  ISETP.GE.AND P0, PT, R2, R3, PT ;  /* 0x000000030200720c */ /* 0x001fc40003f06270 */
[----:B------:R-:W-:Y:S01]  /*1210*/  ISETP.NE.AND P1, PT, R2, RZ, PT ;  /* 0x000000ff0200720c */ /* 0x000fe20003f25270 */
[----:B--2---:R-:W-:-:S06]  /*1220*/  DADD R10, R10, R6 ;  /* 0x000000000a0a7229 */ /* 0x004fcc0000000006 */
[----:B------:R-:W-:Y:S02]  /*1230*/  FSEL R12, R8, R4, !P0 ;  /* 0x00000004080c7208 */ /* 0x000fe40004000000 */
[----:B------:R-:W-:-:S03]  /*1240*/  FSEL R13, R9, R5, !P0 ;  /* 0x00000005090d7208 */ /* 0x000fc60004000000 */
[----:B------:R-:W-:Y:S01]  /*1250*/  SHFL.DOWN PT, R8, R12, 0x2, R3 ;  /* 0x084000000c087989 */ /* 0x000fe200000e0003 */
[----:B------:R-:W-:-:S03]  /*1260*/  FSEL R10, R10, R6, !P0 ;  /* 0x000000060a0a7208 */ /* 0x000fc60004000000 */
[----:B------:R-:W0:Y:S01]  /*1270*/  SHFL.DOWN PT, R9, R13, 0x2, R3 ;  /* 0x084000000d097989 */ /* 0x000e2200000e0003 */
[----:B------:R-:W-:Y:S01]  /*1280*/  FSEL R11, R11, R7, !P0 ;  /* 0x000000070b0b7208 */ /* 0x000fe20004000000 */
[----:B------:R-:W-:Y:S02]  /*1290*/  VIADD R6, R2, 0x2 ;  /* 0x0000000202067836 */ /* 0x000fe40000000000 */
[----:B------:R-:W-:Y:S03]  /*12a0*/  SHFL.DOWN PT, R4, R10, 0x2, R3 ;  /* 0x084000000a047989 */ /* 0x000fe600000e0003 */
[----:B------:R-:W-:Y:S01]  /*12b0*/  ISETP.GT.AND P0, PT, R6, R3, PT ;  /* 0x000000030600720c */ /* 0x000fe20003f04270 */
[----:B------:R-:W1:Y:S01]  /*12c0*/  SHFL.DOWN PT, R5, R11, 0x2, R3 ;  /* 0x084000000b057989 */ /* 0x000e6200000e0003 */
[----:B0-----:R-:W-:Y:S02]  /*12d0*/  DADD R8, R8, R12 ;  /* 0x0000000008087229 */ /* 0x001fe4000000000c */
[----:B-1----:R-:W-:-:S08]  /*12e0*/  DADD R4, R4, R10 ;  /* 0x0000000004047229 */ /* 0x002fd0000000000a */
[----:B------:R-:W-:Y:S02]  /*12f0*/  FSEL R8, R12, R8, P0 ;  /* 0x000000080c087208 */ /* 0x000fe40000000000 */
[----:B------:R-:W-:Y:S02]  /*1300*/  FSEL R9, R13, R9, P0 ;  /* 0x000000090d097208 */ /* 0x000fe40000000000 */
[----:B------:R-:W-:Y:S01]  /*1310*/  FSEL R14, R10, R4, P0 ;  /* 0x000000040a0e7208 */ /* 0x000fe20000000000 */
[----:B------:R-:W-:Y:S01]  /*1320*/  VIADD R10, R2, 0x4 ;  /* 0x00000004020a7836 */ /* 0x000fe20000000000 */
[----:B------:R-:W-:Y:S01]  /*1330*/  FSEL R15, R11, R5, P0 ;  /* 0x000000050b0f7208 */ /* 0x000fe20000000000 */
[----:B------:R-:W-:Y:S03]  /*1340*/  SHFL.DOWN PT, R4, R8, 0x4, R3 ;  /* 0x0880000008047989 */ /* 0x000fe600000e0003 */
[----:B------:R-:W-:Y:S01]  /*1350*/  ISETP.GT.AND P0, PT, R10, R3, PT ;  /* 0x000000030a00720c */ /* 0x000fe20003f04270 */
        /* <DEDUP_REMOVED lines=10> */
[----:B------:R-:W-:Y:S01]  /*1400*/  FSEL R13, R15, R7, P0 ;  /* 0x000000070f0d7208 */ /* 0x000fe20000000000 */
[C---:B------:R-:W-:Y:S02]  /*1410*/  VIADD R14, R2.reuse, 0x8 ;  /* 0x00000008020e7836 */ /* 0x040fe40000000000 */
[----:B------:R-:W-:Y:S01]  /*1420*/  SHFL.DOWN PT, R6, R12, 0x8, R3 ;  /* 0x090000000c067989 */ /* 0x000fe200000e0003 */
[----:B------:R-:W-:Y:S02]  /*1430*/  VIADD R2, R2, 0x10 ;  /* 0x0000001002027836 */ /* 0x000fe40000000000 */
[----:B------:R-:W-:Y:S01]  /*1440*/  ISETP.GT.AND P0, PT, R14, R3, PT ;  /* 0x000000030e00720c */ /* 0x000fe20003f04270 */
[----:B------:R-:W1:Y:S01]  /*1450*/  SHFL.DOWN PT, R7, R13, 0x8, R3 ;  /* 0x090000000d077989 */ /* 0x000e6200000e0003 */
[----:B------:R-:W2:Y:S01]  /*1460*/  @!P1 S2R R14, SR_CgaCtaId ;  /* 0x00000000000e9919 */ /* 0x000ea20000008800 */
        /* <DEDUP_REMOVED lines=10> */
[----:B------:R-:W-:Y:S02]  /*1510*/  @!P1 MOV R13, 0x400 ;  /* 0x00000400000d9802 */ /* 0x000fe40000000f00 */
[----:B------:R-:W-:Y:S01]  /*1520*/  @!P1 SHF.R.U32.HI R12, RZ, 0x1, R0 ;  /* 0x00000001ff0c9819 */ /* 0x000fe20000011600 */
[----:B------:R-:W1:Y:S01]  /*1530*/  SHFL.DOWN PT, R9, R5, 0x10, R3 ;  /* 0x0a00000005097989 */ /* 0x000e6200000e0003 */
[----:B--2---:R-:W-:Y:S02]  /*1540*/  @!P1 LEA R13, R14, R13, 0x18 ;  /* 0x0000000d0e0d9211 */ /* 0x004fe400078ec0ff */
[----:B------:R-:W-:-:S05]  /*1550*/  @!P1 LOP3.LUT R12, R12, 0x1f0, RZ, 0xc0, !PT ;  /* 0x000001f00c0c9812 */ /* 0x000fca00078ec0ff */
[----:B------:R-:W-:Y:S01]  /*1560*/  @!P1 IMAD.IADD R13, R12, 0x1, R13 ;  /* 0x000000010c0d9824 */ /* 0x000fe200078e020d */
[----:B0-----:R-:W-:Y:S02]  /*1570*/  DADD R10, R10, R6 ;  /* 0x000000000a0a7229 */ /* 0x001fe40000000006 */
[----:B-1----:R-:W-:-:S08]  /*1580*/  DADD R8, R8, R4 ;  /* 0x0000000008087229 */ /* 0x002fd00000000004 */
[----:B------:R-:W-:Y:S02]  /*1590*/  FSEL R2, R6, R10, P0 ;  /* 0x0000000a06027208 */ /* 0x000fe40000000000 */
[----:B------:R-:W-:Y:S02]  /*15a0*/  FSEL R11, R7, R11, P0 ;  /* 0x0000000b070b7208 */ /* 0x000fe40000000000 */
[----:B------:R-:W-:Y:S01]  /*15b0*/  FSEL R6, R4, R8, P0 ;  /* 0x0000000804067208 */ /* 0x000fe20000000000 */
[----:B------:R-:W-:Y:S01]  /*15c0*/  IMAD.MOV.U32 R4, RZ, RZ, R2 ;  /* 0x000000ffff047224 */ /* 0x000fe200078e0002 */
[----:B------:R-:W-:Y:S01]  /*15d0*/  FSEL R7, R5, R9, P0 ;  /* 0x0000000905077208 */ /* 0x000fe20000000000 */
[----:B------:R-:W-:Y:S01]  /*15e0*/  IMAD.MOV.U32 R5, RZ, RZ, R11 ;  /* 0x000000ffff057224 */ /* 0x000fe200078e000b */
[----:B------:R-:W-:-:S04]  /*15f0*/  PLOP3.LUT P0, PT, PT, PT, UP0, 0x80, 0x8 ;  /* 0x000000000008781c */ /* 0x000fc80003f0f008 */
[----:B------:R-:W-:Y:S01]  /*1600*/  ISETP.NE.OR P0, PT, R0, RZ, !P0 ;  /* 0x000000ff0000720c */ /* 0x000fe20004705670 */
[----:B------:R0:W-:Y:S01]  /*1610*/  @!P1 STS.128 [R13+0x10], R4 ;  /* 0x000010040d009388 */ /* 0x0001e20000000c00 */
[----:B------:R-:W-:Y:S11]  /*1620*/  BAR.SYNC.DEFER_BLOCKING 0x0 ;  /* 0x0000000000007b1d */ /* 0x000ff60000010000 */
[----:B------:R-:W-:Y:S05]  /*1630*/  @P0 BRA `(.L_x_51) ;  /* 0x0000001400b40947 */ /* 0x000fea0003800000 */
[----:B------:R-:W1:Y:S01]  /*1640*/  S2UR UR5, SR_CgaCtaId ;  /* 0x00000000000579c3 */ /* 0x000e620000008800 */
[----:B------:R-:W-:Y:S01]  /*1650*/  UMOV UR4, 0x400 ;  /* 0x0000040000047882 */ /* 0x000fe20000000000 */
[----:B------:R-:W-:Y:S02]  /*1660*/  UISETP.GE.U32.AND UP0, UPT, UR7, 0x41, UPT ;  /* 0x000000410700788c */ /* 0x000fe4000bf06070 */
[----:B-1----:R-:W-:-:S09]  /*1670*/  ULEA UR4, UR5, UR4, 0x18 ;  /* 0x0000000405047291 */ /* 0x002fd2000f8ec0ff */
[----:B------:R-:W0:Y:S02]  /*1680*/  LDS.128 R8, [UR4+0x20] ;  /* 0x00002004ff087984 */ /* 0x000e240008000c00 */
[----:B0-----:R-:W-:Y:S02]  /*1690*/  DADD R4, R4, R8 ;  /* 0x0000000004047229 */ /* 0x001fe40000000008 */
[----:B------:R-:W-:Y:S01]  /*16a0*/  DADD R6, R6, R10 ;  /* 0x0000000006067229 */ /* 0x000fe2000000000a */
[----:B------:R-:W-:Y:S10]  /*16b0*/  BRA.U !UP0, `(.L_x_51) ;  /* 0x0000001508947547 */ /* 0x000ff4000b800000 */
[----:B------:R-:W0:Y:S01]  /*16c0*/  LDS.128 R8, [UR4+0x30] ;  /* 0x00003004ff087984 */ /* 0x000e220008000c00 */
[----:B------:R-:W-:Y:S01]  /*16d0*/  UISETP.GE.U32.AND UP0, UPT, UR7, 0x61, UPT ;  /* 0x000000610700788c */ /* 0x000fe2000bf06070 */
[----:B0-----:R-:W-:Y:S02]  /*16e0*/  DADD R4, R4, R8 ;  /* 0x0000000004047229 */ /* 0x001fe40000000008 */
[----:B------:R-:W-:-:S06]  /*16f0*/  DADD R6, R6, R10 ;  /* 0x0000000006067229 */ /* 0x000fcc000000000a */
[----:B------:R-:W-:Y:S05]  /*1700*/  BRA.U !UP0, `(.L_x_51) ;  /* 0x0000001508807547 */ /* 0x000fea000b800000 */
        /* <DEDUP_REMOVED lines=20> */
[----:B------:R-:W0:Y:S02]  /*1850*/  LDS.128 R8, [UR4+0x80] ;  /* 0x00008004ff087984 */ /* 0x000e240008000c00 */
[----:B0-----:R-:W-:Y:S02]  /*1860*/  DADD R4, R4, R8 ;  /* 0x0000000004047229 */ /* 0x001fe40000000008 */
[----:B------:R-:W-:Y:S01]  /*1870*/  DADD R6, R6, R10 ;  /* 0x0000000006067229 */ /* 0x000fe2000000000a */
[----:B------:R-:W-:Y:S10]  /*1880*/  BRA `(.L_x_51) ;  /* 0x0000001400207947 */ /* 0x000ff40003800000 */
.L_x_35:
[----:B------:R-:W0:Y:S01]  /*1890*/  S2R R0, SR_TID.X ;  /* 0x0000000000007919 */ /* 0x000e220000002100 */
[----:B------:R-:W1:Y:S01]  /*18a0*/  LDC.64 R2, c[0x0][0x380] ;  /* 0x0000e000ff027b82 */ /* 0x000e620000000a00 */
[----:B0-----:R-:W-:-:S04]  /*18b0*/  VIADD R5, R0, UR6 ;  /* 0x0000000600057c36 */ /* 0x001fc80008000000 */
[----:B-1----:R-:W-:-:S05]  /*18c0*/  IMAD.WIDE.U32 R2, R5, 0x10, R2 ;  /* 0x0000001005027825 */ /* 0x002fca00078e0002 */
[----:B------:R-:W2:Y:S04]  /*18d0*/  LDG.E.128 R8, desc[UR16][R2.64] ;  /* 0x0000001002087981 */ /* 0x000ea8000c1e1d00 */
[----:B------:R-:W2:Y:S04]  /*18e0*/  LDG.E.128 R12, desc[UR16][R2.64+0x1000] ;  /* 0x00100010020c7981 */ /* 0x000ea8000c1e1d00 */
[----:B------:R-:W3:Y:S04]  /*18f0*/  LDG.E.128 R4, desc[UR16][R2.64+0x2000] ;  /* 0x0020001002047981 */ /* 0x000ee8000c1e1d00 */
[----:B------:R-:W4:Y:S01]  /*1900*/  LDG.E.128 R24, desc[UR16][R2.64+0x3000] ;  /* 0x0030001002187981 */ /* 0x000f22000c1e1d00 */
[----:B------:R-:W-:-:S04]  /*1910*/  UISETP.GE.U32.AND UP0, UPT, UR4, UR5, UPT ;  /* 0x000000050400728c */ /* 0x000fc8000bf06070 */
[----:B------:R-:W-:Y:S01]  /*1920*/  UISETP.GE.U32.AND.EX UP0, UPT, UR7, UR18, UPT, UP0 ;  /* 0x000000120700728c */ /* 0x000fe2000bf06100 */
[----:B--2---:R-:W-:Y:S02]  /*1930*/  DADD R8, R8, R12 ;  /* 0x0000000008087229 */ /* 0x004fe4000000000c */
[----:B------:R-:W-:-:S06]  /*1940*/  DADD R10, R10, R14 ;  /* 0x000000000a0a7229 */ /* 0x000fcc000000000e */
[----:B---3--:R-:W-:Y:S02]  /*1950*/  DADD R4, R4, R8 ;  /* 0x0000000004047229 */ /* 0x008fe40000000008 */
[----:B------:R-:W-:-:S06]  /*1960*/  DADD R6, R6, R10 ;  /* 0x0000000006067229 */ /* 0x000fcc000000000a */
[----:B----4-:R-:W-:Y:S02]  /*1970*/  DADD R24, R24, R4 ;  /* 0x0000000018187229 */ /* 0x010fe40000000004 */
[----:B------:R-:W-:Y:S01]  /*1980*/  DADD R26, R26, R6 ;  /* 0x000000001a1a7229 */ /* 0x000fe20000000006 */
[----:B------:R-:W-:Y:S10]  /*1990*/  BRA.U !UP0, `(.L_x_52) ;  /* 0x0000000d08747547 */ /* 0x000ff4000b800000 */
[----:B------:R-:W0:Y:S01]  /*19a0*/  LDCU.64 UR14, c[0x0][0x380] ;  /* 0x00007000ff0e77ac */ /* 0x000e220008000a00 */
[----:B------:R-:W-:Y:S01]  /*19b0*/  IMAD.U32 R3, RZ, RZ, UR5 ;  /* 0x00000005ff037e24 */ /* 0x000fe2000f8e00ff */
[----:B------:R-:W-:Y:S01]  /*19c0*/  LOP3.LUT R2, RZ, R0, RZ, 0x33, !PT ;  /* 0x00000000ff027212 */ /* 0x000fe200078e33ff */
[----:B------:R-:W-:Y:S02]  /*19d0*/  UIADD3 UR8, UP0, UPT, UR5, UR6, URZ ;  /* 0x0000000605087290 */ /* 0x000fe4000ff1e0ff */
[----:B------:R-:W-:Y:S02]  /*19e0*/  UIADD3 UR20, UP1, UPT, UR12, -0x400, URZ ;  /* 0xfffffc000c147890 */ /* 0x000fe4000ff3e0ff */
[----:B------:R-:W-:Y:S01]  /*19f0*/  IADD3 R2, PT, PT, -R3, UR12, R2 ;  /* 0x0000000c03027c10 */ /* 0x000fe2000fffe102 */
[----:B------:R-:W-:Y:S01]  /*1a00*/  UIADD3.X UR9, UPT, UPT, URZ, UR18, URZ, UP0, !UPT ;  /* 0x00000012ff097290 */ /* 0x000fe200087fe4ff */
[----:B------:R-:W-:Y:S01]  /*1a10*/  IADD3 R29, P0, PT, R0, UR8, RZ ;  /* 0x00000008001d7c10 */ /* 0x000fe2000ff1e0ff */
[----:B------:R-:W-:-:S02]  /*1a20*/  UIADD3.X UR21, UPT, UPT, UR13, -0x1, URZ, UP1, !UPT ;  /* 0xffffffff0d157890 */ /* 0x000fc40008ffe4ff */
[----:B------:R-:W-:Y:S01]  /*1a30*/  VIADD R3, R2, -UR6 ;  /* 0x8000000602037c36 */ /* 0x000fe20008000000 */
[----:B------:R-:W-:Y:S01]  /*1a40*/  UISETP.GT.U32.AND UP0, UPT, UR8, UR20, UPT ;  /* 0x000000140800728c */ /* 0x000fe2000bf04070 */
[----:B------:R-:W-:Y:S01]  /*1a50*/  IMAD.X R4, RZ, RZ, UR9, P0 ;  /* 0x00000009ff047e24 */ /* 0x000fe200080e06ff */
[----:B------:R-:W-:Y:S02]  /*1a60*/  UMOV UR4, URZ ;  /* 0x000000ff00047c82 */ /* 0x000fe40008000000 */
[----:B------:R-:W-:Y:S01]  /*1a70*/  UISETP.GT.U32.AND.EX UP0, UPT, UR9, UR21, UPT, UP0 ;  /* 0x000000150900728c */ /* 0x000fe2000bf04100 */
[----:B0-----:R-:W-:Y:S01]  /*1a80*/  LEA R28, P1, R29, UR14, 0x4 ;  /* 0x0000000e1d1c7c11 */ /* 0x001fe2000f8220ff */
[----:B------:R-:W-:Y:S01]  /*1a90*/  UMOV UR10, UR8 ;  /* 0x00000008000a7c82 */ /* 0x000fe20008000000 */
[----:B------:R-:W-:Y:S02]  /*1aa0*/  UMOV UR7, UR9 ;  /* 0x0000000900077c82 */ /* 0x000fe40008000000 */
[----:B------:R-:W-:-:S02]  /*1ab0*/  IADD3 R28, P0, PT, R28, 0x8000, RZ ;  /* 0x000080001c1c7810 */ /* 0x000fc40007f1e0ff */
[----:B------:R-:W-:-:S05]  /*1ac0*/  LEA.HI.X R29, R29, UR15, R4, 0x4, P1 ;  /* 0x0000000f1d1d7c11 */ /* 0x000fca00088f2404 */
[----:B------:R-:W-:Y:S01]  /*1ad0*/  IMAD.X R29, RZ, RZ, R29, P0 ;  /* 0x000000ffff1d7224 */ /* 0x000fe200000e061d */
[----:B------:R-:W-:Y:S06]  /*1ae0*/  BRA.U UP0, `(.L_x_53) ;  /* 0x00000001009c7547 */ /* 0x000fec000b800000 */
[----:B------:R-:W0:Y:S01]  /*1af0*/  LDCU.64 UR14, c[0x0][0x380] ;  /* 0x00007000ff0e77ac */ /* 0x000e220008000a00 */
[----:B------:R-:W1:Y:S01]  /*1b00*/  LDCU.64 UR12, c[0x0][0x3b8] ;  /* 0x00007700ff0c77ac */ /* 0x000e620008000a00 */
[----:B------:R-:W-:Y:S01]  /*1b10*/  NOP ;  /* 0x0000000000007918 */ /* 0x000fe20000000000 */
.L_x_54:
[----:B------:R-:W-:-:S05]  /*1b20*/  IADD3 R2, P0, PT, R0, UR8, RZ ;  /* 0x0000000800027c10 */ /* 0x000fca000ff1e0ff */
[----:B------:R-:W-:Y:S01]  /*1b30*/  IMAD.X R5, RZ, RZ, UR9, P0 ;  /* 0x00000009ff057e24 */ /* 0x000fe200080e06ff */
[----:B0-----:R-:W-:-:S04]  /*1b40*/  LEA R20, P0, R2, UR14, 0x4 ;  /* 0x0000000e02147c11 */ /* 0x001fc8000f8020ff */
[----:B------:R-:W-:-:S05]  /*1b50*/  LEA.HI.X R21, R2, UR15, R5, 0x4, P0 ;  /* 0x0000000f02157c11 */ /* 0x000fca00080f2405 */
[----:B------:R-:W2:Y:S04]  /*1b60*/  LDG.E.128 R4, desc[UR16][R20.64] ;  /* 0x0000001014047981 */ /* 0x000ea8000c1e1d00 */
[----:B------:R-:W3:Y:S04]  /*1b70*/  LDG.E.128 R8, desc[UR16][R20.64+0x1000] ;  /* 0x0010001014087981 */ /* 0x000ee8000c1e1d00 */
[----:B------:R-:W4:Y:S04]  /*1b80*/  LDG.E.128 R12, desc[UR16][R20.64+0x2000] ;  /* 0x00200010140c7981 */ /* 0x000f28000c1e1d00 */
[----:B------:R-:W5:Y:S01]  /*1b90*/  LDG.E.128 R16, desc[UR16][R20.64+0x3000] ;  /* 0x0030001014107981 */ /* 0x000f62000c1e1d00 */
[----:B-1----:R-:W-:Y:S01]  /*1ba0*/  UIADD3 UR19, UP0, UPT, -UR8, UR12, URZ ;  /* 0x0000000c08137290 */ /* 0x002fe2000ff1e1ff */
[----:B------:R-:W-:Y:S01]  /*1bb0*/  IMAD.U32 R2, RZ, RZ, UR5 ;  /* 0x00000005ff027e24 */ /* 0x000fe2000f8e00ff */
[----:B------:R-:W-:-:S02]  /*1bc0*/  UIADD3 UR6, UP1, UPT, UR5, UR10, URZ ;  /* 0x0000000a05067290 */ /* 0x000fc4000ff3e0ff */
[----:B------:R-:W-:Y:S02]  /*1bd0*/  UIADD3.X UR10, UPT, UPT, ~UR9, UR13, URZ, UP0, !UPT ;  /* 0x0000000d090a7290 */ /* 0x000fe400087fe5ff */
[----:B------:R-:W-:Y:S02]  /*1be0*/  UISETP.GE.U32.AND UP0, UPT, UR19, UR5, UPT ;  /* 0x000000051300728c */ /* 0x000fe4000bf06070 */
[----:B------:R-:W-:Y:S02]  /*1bf0*/  UIADD3.X UR7, UPT, UPT, UR18, UR7, URZ, UP1, !UPT ;  /* 0x0000000712077290 */ /* 0x000fe40008ffe4ff */
[----:B------:R-:W-:Y:S01]  /*1c00*/  UISETP.GE.U32.AND.EX UP0, UPT, UR10, UR18, UPT, UP0 ;  /* 0x000000120a00728c */ /* 0x000fe2000bf06100 */
[----:B--2---:R-:W-:Y:S02]  /*1c10*/  DADD R4, R4, R24 ;  /* 0x0000000004047229 */ /* 0x004fe40000000018 */
[----:B------:R-:W-:-:S06]  /*1c20*/  DADD R6, R6, R26 ;  /* 0x0000000006067229 */ /* 0x000fcc000000001a */
[----:B---3--:R-:W-:Y:S02]  /*1c30*/  DADD R4, R8, R4 ;  /* 0x0000000008047229 */ /* 0x008fe40000000004 */
[----:B------:R-:W-:Y:S01]  /*1c40*/  DADD R6, R10, R6 ;  /* 0x000000000a067229 */ /* 0x000fe20000000006 */
[----:B------:R-:W-:-:S05]  /*1c50*/  IMAD.U32 R9, RZ, RZ, UR5 ;  /* 0x00000005ff097e24 */ /* 0x000fca000f8e00ff */
[----:B----4-:R-:W-:Y:S01]  /*1c60*/  DADD R4, R12, R4 ;  /* 0x000000000c047229 */ /* 0x010fe20000000004 */
[----:B------:R-:W-:Y:S01]  /*1c70*/  LEA R28, P0, R9, R28, 0x4 ;  /* 0x0000001c091c7211 */ /* 0x000fe200078020ff */
[----:B------:R-:W-:-:S06]  /*1c80*/  DADD R6, R14, R6 ;  /* 0x000000000e067229 */ /* 0x000fcc0000000006 */
[----:B-----5:R-:W-:Y:S01]  /*1c90*/  DADD R24, R16, R4 ;  /* 0x0000000010187229 */ /* 0x020fe20000000004 */
[----:B------:R-:W-:Y:S01]  /*1ca0*/  IMAD.U32 R4, RZ, RZ, UR18 ;  /* 0x00000012ff047e24 */ /* 0x000fe2000f8e00ff */
[----:B------:R-:W-:-:S04]  /*1cb0*/  DADD R26, R18, R6 ;  /* 0x00000000121a7229 */ /* 0x000fc80000000006 */
[----:B------:R-:W-:Y:S01]  /*1cc0*/  LEA.HI.X R29, R2, R29, R4, 0x4, P0 ;  /* 0x0000001d021d7211 */ /* 0x000fe200000f2404 */
[----:B------:R-:W-:Y:S06]  /*1cd0*/  BRA.U !UP0, `(.L_x_52) ;  /* 0x0000000908a47547 */ /* 0x000fec000b800000 */
[----:B------:R-:W-:Y:S02]  /*1ce0*/  UIADD3 UR8, UP0, UPT, UR5, UR8, URZ ;  /* 0x0000000805087290 */ /* 0x000fe4000ff1e0ff */
[----:B------:R-:W-:Y:S01]  /*1cf0*/  VIADD R3, R3, -UR5 ;  /* 0x8000000503037c36 */ /* 0x000fe20008000000 */
[----:B------:R-:W-:Y:S02]  /*1d00*/  UIADD3 UR4, UPT, UPT, UR4, 0x1, URZ ;  /* 0x0000000104047890 */ /* 0x000fe4000fffe0ff */
[----:B------:R-:W-:Y:S02]  /*1d10*/  UIADD3.X UR9, UPT, UPT, UR18, UR9, URZ, UP0, !UPT ;  /* 0x0000000912097290 */ /* 0x000fe400087fe4ff */
[----:B------:R-:W-:Y:S01]  /*1d20*/  UISETP.GT.U32.AND UP0, UPT, UR8, UR20, UPT ;  /* 0x000000140800728c */ /* 0x000fe2000bf04070 */
[----:B------:R-:W-:-:S03]  /*1d30*/  UMOV UR10, UR6 ;  /* 0x00000006000a7c82 */ /* 0x000fc60008000000 */
[----:B------:R-:W-:-:S09]  /*1d40*/  UISETP.GT.U32.AND.EX UP0, UPT, UR9, UR21, UPT, UP0 ;  /* 0x000000150900728c */ /* 0x000fd2000bf04100 */
[----:B------:R-:W-:Y:S05]  /*1d50*/  BRA.U !UP0, `(.L_x_54) ;  /* 0xfffffffd08707547 */ /* 0x000fea000b83ffff */
.L_x_53:
[----:B------:R-:W-:Y:S01]  /*1d60*/  UIADD3 UR6, UPT, UPT, -UR8, UR12, URZ ;  /* 0x0000000c08067290 */ /* 0x000fe2000fffe1ff */
[----:B------:R-:W-:Y:S01]  /*1d70*/  IMAD.U32 R2, RZ, RZ, UR9 ;  /* 0x00000009ff027e24 */ /* 0x000fe2000f8e00ff */
[----:B------:R-:W-:Y:S01]  /*1d80*/  UISETP.GE.U32.AND UP0, UPT, UR8, UR12, UPT ;  /* 0x0000000c0800728c */ /* 0x000fe2000bf06070 */
[----:B------:R-:W-:Y:S03]  /*1d90*/  BSSY.RECONVERGENT B1, `(.L_x_52) ;  /* 0x000009d000017945 */ /* 0x000fe60003800200 */
[----:B------:R-:W-:Y:S02]  /*1da0*/  ISETP.GE.AND P0, PT, R0, UR6, PT ;  /* 0x0000000600007c0c */ /* 0x000fe4000bf06270 */
[----:B------:R-:W-:-:S04]  /*1db0*/  PLOP3.LUT P1, PT, PT, PT, UP0, 0x80, 0x8 ;  /* 0x000000000008781c */ /* 0x000fc80003f2f008 */
[----:B------:R-:W-:-:S13]  /*1dc0*/  ISETP.GE.U32.OR.EX P0, PT, R2, UR13, P0, P1 ;  /* 0x0000000d02007c0c */ /* 0x000fda0008706510 */
[----:B------:R-:W-:Y:S05]  /*1dd0*/  @P0 BRA `(.L_x_55) ;  /* 0x0000000800600947 */ /* 0x000fea0003800000 */
[----:B------:R-:W0:Y:S01]  /*1de0*/  LDC R5, c[0x0][0x3c0] ;  /* 0x0000f000ff057b82 */ /* 0x000e220000000800 */
[----:B------:R-:W-:Y:S01]  /*1df0*/  USHF.L.U32 UR6, UR11, 0xa, URZ ;  /* 0x0000000a0b067899 */ /* 0x000fe200080006ff */
[----:B------:R-:W-:Y:S01]  /*1e00*/  LOP3.LUT R2, RZ, R0, RZ, 0x33, !PT ;  /* 0x00000000ff027212 */ /* 0x000fe200078e33ff */
[----:B------:R-:W-:Y:S02]  /*1e10*/  BSSY.RECONVERGENT B2, `(.L_x_56) ;  /* 0x0000046000027945 */ /* 0x000fe40003800200 */
[----:B------:R-:W-:-:S06]  /*1e20*/  UIADD3 UR6, UPT, UPT, UR5, UR6, URZ ;  /* 0x0000000605067290 */ /* 0x000fcc000fffe0ff */
[----:B------:R-:W-:-:S05]  /*1e30*/  IMAD.U32 R7, RZ, RZ, UR6 ;  /* 0x00000006ff077e24 */ /* 0x000fca000f8e00ff */
[----:B------:R-:W-:Y:S01]  /*1e40*/  IADD3 R2, PT, PT, -R7, UR12, R2 ;  /* 0x0000000c07027c10 */ /* 0x000fe2000fffe102 */
[----:B0-----:R-:W-:-:S04]  /*1e50*/  IMAD R5, R5, UR4, RZ ;  /* 0x0000000405057c24 */ /* 0x001fc8000f8e02ff */
[----:B------:R-:W-:-:S05]  /*1e60*/  IMAD R2, R5, -0x400, R2 ;  /* 0xfffffc0005027824 */ /* 0x000fca00078e0202 */
[C---:B------:R-:W-:Y:S02]  /*1e70*/  ISETP.GE.U32.AND P1, PT, R2.reuse, 0xf00, PT ;  /* 0x00000f000200780c */ /* 0x040fe40003f26070 */
[----:B------:R-:W-:Y:S01]  /*1e80*/  LEA.HI R20, R2, 0x1, RZ, 0x18 ;  /* 0x0000000102147811 */ /* 0x000fe200078fc0ff */
[----:B------:R-:W-:-:S03]  /*1e90*/  IMAD.MOV.U32 R2, RZ, RZ, R0 ;  /* 0x000000ffff027224 */ /* 0x000fc600078e0000 */
[----:B------:R-:W-:-:S04]  /*1ea0*/  LOP3.LUT R21, R20, 0xf, RZ, 0xc0, !PT ;  /* 0x0000000f14157812 */ /* 0x000fc800078ec0ff */
[----:B------:R-:W-:-:S03]  /*1eb0*/  ISETP.NE.AND P0, PT, R21, RZ, PT ;  /* 0x000000ff1500720c */ /* 0x000fc60003f05270 */
[----:B------:R-:W-:Y:S10]  /*1ec0*/  @!P1 BRA `(.L_x_57) ;  /* 0x0000000000e89947 */ /* 0x000ff40003800000 */
[----:B------:R-:W-:-:S04]  /*1ed0*/  LEA.HI R2, R3, 0x1, RZ, 0x18 ;  /* 0x0000000103027811 */ /* 0x000fc800078fc0ff */
[----:B------:R-:W-:Y:S01]  /*1ee0*/  LOP3.LUT R22, R2, 0x1fffff0, RZ, 0xc0, !PT ;  /* 0x01fffff002167812 */ /* 0x000fe200078ec0ff */
[----:B------:R-:W-:-:S04]  /*1ef0*/  IMAD.MOV.U32 R2, RZ, RZ, R0 ;  /* 0x000000ffff027224 */ /* 0x000fc800078e0000 */
[----:B------:R-:W-:-:S07]  /*1f00*/  IMAD.MOV R22, RZ, RZ, -R22 ;  /* 0x000000ffff167224 */ /* 0x000fce00078e0a16 */
.L_x_58:
[----:B------:R-:W2:Y:S04]  /*1f10*/  LDG.E.128 R4, desc[UR16][R28.64+-0x8000] ;  /* 0xff8000101c047981 */ /* 0x000ea8000c1e1d00 */
[----:B------:R-:W3:Y:S04]  /*1f20*/  LDG.E.128 R16, desc[UR16][R28.64+-0x7000] ;  /* 0xff9000101c107981 */ /* 0x000ee8000c1e1d00 */
[----:B------:R-:W4:Y:S04]  /*1f30*/  LDG.E.128 R8, desc[UR16][R28.64+-0x6000] ;  /* 0xffa000101c087981 */ /* 0x000f28000c1e1d00 */
[----:B------:R-:W5:Y:S01]  /*1f40*/  LDG.E.128 R12, desc[UR16][R28.64+-0x5000] ;  /* 0xffb000101c0c7981 */ /* 0x000f62000c1e1d00 */
        /* <DEDUP_REMOVED lines=8> */
[----:B-----5:R-:W-:Y:S02]  /*1fd0*/  DADD R24, R8, R12 ;  /* 0x0000000008187229 */ /* 0x020fe4000000000c */
[----:B------:R-:W4:Y:S01]  /*1fe0*/  LDG.E.128 R8, desc[UR16][R28.64+-0x2000] ;  /* 0xffe000101c087981 */ /* 0x000f22000c1e1d00 */
[----:B------:R-:W-:-:S03]  /*1ff0*/  DADD R26, R26, R14 ;  /* 0x000000001a1a7229 */ /* 0x000fc6000000000e */
[----:B------:R-:W5:Y:S02]  /*2000*/  LDG.E.128 R12, desc[UR16][R28.64+-0x1000] ;  /* 0xfff000101c0c7981 */ /* 0x000f64000c1e1d00 */
        /* <DEDUP_REMOVED lines=23> */
[----:B------:R0:W5:Y:S01]  /*2180*/  LDG.E.128 R12, desc[UR16][R28.64+0x7000] ;  /* 0x007000101c0c7981 */ /* 0x000162000c1e1d00 */
[----:B------:R-:W-:Y:S02]  /*2190*/  VIADD R22, R22, 0x10 ;  /* 0x0000001016167836 */ /* 0x000fe40000000000 */
[----:B------:R-:W-:-:S03]  /*21a0*/  VIADD R2, R2, 0x1000 ;  /* 0x0000100002027836 */ /* 0x000fc60000000000 */
[----:B------:R-:W-:Y:S02]  /*21b0*/  ISETP.NE.AND P1, PT, R22, RZ, PT ;  /* 0x000000ff1600720c */ /* 0x000fe40003f25270 */
[----:B0-----:R-:W-:-:S05]  /*21c0*/  IADD3 R28, P2, PT, R28, 0x10000, RZ ;  /* 0x000100001c1c7810 */ /* 0x001fca0007f5e0ff */
[----:B------:R-:W-:Y:S01]  /*21d0*/  IMAD.X R29, RZ, RZ, R29, P2 ;  /* 0x000000ffff1d7224 */ /* 0x000fe200010e061d */
[----:B--2---:R-:W-:Y:S02]  /*21e0*/  DADD R4, R24, R4 ;  /* 0x0000000018047229 */ /* 0x004fe40000000004 */
[----:B------:R-:W-:-:S06]  /*21f0*/  DADD R6, R26, R6 ;  /* 0x000000001a067229 */ /* 0x000fcc0000000006 */
[----:B---3--:R-:W-:Y:S02]  /*2200*/  DADD R4, R4, R16 ;  /* 0x0000000004047229 */ /* 0x008fe40000000010 */
[----:B------:R-:W-:-:S06]  /*2210*/  DADD R6, R6, R18 ;  /* 0x0000000006067229 */ /* 0x000fcc0000000012 */
[----:B----4-:R-:W-:Y:S02]  /*2220*/  DADD R4, R4, R8 ;  /* 0x0000000004047229 */ /* 0x010fe40000000008 */
[----:B------:R-:W-:-:S06]  /*2230*/  DADD R6, R6, R10 ;  /* 0x0000000006067229 */ /* 0x000fcc000000000a */
[----:B-----5:R-:W-:Y:S02]  /*2240*/  DADD R24, R4, R12 ;  /* 0x0000000004187229 */ /* 0x020fe4000000000c */
[----:B------:R-:W-:Y:S01]  /*2250*/  DADD R26, R6, R14 ;  /* 0x00000000061a7229 */ /* 0x000fe2000000000e */
[----:B------:R-:W-:Y:S10]  /*2260*/  @P1 BRA `(.L_x_58) ;  /* 0xfffffffc00281947 */ /* 0x000ff4000383ffff */
.L_x_57:
[----:B------:R-:W-:Y:S05]  /*2270*/  BSYNC.RECONVERGENT B2 ;  /* 0x0000000000027941 */ /* 0x000fea0003800200 */
.L_x_56:
[----:B------:R-:W-:Y:S05]  /*2280*/  @!P0 BRA `(.L_x_55) ;  /* 0x0000000400348947 */ /* 0x000fea0003800000 */
[----:B------:R-:W-:Y:S01]  /*2290*/  ISETP.GE.U32.AND P1, PT, R21, 0x8, PT ;  /* 0x000000081500780c */ /* 0x000fe20003f26070 */
[----:B------:R-:W-:Y:S01]  /*22a0*/  BSSY.RECONVERGENT B2, `(.L_x_59) ;  /* 0x0000021000027945 */ /* 0x000fe20003800200 */
[----:B------:R-:W-:-:S04]  /*22b0*/  LOP3.LUT R22, R20, 0x7, RZ, 0xc0, !PT ;  /* 0x0000000714167812 */ /* 0x000fc800078ec0ff */
[----:B------:R-:W-:-:S07]  /*22c0*/  ISETP.NE.AND P0, PT, R22, RZ, PT ;  /* 0x000000ff1600720c */ /* 0x000fce0003f05270 */
[----:B------:R-:W-:Y:S06]  /*22d0*/  @!P1 BRA `(.L_x_60) ;  /* 0x0000000000749947 */ /* 0x000fec0003800000 */
[----:B------:R-:W-:-:S05]  /*22e0*/  IADD3 R4, P1, PT, R2, UR8, RZ ;  /* 0x0000000802047c10 */ /* 0x000fca000ff3e0ff */
[----:B------:R-:W-:Y:S01]  /*22f0*/  IMAD.X R5, RZ, RZ, UR9, P1 ;  /* 0x00000009ff057e24 */ /* 0x000fe200088e06ff */
[----:B------:R-:W-:-:S04]  /*2300*/  LEA R28, P1, R4, UR14, 0x4 ;  /* 0x0000000e041c7c11 */ /* 0x000fc8000f8220ff */
[----:B------:R-:W-:-:S05]  /*2310*/  LEA.HI.X R29, R4, UR15, R5, 0x4, P1 ;  /* 0x0000000f041d7c11 */ /* 0x000fca00088f2405 */
        /* <DEDUP_REMOVED lines=15> */
[----:B------:R-:W5:Y:S01]  /*2410*/  LDG.E.128 R12, desc[UR16][R28.64+0x7000] ;  /* 0x007000101c0c7981 */ /* 0x000f62000c1e1d00 */
[----:B------:R-:W-:Y:S01]  /*2420*/  VIADD R2, R2, 0x800 ;  /* 0x0000080002027836 */ /* 0x000fe20000000000 */
[----:B--2---:R-:W-:-:S03]  /*2430*/  DADD R4, R24, R4 ;  /* 0x0000000018047229 */ /* 0x004fc60000000004 */
[----:B------:R-:W-:-:S05]  /*2440*/  DADD R6, R26, R6 ;  /* 0x000000001a067229 */ /* 0x000fca0000000006 */
[----:B---3--:R-:W-:-:S03]  /*2450*/  DADD R4, R4, R16 ;  /* 0x0000000004047229 */ /* 0x008fc60000000010 */
[----:B------:R-:W-:-:S05]  /*2460*/  DADD R6, R6, R18 ;  /* 0x0000000006067229 */ /* 0x000fca0000000012 */
[----:B----4-:R-:W-:-:S03]  /*2470*/  DADD R4, R4, R8 ;  /* 0x0000000004047229 */ /* 0x010fc60000000008 */
[----:B------:R-:W-:-:S05]  /*2480*/  DADD R6, R6, R10 ;  /* 0x0000000006067229 */ /* 0x000fca000000000a */
[----:B-----5:R-:W-:-:S03]  /*2490*/  DADD R24, R4, R12 ;  /* 0x0000000004187229 */ /* 0x020fc6000000000c */
[----:B------:R-:W-:-:S11]  /*24a0*/  DADD R26, R6, R14 ;  /* 0x00000000061a7229 */ /* 0x000fd6000000000e */
.L_x_60:
[----:B------:R-:W-:Y:S05]  /*24b0*/  BSYNC.RECONVERGENT B2 ;  /* 0x0000000000027941 */ /* 0x000fea0003800200 */
.L_x_59:
[----:B------:R-:W-:Y:S05]  /*24c0*/  @!P0 BRA `(.L_x_55) ;  /* 0x0000000000a48947 */ /* 0x000fea0003800000 */
[----:B------:R-:W-:Y:S01]  /*24d0*/  ISETP.GE.U32.AND P1, PT, R22, 0x4, PT ;  /* 0x000000041600780c */ /* 0x000fe20003f26070 */
[----:B------:R-:W-:Y:S01]  /*24e0*/  BSSY.RECONVERGENT B2, `(.L_x_61) ;  /* 0x0000014000027945 */ /* 0x000fe20003800200 */
[----:B------:R-:W-:-:S11]  /*24f0*/  LOP3.LUT P0, RZ, R20, 0x3, RZ, 0xc0, !PT ;  /* 0x0000000314ff7812 */ /* 0x000fd6000780c0ff */
[----:B------:R-:W-:Y:S05]  /*2500*/  @!P1 BRA `(.L_x_62) ;  /* 0x0000000000449947 */ /* 0x000fea0003800000 */
        /* <DEDUP_REMOVED lines=8> */
[----:B------:R-:W-:Y:S01]  /*2590*/  VIADD R2, R2, 0x400 ;  /* 0x0000040002027836 */ /* 0x000fe20000000000 */
[----:B--2---:R-:W-:-:S02]  /*25a0*/  DADD R4, R24, R4 ;  /* 0x0000000018047229 */ /* 0x004fc40000000004 */
[----:B------:R-:W-:-:S06]  /*25b0*/  DADD R6, R26, R6 ;  /* 0x000000001a067229 */ /* 0x000fcc0000000006 */
[----:B---3--:R-:W-:Y:S02]  /*25c0*/  DADD R4, R4, R8 ;  /* 0x0000000004047229 */ /* 0x008fe40000000008 */
[----:B------:R-:W-:-:S06]  /*25d0*/  DADD R6, R6, R10 ;  /* 0x0000000006067229 */ /* 0x000fcc000000000a */
[----:B----4-:R-:W-:Y:S02]  /*25e0*/  DADD R4, R4, R12 ;  /* 0x0000000004047229 */ /* 0x010fe4000000000c */
[----:B------:R-:W-:-:S06]  /*25f0*/  DADD R6, R6, R14 ;  /* 0x0000000006067229 */ /* 0x000fcc000000000e */
[----:B-----5:R-:W-:Y:S02]  /*2600*/  DADD R24, R4, R16 ;  /* 0x0000000004187229 */ /* 0x020fe40000000010 */
[----:B------:R-:W-:-:S11]  /*2610*/  DADD R26, R6, R18 ;  /* 0x00000000061a7229 */ /* 0x000fd60000000012 */
.L_x_62:
[----:B------:R-:W-:Y:S05]  /*2620*/  BSYNC.RECONVERGENT B2 ;  /* 0x0000000000027941 */ /* 0x000fea0003800200 */
.L_x_61:
[----:B------:R-:W-:Y:S05]  /*2630*/  @!P0 BRA `(.L_x_55) ;  /* 0x0000000000488947 */ /* 0x000fea0003800000 */
[----:B------:R-:W-:Y:S02]  /*2640*/  LOP3.LUT R3, R3, 0xffff, RZ, 0xc0, !PT ;  /* 0x0000ffff03037812 */ /* 0x000fe400078ec0ff */
[----:B------:R-:W-:Y:S02]  /*2650*/  IADD3 R10, P0, PT, R2, UR10, RZ ;  /* 0x0000000a020a7c10 */ /* 0x000fe4000ff1e0ff */
[----:B------:R-:W-:Y:S02]  /*2660*/  LEA.HI R2, R3, 0x1, RZ, 0x18 ;  /* 0x0000000103027811 */ /* 0x000fe400078fc0ff */
[----:B------:R-:W-:Y:S01]  /*2670*/  LEA R9, P1, R10, UR14, 0x4 ;  /* 0x0000000e0a097c11 */ /* 0x000fe2000f8220ff */
[----:B------:R-:W-:Y:S01]  /*2680*/  IMAD.X R3, RZ, RZ, UR7, P0 ;  /* 0x00000007ff037e24 */ /* 0x000fe200080e06ff */
[----:B------:R-:W-:-:S04]  /*2690*/  LOP3.LUT R2, R2, 0x3, RZ, 0xc0, !PT ;  /* 0x0000000302027812 */ /* 0x000fc800078ec0ff */
[----:B------:R-:W-:Y:S01]  /*26a0*/  LEA.HI.X R10, R10, UR15, R3, 0x4, P1 ;  /* 0x0000000f0a0a7c11 */ /* 0x000fe200088f2403 */
[----:B------:R-:W-:-:S07]  /*26b0*/  IMAD.MOV R8, RZ, RZ, -R2 ;  /* 0x000000ffff087224 */ /* 0x000fce00078e0a02 */
.L_x_63:
[----:B------:R-:W-:Y:S02]  /*26c0*/  IMAD.MOV.U32 R2, RZ, RZ, R9 ;  /* 0x000000ffff027224 */ /* 0x000fe400078e0009 */
[----:B------:R-:W-:-:S05]  /*26d0*/  IMAD.MOV.U32 R3, RZ, RZ, R10 ;  /* 0x000000ffff037224 */ /* 0x000fca00078e000a */
[----:B------:R-:W2:Y:S01]  /*26e0*/  LDG.E.128 R4, desc[UR16][R2.64] ;  /* 0x0000001002047981 */ /* 0x000ea2000c1e1d00 */
[----:B------:R-:W-:Y:S01]  /*26f0*/  VIADD R8, R8, 0x1 ;  /* 0x0000000108087836 */ /* 0x000fe20000000000 */
[----:B------:R-:W-:-:S04]  /*2700*/  IADD3 R9, P1, PT, R9, 0x1000, RZ ;  /* 0x0000100009097810 */ /* 0x000fc80007f3e0ff */
[----:B------:R-:W-:Y:S01]  /*2710*/  ISETP.NE.AND P0, PT, R8, RZ, PT ;  /* 0x000000ff0800720c */ /* 0x000fe20003f05270 */
[----:B------:R-:W-:Y:S01]  /*2720*/  IMAD.X R10, RZ, RZ, R10, P1 ;  /* 0x000000ffff0a7224 */ /* 0x000fe200008e060a */
[----:B--2---:R-:W-:Y:S02]  /*2730*/  DADD R24, R4, R24 ;  /* 0x0000000004187229 */ /* 0x004fe40000000018 */
[----:B------:R-:W-:-:S09]  /*2740*/  DADD R26, R6, R26 ;  /* 0x00000000061a7229 */ /* 0x000fd2000000001a */
[----:B------:R-:W-:Y:S05]  /*2750*/  @P0 BRA `(.L_x_63) ;  /* 0xfffffffc00d80947 */ /* 0x000fea000383ffff */
.L_x_55:
[----:B------:R-:W-:Y:S05]  /*2760*/  BSYNC.RECONVERGENT B1 ;  /* 0x0000000000017941 */ /* 0x000fea0003800200 */
.L_x_52:
        /* <DEDUP_REMOVED lines=62> */
.L_x_65:
[----:B------:R-:W-:Y:S05]  /*2b50*/  BSYNC.RECONVERGENT B1 ;  /* 0x0000000000017941 */ /* 0x000fea0003800200 */
.L_x_64:
[----:B------:R-:W-:Y:S01]  /*2b60*/  BAR.SYNC.DEFER_BLOCKING 0x0 ;  /* 0x0000000000007b1d */ /* 0x000fe20000010000 */
[----:B------:R-:W-:-:S13]  /*2b70*/  ISETP.NE.AND P0, PT, R0, RZ, PT ;  /* 0x000000ff0000720c */ /* 0x000fda0003f05270 */
[----:B------:R-:W-:Y:S05]  /*2b80*/  @P0 BRA `(.L_x_51) ;  /* 0x0000000000600947 */ /* 0x000fea0003800000 */
[----:B------:R-:W5:Y:S01]  /*2b90*/  S2UR UR5, SR_CgaCtaId ;  /* 0x00000000000579c3 */ /* 0x000f620000008800 */
[----:B------:R-:W-:Y:S02]  /*2ba0*/  UMOV UR4, 0x400 ;  /* 0x0000040000047882 */ /* 0x000fe40000000000 */
[----:B-----5:R-:W-:-:S09]  /*2bb0*/  ULEA UR4, UR5, UR4, 0x18 ;  /* 0x0000000405047291 */ /* 0x020fd2000f8ec0ff */
[----:B------:R-:W5:Y:S04]  /*2bc0*/  LDS.128 R24, [UR4+0x20] ;  /* 0x00002004ff187984 */ /* 0x000f680008000c00 */
[----:B------:R-:W0:Y:S04]  /*2bd0*/  LDS.128 R20, [UR4+0x30] ;  /* 0x00003004ff147984 */ /* 0x000e280008000c00 */
[----:B------:R-:W0:Y:S04]  /*2be0*/  LDS.128 R8, [UR4+0x40] ;  /* 0x00004004ff087984 */ /* 0x000e280008000c00 */
[----:B------:R-:W0:Y:S04]  /*2bf0*/  LDS.128 R16, [UR4+0x50] ;  /* 0x00005004ff107984 */ /* 0x000e280008000c00 */
[----:B-1234-:R-:W1:Y:S01]  /*2c00*/  LDS.128 R12, [UR4+0x60] ;  /* 0x00006004ff0c7984 */ /* 0x01ee620008000c00 */
[----:B-----5:R-:W-:-:S02]  /*2c10*/  DADD R24, R4, R24 ;  /* 0x0000000004187229 */ /* 0x020fc40000000018 */
[----:B------:R-:W-:Y:S01]  /*2c20*/  DADD R26, R6, R26 ;  /* 0x00000000061a7229 */ /* 0x000fe2000000001a */
[----:B0-----:R-:W0:Y:S05]  /*2c30*/  LDS.128 R4, [UR4+0x70] ;  /* 0x00007004ff047984 */ /* 0x001e2a0008000c00 */
[----:B------:R-:W-:Y:S02]  /*2c40*/  DADD R24, R24, R20 ;  /* 0x0000000018187229 */ /* 0x000fe40000000014 */
[----:B------:R-:W-:Y:S01]  /*2c50*/  DADD R26, R26, R22 ;  /* 0x000000001a1a7229 */ /* 0x000fe20000000016 */
[----:B------:R-:W2:Y:S05]  /*2c60*/  LDS.128 R20, [UR4+0x80] ;  /* 0x00008004ff147984 */ /* 0x000eaa0008000c00 */
[----:B------:R-:W-:-:S02]  /*2c70*/  DADD R8, R24, R8 ;  /* 0x0000000018087229 */ /* 0x000fc40000000008 */
[----:B------:R-:W-:-:S06]  /*2c80*/  DADD R10, R26, R10 ;  /* 0x000000001a0a7229 */ /* 0x000fcc000000000a */
[----:B------:R-:W-:Y:S02]  /*2c90*/  DADD R8, R8, R16 ;  /* 0x0000000008087229 */ /* 0x000fe40000000010 */
[----:B------:R-:W-:-:S06]  /*2ca0*/  DADD R10, R10, R18 ;  /* 0x000000000a0a7229 */ /* 0x000fcc0000000012 */
[----:B-1----:R-:W-:Y:S02]  /*2cb0*/  DADD R8, R8, R12 ;  /* 0x0000000008087229 */ /* 0x002fe4000000000c */
[----:B------:R-:W-:-:S06]  /*2cc0*/  DADD R10, R10, R14 ;  /* 0x000000000a0a7229 */ /* 0x000fcc000000000e */
[----:B0-----:R-:W-:Y:S02]  /*2cd0*/  DADD R4, R8, R4 ;  /* 0x0000000008047229 */ /* 0x001fe40000000004 */
[----:B------:R-:W-:-:S06]  /*2ce0*/  DADD R6, R10, R6 ;  /* 0x000000000a067229 */ /* 0x000fcc0000000006 */
[----:B--2---:R-:W-:Y:S02]  /*2cf0*/  DADD R4, R4, R20 ;  /* 0x0000000004047229 */ /* 0x004fe40000000014 */
[----:B------:R-:W-:-:S11]  /*2d00*/  DADD R6, R6, R22 ;  /* 0x0000000006067229 */ /* 0x000fd60000000016 */
.L_x_51:
[----:B------:R-:W-:Y:S05]  /*2d10*/  BSYNC.RECONVERGENT B0 ;  /* 0x0000000000007941 */ /* 0x000fea0003800200 */
.L_x_34:
[----:B------:R-:W5:Y:S02]  /*2d20*/  S2R R0, SR_TID.X ;  /* 0x0000000000007919 */ /* 0x000f640000002100 */
[----:B-----5:R-:W-:-:S13]  /*2d30*/  ISETP.NE.AND P0, PT, R0, RZ, PT ;  /* 0x000000ff0000720c */ /* 0x020fda0003f05270 */
[----:B------:R-:W-:Y:S05]  /*2d40*/  @P0 EXIT ;  /* 0x000000000000094d */ /* 0x000fea0003800000 */
[----:B------:R-:W5:Y:S02]  /*2d50*/  LDCU.64 UR4, c[0x0][0x388] ;  /* 0x00007100ff0477ac */ /* 0x000f640008000a00 */
[----:B-----5:R-:W-:-:S06]  /*2d60*/  UIMAD.WIDE.U32 UR4, UR11, 0x10, UR4 ;  /* 0x000000100b0478a5 */ /* 0x020fcc000f8e0004 */
[----:B------:R-:W-:Y:S02]  /*2d70*/  IMAD.U32 R2, RZ, RZ, UR4 ;  /* 0x00000004ff027e24 */ /* 0x000fe4000f8e00ff */
[----:B0-----:R-:W-:-:S05]  /*2d80*/  IMAD.U32 R3, RZ, RZ, UR5 ;  /* 0x00000005ff037e24 */ /* 0x001fca000f8e00ff */
[----:B------:R-:W-:Y:S01]  /*2d90*/  STG.E.128 desc[UR16][R2.64], R4 ;  /* 0x0000000402007986 */ /* 0x000fe2000c101d10 */
[----:B------:R-:W-:Y:S05]  /*2da0*/  EXIT ;  /* 0x000000000000794d */ /* 0x000fea0003800000 */
.L_x_66:
        /* <DEDUP_REMOVED lines=13> */
.L_x_257:


//--------------------- .text._ZN3cub18CUB_300001_SM_10006detail6reduce28DeviceReduceSingleTileKernelINS2_10policy_hubI7double2y11sum_functorE10Policy1000EN6thrust24THRUST_300001_SM_1000_NS6detail15normal_iteratorINSA_10device_ptrIS5_EEEEPS5_yS6_S5_S5_N4cuda3std3__410__identityEEEvT0_T1_T2_T3_T4_T6_ --------------------------
	.section	.text._ZN3cub18CUB_300001_SM_10006detail6reduce28DeviceReduceSingleTileKernelINS2_10policy_hubI7double2y11sum_functorE10Policy1000EN6thrust24THRUST_300001_SM_1000_NS6detail15normal_iteratorINSA_10device_ptrIS5_EEEEPS5_yS6_S5_S5_N4cuda3std3__410__identityEEEvT0_T1_T2_T3_T4_T6_,"ax",@progbits
	.align	128
        .global         _ZN3cub18CUB_300001_SM_10006detail6reduce28DeviceReduceSingleTileKernelINS2_10policy_hubI7double2y11sum_functorE10Policy1000EN6thrust24THRUST_300001_SM_1000_NS6detail15normal_iteratorINSA_10device_ptrIS5_EEEEPS5_yS6_S5_S5_N4cuda3std3__410__identityEEEvT0_T1_T2_T3_T4_T6_
        .type           _ZN3cub18CUB_300001_SM_10006detail6reduce28DeviceReduceSingleTileKernelINS2_10policy_hubI7double2y11sum_functorE10Policy1000EN6thrust24THRUST_300001_SM_1000_NS6detail15normal_iteratorINSA_10device_ptrIS5_EEEEPS5_yS6_S5_S5_N4cuda3std3__410__identityEEEvT0_T1_T2_T3_T4_T6_,@function
        .size           _ZN3cub18CUB_300001_SM_10006detail6reduce28DeviceReduceSingleTileKernelINS2_10policy_hubI7double2y11sum_functorE10Policy1000EN6thrust24THRUST_300001_SM_1000_NS6detail15normal_iteratorINSA_10device_ptrIS5_EEEEPS5_yS6_S5_S5_N4cuda3std3__410__identityEEEvT0_T1_T2_T3_T4_T6_,(.L_x_258 - _ZN3cub18CUB_300001_SM_10006detail6reduce28DeviceReduceSingleTileKernelINS2_10policy_hubI7double2y11sum_functorE10Policy1000EN6thrust24THRUST_300001_SM_1000_NS6detail15normal_iteratorINSA_10device_ptrIS5_EEEEPS5_yS6_S5_S5_N4cuda3std3__410__identityEEEvT0_T1_T2_T3_T4_T6_)
        .other          _ZN3cub18CUB_300001_SM_10006detail6reduce28DeviceReduceSingleTileKernelINS2_10policy_hubI7double2y11sum_functorE10Policy1000EN6thrust24THRUST_300001_SM_1000_NS6detail15normal_iteratorINSA_10device_ptrIS5_EEEEPS5_yS6_S5_S5_N4cuda3std3__410__identityEEEvT0_T1_T2_T3_T4_T6_,@"STO_CUDA_ENTRY STV_DEFAULT"
_ZN3cub18CUB_300001_SM_10006detail6reduce28DeviceReduceSingleTileKernelINS2_10policy_hubI7double2y11sum_functorE10Policy1000EN6thrust24THRUST_300001_SM_1000_NS6detail15normal_iteratorINSA_10device_ptrIS5_EEEEPS5_yS6_S5_S5_N4cuda3std3__410__identityEEEvT0_T1_T2_T3_T4_T6_:
.text._ZN3cub18CUB_300001_SM_10006detail6reduce28DeviceReduceSingleTileKernelINS2_10policy_hubI7double2y11sum_functorE10Policy1000EN6thrust24THRUST_300001_SM_1000_NS6detail15normal_iteratorINSA_10device_ptrIS5_EEEEPS5_yS6_S5_S5_N4cuda3std3__410__identityEEEvT0_T1_T2_T3_T4_T6_:
[----:B------:R-:W-:Y:S01]  /*0000*/  LDC R1, c[0x0][0x37c] ;  /* 0x0000df00ff017b82 */ /* 0x000fe20000000800 */
[----:B------:R-:W0:Y:S01]  /*0010*/  LDCU.64 UR4, c[0x0][0x390] ;  /* 0x00007200ff0477ac */ /* 0x000e220008000a00 */
[----:B------:R-:W1:Y:S01]  /*0020*/  LDCU.64 UR6, c[0x0][0x358] ;  /* 0x00006b00ff0677ac */ /* 0x000e620008000a00 */
[----:B0-----:R-:W-:Y:S02]  /*0030*/  IMAD.U32 R2, RZ, RZ, UR4 ;  /* 0x00000004ff027e24 */ /* 0x001fe4000f8e00ff */
[----:B------:R-:W-:-:S03]  /*0040*/  IMAD.U32 R5, RZ, RZ, UR5 ;  /* 0x00000005ff057e24 */ /* 0x000fc6000f8e00ff */
[----:B------:R-:W-:-:S04]  /*0050*/  ISETP.NE.U32.AND P0, PT, R2, RZ, PT ;  /* 0x000000ff0200720c */ /* 0x000fc80003f05070 */
[----:B------:R-:W-:-:S13]  /*0060*/  ISETP.NE.AND.EX P0, PT, R5, RZ, PT, P0 ;  /* 0x000000ff0500720c */ /* 0x000fda0003f05300 */
        /* <DEDUP_REMOVED lines=9> */
.L_x_67:
[----:B------:R-:W-:Y:S01]  /*0100*/  ISETP.GT.U32.AND P0, PT, R2, 0x3ff, PT ;  /* 0x000003ff0200780c */ /* 0x000fe20003f04070 */
[----:B------:R-:W-:Y:S03]  /*0110*/  BSSY.RECONVERGENT B0, `(.L_x_68) ;  /* 0x00002a1000007945 */ /* 0x000fe60003800200 */
[----:B------:R-:W-:-:S13]  /*0120*/  ISETP.GT.U32.AND.EX P0, PT, R5, RZ, PT, P0 ;  /* 0x000000ff0500720c */ /* 0x000fda0003f04100 */
[----:B------:R-:W-:Y:S05]  /*0130*/  @P0 BRA `(.L_x_69) ;  /* 0x0000001400cc0947 */ /* 0x000fea0003800000 */
[----:B------:R-:W0:Y:S01]  /*0140*/  S2R R3, SR_TID.X ;  /* 0x0000000000037919 */ /* 0x000e220000002100 */
[----:B------:R-:W-:Y:S01]  /*0150*/  BSSY.RECONVERGENT B1, `(.L_x_70) ;  /* 0x000000a000017945 */ /* 0x000fe20003800200 */
[----:B------:R-:W-:Y:S02]  /*0160*/  CS2R R10, SRZ ;  /* 0x00000000000a7805 */ /* 0x000fe4000001ff00 */
[----:B------:R-:W-:Y:S02]  /*0170*/  CS2R R8, SRZ ;  /* 0x0000000000087805 */ /* 0x000fe4000001ff00 */
[----:B0-----:R-:W-:Y:S01]  /*0180*/  ISETP.GE.U32.AND P0, PT, R3, R2, PT ;  /* 0x000000020300720c */ /* 0x001fe20003f06070 */
[----:B------:R-:W-:-:S12]  /*0190*/  IMAD.MOV.U32 R77, RZ, RZ, R3 ;  /* 0x000000ffff4d7224 */ /* 0x000fd800078e0003 */
[----:B------:R-:W-:Y:S05]  /*01a0*/  @P0 BRA `(.L_x_71) ;  /* 0x0000000000100947 */ /* 0x000fea0003800000 */
[----:B------:R-:W0:Y:S02]  /*01b0*/  LDC.64 R8, c[0x0][0x380] ;  /* 0x0000e000ff087b82 */ /* 0x000e240000000a00 */
[----:B0-----:R-:W-:-:S06]  /*01c0*/  IMAD.WIDE.U32 R8, R3, 0x10, R8 ;  /* 0x0000001003087825 */ /* 0x001fcc00078e0008 */
[----:B------:R-:W5:Y:S01]  /*01d0*/  LDG.E.128 R8, desc[UR6][R8.64] ;  /* 0x0000000608087981 */ /* 0x000f62000c1e1d00 */
[----:B------:R-:W-:-:S07]  /*01e0*/  VIADD R77, R3, 0x100 ;  /* 0x00000100034d7836 */ /* 0x000fce0000000000 */
.L_x_71:
[----:B------:R-:W-:Y:S05]  /*01f0*/  BSYNC.RECONVERGENT B1 ;  /* 0x0000000000017941 */ /* 0x000fea0003800200 */
.L_x_70:
[----:B------:R-:W-:Y:S01]  /*0200*/  ISETP.GE.U32.AND P0, PT, R77, R2, PT ;  /* 0x000000024d00720c */ /* 0x000fe20003f06070 */
[----:B------:R-:W-:-:S12]  /*0210*/  BSSY.RECONVERGENT B1, `(.L_x_72) ;  /* 0x000008b000017945 */ /* 0x000fd80003800200 */
[----:B------:R-:W-:Y:S05]  /*0220*/  @P0 BRA `(.L_x_73) ;  /* 0x0000000800240947 */ /* 0x000fea0003800000 */
[----:B------:R-:W-:Y:S01]  /*0230*/  LOP3.LUT R7, RZ, R77, RZ, 0x33, !PT ;  /* 0x0000004dff077212 */ /* 0x000fe200078e33ff */
[----:B------:R-:W-:Y:S04]  /*0240*/  BSSY.RECONVERGENT B2, `(.L_x_74) ;  /* 0x0000043000027945 */ /* 0x000fe80003800200 */
[----:B------:R-:W-:-:S05]  /*0250*/  IMAD.IADD R7, R7, 0x1, R2 ;  /* 0x0000000107077824 */ /* 0x000fca00078e0202 */
[C---:B------:R-:W-:Y:S02]  /*0260*/  ISETP.GE.U32.AND P1, PT, R7.reuse, 0xf00, PT ;  /* 0x00000f000700780c */ /* 0x040fe40003f26070 */
[----:B------:R-:W-:-:S04]  /*0270*/  LEA.HI R4, R7, 0x1, RZ, 0x18 ;  /* 0x0000000107047811 */ /* 0x000fc800078fc0ff */
[----:B------:R-:W-:-:S04]  /*0280*/  LOP3.LUT R76, R4, 0xf, RZ, 0xc0, !PT ;  /* 0x0000000f044c7812 */ /* 0x000fc800078ec0ff */
[----:B------:R-:W-:-:S03]  /*0290*/  ISETP.NE.AND P0, PT, R76, RZ, PT ;  /* 0x000000ff4c00720c */ /* 0x000fc60003f05270 */
[----:B------:R-:W-:Y:S10]  /*02a0*/  @!P1 BRA `(.L_x_75) ;  /* 0x0000000000f09947 */ /* 0x000ff40003800000 */
[----:B------:R-:W0:Y:S01]  /*02b0*/  LDC.64 R6, c[0x0][0x380] ;  /* 0x0000e000ff067b82 */ /* 0x000e220000000a00 */
[----:B------:R-:W-:-:S05]  /*02c0*/  LOP3.LUT R0, R4, 0x1fffff0, RZ, 0xc0, !PT ;  /* 0x01fffff004007812 */ /* 0x000fca00078ec0ff */
[----:B------:R-:W-:Y:S02]  /*02d0*/  IMAD.MOV R0, RZ, RZ, -R0 ;  /* 0x000000ffff007224 */ /* 0x000fe400078e0a00 */
[----:B0-----:R-:W-:-:S03]  /*02e0*/  IMAD.WIDE.U32 R6, R77, 0x10, R6 ;  /* 0x000000104d067825 */ /* 0x001fc600078e0006 */
[----:B------:R-:W-:-:S05]  /*02f0*/  IADD3 R6, P1, PT, R6, 0x8000, RZ ;  /* 0x0000800006067810 */ /* 0x000fca0007f3e0ff */
[----:B------:R-:W-:-:S08]  /*0300*/  IMAD.X R7, RZ, RZ, R7, P1 ;  /* 0x000000ffff077224 */ /* 0x000fd000008e0607 */
.L_x_76:
[----:B------:R-:W2:Y:S04]  /*0310*/  LDG.E.128 R12, desc[UR6][R6.64+-0x8000] ;  /* 0xff800006060c7981 */ /* 0x000ea8000c1e1d00 */
[----:B------:R-:W3:Y:S04]  /*0320*/  LDG.E.128 R16, desc[UR6][R6.64+-0x7000] ;  /* 0xff90000606107981 */ /* 0x000ee8000c1e1d00 */
[----:B------:R-:W4:Y:S04]  /*0330*/  LDG.E.128 R20, desc[UR6][R6.64+-0x6000] ;  /* 0xffa0000606147981 */ /* 0x000f28000c1e1d00 */
        /* <DEDUP_REMOVED lines=12> */
[----:B------:R0:W4:Y:S01]  /*0400*/  LDG.E.128 R72, desc[UR6][R6.64+0x7000] ;  /* 0x0070000606487981 */ /* 0x000122000c1e1d00 */
[----:B------:R-:W-:-:S02]  /*0410*/  VIADD R0, R0, 0x10 ;  /* 0x0000001000007836 */ /* 0x000fc40000000000 */
[----:B------:R-:W-:-:S03]  /*0420*/  VIADD R77, R77, 0x1000 ;  /* 0x000010004d4d7836 */ /* 0x000fc60000000000 */
[----:B------:R-:W-:Y:S02]  /*0430*/  ISETP.NE.AND P1, PT, R0, RZ, PT ;  /* 0x000000ff0000720c */ /* 0x000fe40003f25270 */
[----:B0-----:R-:W-:-:S05]  /*0440*/  IADD3 R6, P2, PT, R6, 0x10000, RZ ;  /* 0x0001000006067810 */ /* 0x001fca0007f5e0ff */
[----:B------:R-:W-:Y:S01]  /*0450*/  IMAD.X R7, RZ, RZ, R7, P2 ;  /* 0x000000ffff077224 */ /* 0x000fe200010e0607 */
        /* <DEDUP_REMOVED lines=32> */
[----:B------:R-:W-:Y:S10]  /*0660*/  @P1 BRA `(.L_x_76) ;  /* 0xfffffffc00281947 */ /* 0x000ff4000383ffff */
.L_x_75:
[----:B------:R-:W-:Y:S05]  /*0670*/  BSYNC.RECONVERGENT B2 ;  /* 0x0000000000027941 */ /* 0x000fea0003800200 */
.L_x_74:
[----:B------:R-:W-:Y:S05]  /*0680*/  @!P0 BRA `(.L_x_73) ;  /* 0x00000004000c8947 */ /* 0x000fea0003800000 */
[----:B------:R-:W-:Y:S01]  /*0690*/  ISETP.GE.U32.AND P0, PT, R76, 0x8, PT ;  /* 0x000000084c00780c */ /* 0x000fe20003f06070 */
[----:B------:R-:W-:Y:S01]  /*06a0*/  BSSY.RECONVERGENT B2, `(.L_x_77) ;  /* 0x000001f000027945 */ /* 0x000fe20003800200 */
[----:B------:R-:W-:-:S04]  /*06b0*/  LOP3.LUT R44, R4, 0x7, RZ, 0xc0, !PT ;  /* 0x00000007042c7812 */ /* 0x000fc800078ec0ff */
[----:B------:R-:W-:-:S07]  /*06c0*/  ISETP.NE.AND P1, PT, R44, RZ, PT ;  /* 0x000000ff2c00720c */ /* 0x000fce0003f25270 */
[----:B------:R-:W-:Y:S06]  /*06d0*/  @!P0 BRA `(.L_x_78) ;  /* 0x00000000006c8947 */ /* 0x000fec0003800000 */
[----:B------:R-:W0:Y:S02]  /*06e0*/  LDC.64 R6, c[0x0][0x380] ;  /* 0x0000e000ff067b82 */ /* 0x000e240000000a00 */
[----:B0-----:R-:W-:-:S05]  /*06f0*/  IMAD.WIDE.U32 R6, R77, 0x10, R6 ;  /* 0x000000104d067825 */ /* 0x001fca00078e0006 */
[----:B------:R-:W2:Y:S04]  /*0700*/  LDG.E.128 R40, desc[UR6][R6.64] ;  /* 0x0000000606287981 */ /* 0x000ea8000c1e1d00 */
[----:B------:R-:W3:Y:S04]  /*0710*/  LDG.E.128 R36, desc[UR6][R6.64+0x1000] ;  /* 0x0010000606247981 */ /* 0x000ee8000c1e1d00 */
[----:B------:R-:W4:Y:S04]  /*0720*/  LDG.E.128 R32, desc[UR6][R6.64+0x2000] ;  /* 0x0020000606207981 */ /* 0x000f28000c1e1d00 */
[----:B------:R-:W4:Y:S04]  /*0730*/  LDG.E.128 R28, desc[UR6][R6.64+0x3000] ;  /* 0x00300006061c7981 */ /* 0x000f28000c1e1d00 */
[----:B------:R-:W4:Y:S04]  /*0740*/  LDG.E.128 R24, desc[UR6][R6.64+0x4000] ;  /* 0x0040000606187981 */ /* 0x000f28000c1e1d00 */
[----:B------:R-:W4:Y:S04]  /*0750*/  LDG.E.128 R20, desc[UR6][R6.64+0x5000] ;  /* 0x0050000606147981 */ /* 0x000f28000c1e1d00 */
        /* <DEDUP_REMOVED lines=19> */
.L_x_78:
[----:B------:R-:W-:Y:S05]  /*0890*/  BSYNC.RECONVERGENT B2 ;  /* 0x0000000000027941 */ /* 0x000fea0003800200 */
.L_x_77:
        /* <DEDUP_REMOVED lines=21> */
.L_x_80:
[----:B------:R-:W-:Y:S05]  /*09f0*/  BSYNC.RECONVERGENT B2 ;  /* 0x0000000000027941 */ /* 0x000fea0003800200 */
.L_x_79:
[----:B------:R-:W-:Y:S05]  /*0a00*/  @!P1 BRA `(.L_x_73) ;  /* 0x00000000002c9947 */ /* 0x000fea0003800000 */
[----:B------:R-:W0:Y:S01]  /*0a10*/  LDC.64 R6, c[0x0][0x380] ;  /* 0x0000e000ff067b82 */ /* 0x000e220000000a00 */
[----:B------:R-:W-:Y:S02]  /*0a20*/  IMAD.MOV R0, RZ, RZ, -R0 ;  /* 0x000000ffff007224 */ /* 0x000fe400078e0a00 */
[----:B0-----:R-:W-:-:S07]  /*0a30*/  IMAD.WIDE.U32 R6, R77, 0x10, R6 ;  /* 0x000000104d067825 */ /* 0x001fce00078e0006 */
.L_x_81:
[----:B------:R0:W2:Y:S01]  /*0a40*/  LDG.E.128 R12, desc[UR6][R6.64] ;  /* 0x00000006060c7981 */ /* 0x0000a2000c1e1d00 */
[----:B------:R-:W-:-:S05]  /*0a50*/  VIADD R0, R0, 0x1 ;  /* 0x0000000100007836 */ /* 0x000fca0000000000 */
[----:B------:R-:W-:Y:S02]  /*0a60*/  ISETP.NE.AND P0, PT, R0, RZ, PT ;  /* 0x000000ff0000720c */ /* 0x000fe40003f05270 */
[----:B0-----:R-:W-:-:S05]  /*0a70*/  IADD3 R6, P1, PT, R6, 0x1000, RZ ;  /* 0x0000100006067810 */ /* 0x001fca0007f3e0ff */
[----:B------:R-:W-:Y:S01]  /*0a80*/  IMAD.X R7, RZ, RZ, R7, P1 ;  /* 0x000000ffff077224 */ /* 0x000fe200008e0607 */
[----:B--2--5:R-:W-:Y:S02]  /*0a90*/  DADD R8, R12, R8 ;  /* 0x000000000c087229 */ /* 0x024fe40000000008 */
[----:B------:R-:W-:-:S03]  /*0aa0*/  DADD R10, R14, R10 ;  /* 0x000000000e0a7229 */ /* 0x000fc6000000000a */
[----:B------:R-:W-:Y:S08]  /*0ab0*/  @P0 BRA `(.L_x_81) ;  /* 0xfffffffc00e00947 */ /* 0x000ff0000383ffff */
.L_x_73:
[----:B------:R-:W-:Y:S05]  /*0ac0*/  BSYNC.RECONVERGENT B1 ;  /* 0x0000000000017941 */ /* 0x000fea0003800200 */
.L_x_72:
[----:B------:R-:W-:-:S04]  /*0ad0*/  ISETP.GE.U32.AND P0, PT, R2, 0x100, PT ;  /* 0x000001000200780c */ /* 0x000fc80003f06070 */
[----:B------:R-:W-:-:S13]  /*0ae0*/  ISETP.GE.U32.AND.EX P0, PT, R5, RZ, PT, P0 ;  /* 0x000000ff0500720c */ /* 0x000fda0003f06100 */
        /* <DEDUP_REMOVED lines=63> */
.L_x_84:
[----:B------:R-:W-:Y:S05]  /*0ee0*/  BSYNC.RECONVERGENT B1 ;  /* 0x0000000000017941 */ /* 0x000fea0003800200 */
.L_x_83:
        /* <DEDUP_REMOVED lines=28> */
.L_x_82:
[----:B------:R-:W-:Y:S01]  /*10b0*/  LOP3.LUT R0, R3, 0x3e0, RZ, 0xc0, !PT ;  /* 0x000003e003007812 */ /* 0x000fe200078ec0ff */
[----:B------:R-:W0:Y:S03]  /*10c0*/  S2R R4, SR_LANEID ;  /* 0x0000000000047919 */ /* 0x000e260000000000 */
[----:B------:R-:W-:Y:S01]  /*10d0*/  LOP3.LUT R13, RZ, R0, RZ, 0x33, !PT ;  /* 0x00000000ff0d7212 */ /* 0x000fe200078e33ff */
[----:B------:R-:W-:-:S04]  /*10e0*/  VIADD R7, R0, 0x20 ;  /* 0x0000002000077836 */ /* 0x000fc80000000000 */
[----:B------:R-:W-:Y:S01]  /*10f0*/  IMAD.IADD R13, R13, 0x1, R2 ;  /* 0x000000010d0d7824 */ /* 0x000fe200078e0202 */
[----:B------:R-:W-:-:S04]  /*1100*/  ISETP.GT.U32.AND P0, PT, R7, R2, PT ;  /* 0x000000020700720c */ /* 0x000fc80003f04070 */
        /* <DEDUP_REMOVED lines=65> */
[----:B------:R-:W-:Y:S01]  /*1520*/  FSEL R10, R16, R8, P0 ;  /* 0x00000008100a7208 */ /* 0x000fe20000000000 */
[----:B------:R-:W-:Y:S01]  /*1530*/  IMAD.MOV.U32 R8, RZ, RZ, R0 ;  /* 0x000000ffff087224 */ /* 0x000fe200078e0000 */
[----:B------:R-:W-:Y:S01]  /*1540*/  FSEL R11, R17, R9, P0 ;  /* 0x00000009110b7208 */ /* 0x000fe20000000000 */
[----:B------:R-:W-:Y:S01]  /*1550*/  IMAD.MOV.U32 R9, RZ, RZ, R7 ;  /* 0x000000ffff097224 */ /* 0x000fe200078e0007 */
[----:B------:R-:W-:-:S04]  /*1560*/  ISETP.GE.U32.AND P0, PT, R2, 0x21, PT ;  /* 0x000000210200780c */ /* 0x000fc80003f06070 */
[----:B------:R-:W-:Y:S01]  /*1570*/  ISETP.GE.U32.AND.EX P0, PT, R5, RZ, PT, P0 ;  /* 0x000000ff0500720c */ /* 0x000fe20003f06100 */
[----:B------:R0:W-:Y:S01]  /*1580*/  @!P1 STS.128 [R13+0x10], R8 ;  /* 0x000010080d009388 */ /* 0x0001e20000000c00 */
[----:B------:R-:W-:Y:S02]  /*1590*/  BAR.SYNC.DEFER_BLOCKING 0x0 ;  /* 0x0000000000007b1d */ /* 0x000fe40000010000 */
[----:B------:R-:W-:-:S13]  /*15a0*/  ISETP.NE.OR P0, PT, R3, RZ, !P0 ;  /* 0x000000ff0300720c */ /* 0x000fda0004705670 */
[----:B0-----:R-:W-:Y:S05]  /*15b0*/  @P0 BRA `(.L_x_85) ;  /* 0x0000001400580947 */ /* 0x001fea0003800000 */
[----:B------:R-:W0:Y:S01]  /*15c0*/  S2UR UR5, SR_CgaCtaId ;  /* 0x00000000000579c3 */ /* 0x000e220000008800 */
[----:B------:R-:W-:Y:S01]  /*15d0*/  UMOV UR4, 0x400 ;  /* 0x0000040000047882 */ /* 0x000fe20000000000 */
[----:B------:R-:W-:-:S04]  /*15e0*/  ISETP.GE.U32.AND P0, PT, R2, 0x41, PT ;  /* 0x000000410200780c */ /* 0x000fc80003f06070 */
[----:B------:R-:W-:Y:S01]  /*15f0*/  ISETP.GE.U32.AND.EX P0, PT, R5, RZ, PT, P0 ;  /* 0x000000ff0500720c */ /* 0x000fe20003f06100 */
[----:B0-----:R-:W-:-:S09]  /*1600*/  ULEA UR4, UR5, UR4, 0x18 ;  /* 0x0000000405047291 */ /* 0x001fd2000f8ec0ff */
[----:B------:R-:W0:Y:S02]  /*1610*/  LDS.128 R12, [UR4+0x20] ;  /* 0x00002004ff0c7984 */ /* 0x000e240008000c00 */
[----:B0-----:R-:W-:Y:S02]  /*1620*/  DADD R8, R8, R12 ;  /* 0x0000000008087229 */ /* 0x001fe4000000000c */
[----:B------:R-:W-:Y:S01]  /*1630*/  DADD R10, R10, R14 ;  /* 0x000000000a0a7229 */ /* 0x000fe2000000000e */
[----:B------:R-:W-:Y:S10]  /*1640*/  @!P0 BRA `(.L_x_85) ;  /* 0x0000001400348947 */ /* 0x000ff40003800000 */
[----:B------:R-:W0:Y:S01]  /*1650*/  LDS.128 R12, [UR4+0x30] ;  /* 0x00003004ff0c7984 */ /* 0x000e220008000c00 */
[----:B------:R-:W-:-:S04]  /*1660*/  ISETP.GE.U32.AND P0, PT, R2, 0x61, PT ;  /* 0x000000610200780c */ /* 0x000fc80003f06070 */
[----:B------:R-:W-:Y:S01]  /*1670*/  ISETP.GE.U32.AND.EX P0, PT, R5, RZ, PT, P0 ;  /* 0x000000ff0500720c */ /* 0x000fe20003f06100 */
[----:B0-----:R-:W-:Y:S02]  /*1680*/  DADD R8, R8, R12 ;  /* 0x0000000008087229 */ /* 0x001fe4000000000c */
[----:B------:R-:W-:-:S10]  /*1690*/  DADD R10, R10, R14 ;  /* 0x000000000a0a7229 */ /* 0x000fd4000000000e */
[----:B------:R-:W-:Y:S05]  /*16a0*/  @!P0 BRA `(.L_x_85) ;  /* 0x00000014001c8947 */ /* 0x000fea0003800000 */
        /* <DEDUP_REMOVED lines=24> */
[----:B------:R-:W0:Y:S02]  /*1830*/  LDS.128 R4, [UR4+0x80] ;  /* 0x00008004ff047984 */ /* 0x000e240008000c00 */
[----:B0-----:R-:W-:Y:S02]  /*1840*/  DADD R8, R8, R4 ;  /* 0x0000000008087229 */ /* 0x001fe40000000004 */
[----:B------:R-:W-:Y:S01]  /*1850*/  DADD R10, R10, R6 ;  /* 0x000000000a0a7229 */ /* 0x000fe20000000006 */
[----:B------:R-:W-:Y:S10]  /*1860*/  BRA `(.L_x_85) ;  /* 0x0000001000ac7947 */ /* 0x000ff40003800000 */
.L_x_69:
[----:B------:R-:W0:Y:S01]  /*1870*/  S2R R0, SR_TID.X ;  /* 0x0000000000007919 */ /* 0x000e220000002100 */
[----:B------:R-:W0:Y:S02]  /*1880*/  LDC.64 R12, c[0x0][0x380] ;  /* 0x0000e000ff0c7b82 */ /* 0x000e240000000a00 */
[----:B0-----:R-:W-:-:S05]  /*1890*/  IMAD.WIDE.U32 R12, R0, 0x10, R12 ;  /* 0x00000010000c7825 */ /* 0x001fca00078e000c */
[----:B------:R-:W2:Y:S04]  /*18a0*/  LDG.E.128 R8, desc[UR6][R12.64] ;  /* 0x000000060c087981 */ /* 0x000ea8000c1e1d00 */
[----:B------:R-:W2:Y:S04]  /*18b0*/  LDG.E.128 R16, desc[UR6][R12.64+0x1000] ;  /* 0x001000060c107981 */ /* 0x000ea8000c1e1d00 */
[----:B------:R-:W3:Y:S04]  /*18c0*/  LDG.E.128 R20, desc[UR6][R12.64+0x2000] ;  /* 0x002000060c147981 */ /* 0x000ee8000c1e1d00 */
[----:B------:R-:W4:Y:S01]  /*18d0*/  LDG.E.128 R24, desc[UR6][R12.64+0x3000] ;  /* 0x003000060c187981 */ /* 0x000f22000c1e1d00 */
[----:B------:R-:W-:Y:S01]  /*18e0*/  IADD3 R28, P1, PT, R2, -0x400, RZ ;  /* 0xfffffc00021c7810 */ /* 0x000fe20007f3e0ff */
[----:B------:R-:W-:-:S02]  /*18f0*/  IMAD.MOV.U32 R3, RZ, RZ, 0x400 ;  /* 0x00000400ff037424 */ /* 0x000fc400078e00ff */
[----:B------:R-:W-:Y:S01]  /*1900*/  IMAD.MOV.U32 R74, RZ, RZ, RZ ;  /* 0x000000ffff4a7224 */ /* 0x000fe200078e00ff */
[----:B------:R-:W-:Y:S02]  /*1910*/  ISETP.GE.U32.AND P0, PT, R28, 0x400, PT ;  /* 0x000004001c00780c */ /* 0x000fe40003f06070 */
[----:B------:R-:W-:-:S04]  /*1920*/  IADD3.X R29, PT, PT, R5, -0x1, RZ, P1, !PT ;  /* 0xffffffff051d7810 */ /* 0x000fc80000ffe4ff */
[----:B------:R-:W-:Y:S01]  /*1930*/  ISETP.GE.U32.AND.EX P0, PT, R29, RZ, PT, P0 ;  /* 0x000000ff1d00720c */ /* 0x000fe20003f06100 */
[----:B--2---:R-:W-:Y:S02]  /*1940*/  DADD R8, R8, R16 ;  /* 0x0000000008087229 */ /* 0x004fe40000000010 */
[----:B------:R-:W-:-:S06]  /*1950*/  DADD R10, R10, R18 ;  /* 0x000000000a0a7229 */ /* 0x000fcc0000000012 */
[----:B---3--:R-:W-:Y:S02]  /*1960*/  DADD R8, R20, R8 ;  /* 0x0000000014087229 */ /* 0x008fe40000000008 */
[----:B------:R-:W-:-:S06]  /*1970*/  DADD R10, R22, R10 ;  /* 0x00000000160a7229 */ /* 0x000fcc000000000a */
[----:B----4-:R-:W-:Y:S02]  /*1980*/  DADD R70, R24, R8 ;  /* 0x0000000018467229 */ /* 0x010fe40000000008 */
[----:B------:R-:W-:Y:S01]  /*1990*/  DADD R68, R26, R10 ;  /* 0x000000001a447229 */ /* 0x000fe2000000000a */
[----:B------:R-:W-:Y:S10]  /*19a0*/  @!P0 BRA `(.L_x_86) ;  /* 0x0000000000748947 */ /* 0x000ff40003800000 */
[----:B------:R-:W0:Y:S01]  /*19b0*/  LDC.64 R24, c[0x0][0x390] ;  /* 0x0000e400ff187b82 */ /* 0x000e220000000a00 */
[----:B------:R-:W-:Y:S02]  /*19c0*/  IMAD.MOV.U32 R3, RZ, RZ, 0x400 ;  /* 0x00000400ff037424 */ /* 0x000fe400078e00ff */
[----:B------:R-:W-:-:S07]  /*19d0*/  IMAD.MOV.U32 R74, RZ, RZ, RZ ;  /* 0x000000ffff4a7224 */ /* 0x000fce00078e00ff */
.L_x_88:
[----:B------:R-:W-:-:S04]  /*19e0*/  LEA R14, P0, R3, R12, 0x4 ;  /* 0x0000000c030e7211 */ /* 0x000fc800078020ff */
[----:B------:R-:W-:-:S05]  /*19f0*/  LEA.HI.X R15, R3, R13, R74, 0x4, P0 ;  /* 0x0000000d030f7211 */ /* 0x000fca00000f244a */
[----:B------:R-:W2:Y:S04]  /*1a00*/  LDG.E.128 R16, desc[UR6][R14.64] ;  /* 0x000000060e107981 */ /* 0x000ea8000c1e1d00 */
[----:B------:R-:W3:Y:S04]  /*1a10*/  LDG.E.128 R20, desc[UR6][R14.64+0x1000] ;  /* 0x001000060e147981 */ /* 0x000ee8000c1e1d00 */
[----:B------:R-:W4:Y:S04]  /*1a20*/  LDG.E.128 R4, desc[UR6][R14.64+0x2000] ;  /* 0x002000060e047981 */ /* 0x000f28000c1e1d00 */
[----:B------:R-:W5:Y:S01]  /*1a30*/  LDG.E.128 R8, desc[UR6][R14.64+0x3000] ;  /* 0x003000060e087981 */ /* 0x000f62000c1e1d00 */
[----:B0-----:R-:W-:Y:S01]  /*1a40*/  IMAD.MOV.U32 R2, RZ, RZ, R24 ;  /* 0x000000ffff027224 */ /* 0x001fe200078e0018 */
[----:B--2---:R-:W-:-:S02]  /*1a50*/  DADD R16, R16, R70 ;  /* 0x0000000010107229 */ /* 0x004fc40000000046 */
[----:B------:R-:W-:-:S06]  /*1a60*/  DADD R18, R18, R68 ;  /* 0x0000000012127229 */ /* 0x000fcc0000000044 */
[----:B---3--:R-:W-:Y:S02]  /*1a70*/  DADD R16, R20, R16 ;  /* 0x0000000014107229 */ /* 0x008fe40000000010 */
[----:B------:R-:W-:-:S06]  /*1a80*/  DADD R18, R22, R18 ;  /* 0x0000000016127229 */ /* 0x000fcc0000000012 */
[----:B----4-:R-:W-:Y:S01]  /*1a90*/  DADD R16, R4, R16 ;  /* 0x0000000004107229 */ /* 0x010fe20000000010 */
[----:B------:R-:W-:Y:S01]  /*1aa0*/  IADD3 R4, P1, PT, -R3, R2, RZ ;  /* 0x0000000203047210 */ /* 0x000fe20007f3e1ff */
[----:B------:R-:W-:Y:S01]  /*1ab0*/  IMAD.MOV.U32 R5, RZ, RZ, R25 ;  /* 0x000000ffff057224 */ /* 0x000fe200078e0019 */
[----:B------:R-:W-:Y:S02]  /*1ac0*/  DADD R6, R6, R18 ;  /* 0x0000000006067229 */ /* 0x000fe40000000012 */
[----:B------:R-:W-:Y:S01]  /*1ad0*/  ISETP.GE.U32.AND P0, PT, R4, 0x400, PT ;  /* 0x000004000400780c */ /* 0x000fe20003f06070 */
[----:B------:R-:W-:Y:S02]  /*1ae0*/  IMAD.X R4, R5, 0x1, ~R74, P1 ;  /* 0x0000000105047824 */ /* 0x000fe400008e0e4a */
[----:B-----5:R-:W-:-:S03]  /*1af0*/  DADD R70, R8, R16 ;  /* 0x0000000008467229 */ /* 0x020fc60000000010 */
[----:B------:R-:W-:Y:S01]  /*1b00*/  ISETP.GE.U32.AND.EX P0, PT, R4, RZ, PT, P0 ;  /* 0x000000ff0400720c */ /* 0x000fe20003f06100 */
[----:B------:R-:W-:-:S12]  /*1b10*/  DADD R68, R10, R6 ;  /* 0x000000000a447229 */ /* 0x000fd80000000006 */
[----:B------:R-:W-:Y:S05]  /*1b20*/  @!P0 BRA `(.L_x_87) ;  /* 0x00000008008c8947 */ /* 0x000fea0003800000 */
[----:B------:R-:W-:-:S05]  /*1b30*/  IADD3 R3, P0, PT, R3, 0x400, RZ ;  /* 0x0000040003037810 */ /* 0x000fca0007f1e0ff */
[----:B------:R-:W-:Y:S01]  /*1b40*/  IMAD.X R74, RZ, RZ, R74, P0 ;  /* 0x000000ffff4a7224 */ /* 0x000fe200000e064a */
[----:B------:R-:W-:-:S04]  /*1b50*/  ISETP.GT.U32.AND P0, PT, R3, R28, PT ;  /* 0x0000001c0300720c */ /* 0x000fc80003f04070 */
[----:B------:R-:W-:-:S13]  /*1b60*/  ISETP.GT.U32.AND.EX P0, PT, R74, R29, PT, P0 ;  /* 0x0000001d4a00720c */ /* 0x000fda0003f04100 */
[----:B------:R-:W-:Y:S05]  /*1b70*/  @!P0 BRA `(.L_x_88) ;  /* 0xfffffffc00988947 */ /* 0x000fea000383ffff */
.L_x_86:
[----:B------:R-:W-:Y:S01]  /*1b80*/  IMAD.IADD R7, R2, 0x1, -R3 ;  /* 0x0000000102077824 */ /* 0x000fe200078e0a03 */
[----:B------:R-:W-:Y:S01]  /*1b90*/  ISETP.GE.U32.AND P1, PT, R3, R2, PT ;  /* 0x000000020300720c */ /* 0x000fe20003f26070 */
[----:B------:R-:W-:Y:S03]  /*1ba0*/  BSSY.RECONVERGENT B1, `(.L_x_87) ;  /* 0x000009b000017945 */ /* 0x000fe60003800200 */
[----:B------:R-:W-:-:S04]  /*1bb0*/  ISETP.GE.AND P0, PT, R0, R7, PT ;  /* 0x000000070000720c */ /* 0x000fc80003f06270 */
[----:B------:R-:W-:-:S13]  /*1bc0*/  ISETP.GE.U32.OR.EX P0, PT, R74, R5, P0, P1 ;  /* 0x000000054a00720c */ /* 0x000fda0000706510 */
[----:B------:R-:W-:Y:S05]  /*1bd0*/  @P0 BRA `(.L_x_89) ;  /* 0x00000008005c0947 */ /* 0x000fea0003800000 */
[----:B------:R-:W-:Y:S01]  /*1be0*/  LOP3.LUT R4, RZ, R0, RZ, 0x33, !PT ;  /* 0x00000000ff047212 */ /* 0x000fe200078e33ff */
[----:B------:R-:W-:Y:S01]  /*1bf0*/  BSSY.RECONVERGENT B2, `(.L_x_90) ;  /* 0x0000048000027945 */ /* 0x000fe20003800200 */
[----:B------:R-:W-:Y:S02]  /*1c00*/  IMAD.MOV.U32 R77, RZ, RZ, R0 ;  /* 0x000000ffff4d7224 */ /* 0x000fe400078e0000 */
[----:B------:R-:W-:-:S04]  /*1c10*/  IADD3 R4, PT, PT, -R3, R2, R4 ;  /* 0x0000000203047210 */ /* 0x000fc80007ffe104 */
[C---:B------:R-:W-:Y:S02]  /*1c20*/  ISETP.GE.U32.AND P1, PT, R4.reuse, 0xf00, PT ;  /* 0x00000f000400780c */ /* 0x040fe40003f26070 */
[----:B------:R-:W-:-:S04]  /*1c30*/  LEA.HI R75, R4, 0x1, RZ, 0x18 ;  /* 0x00000001044b7811 */ /* 0x000fc800078fc0ff */
[----:B------:R-:W-:-:S04]  /*1c40*/  LOP3.LUT R76, R75, 0xf, RZ, 0xc0, !PT ;  /* 0x0000000f4b4c7812 */ /* 0x000fc800078ec0ff */
[----:B------:R-:W-:-:S03]  /*1c50*/  ISETP.NE.AND P0, PT, R76, RZ, PT ;  /* 0x000000ff4c00720c */ /* 0x000fc60003f05270 */
[----:B------:R-:W-:Y:S10]  /*1c60*/  @!P1 BRA `(.L_x_91) ;  /* 0x0000000400009947 */ /* 0x000ff40003800000 */
[----:B------:R-:W0:Y:S01]  /*1c70*/  LDCU.64 UR4, c[0x0][0x380] ;  /* 0x00007000ff0477ac */ /* 0x000e220008000a00 */
[----:B------:R-:W-:Y:S01]  /*1c80*/  IADD3 R73, P2, PT, R0, R3, RZ ;  /* 0x0000000300497210 */ /* 0x000fe20007f5e0ff */
[----:B------:R-:W-:Y:S01]  /*1c90*/  IMAD.MOV.U32 R77, RZ, RZ, R0 ;  /* 0x000000ffff4d7224 */ /* 0x000fe200078e0000 */
[----:B------:R-:W-:-:S03]  /*1ca0*/  LOP3.LUT R2, R75, 0x1fffff0, RZ, 0xc0, !PT ;  /* 0x01fffff04b027812 */ /* 0x000fc600078ec0ff */
[----:B------:R-:W-:Y:S02]  /*1cb0*/  IMAD.X R4, RZ, RZ, R74, P2 ;  /* 0x000000ffff047224 */ /* 0x000fe400010e064a */
[----:B------:R-:W-:Y:S01]  /*1cc0*/  IMAD.MOV R2, RZ, RZ, -R2 ;  /* 0x000000ffff027224 */ /* 0x000fe200078e0a02 */
[----:B0-----:R-:W-:-:S04]  /*1cd0*/  LEA R72, P1, R73, UR4, 0x4 ;  /* 0x0000000449487c11 */ /* 0x001fc8000f8220ff */
[----:B------:R-:W-:Y:S02]  /*1ce0*/  IADD3 R72, P2, PT, R72, 0x8000, RZ ;  /* 0x0000800048487810 */ /* 0x000fe40007f5e0ff */
[----:B------:R-:W-:-:S05]  /*1cf0*/  LEA.HI.X R73, R73, UR5, R4, 0x4, P1 ;  /* 0x0000000549497c11 */ /* 0x000fca00088f2404 */
[----:B------:R-:W-:-:S07]  /*1d00*/  IMAD.X R73, RZ, RZ, R73, P2 ;  /* 0x000000ffff497224 */ /* 0x000fce00010e0649 */
.L_x_92:
[----:B------:R-:W2:Y:S04]  /*1d10*/  LDG.E.128 R4, desc[UR6][R72.64+-0x8000] ;  /* 0xff80000648047981 */ /* 0x000ea8000c1e1d00 */
[----:B------:R-:W3:Y:S04]  /*1d20*/  LDG.E.128 R8, desc[UR6][R72.64+-0x7000] ;  /* 0xff90000648087981 */ /* 0x000ee8000c1e1d00 */
[----:B------:R-:W4:Y:S04]  /*1d30*/  LDG.E.128 R12, desc[UR6][R72.64+-0x6000] ;  /* 0xffa00006480c7981 */ /* 0x000f28000c1e1d00 */
[----:B------:R-:W5:Y:S04]  /*1d40*/  LDG.E.128 R16, desc[UR6][R72.64+-0x5000] ;  /* 0xffb0000648107981 */ /* 0x000f68000c1e1d00 */
        /* <DEDUP_REMOVED lines=11> */
[----:B------:R0:W5:Y:S01]  /*1e00*/  LDG.E.128 R64, desc[UR6][R72.64+0x7000] ;  /* 0x0070000648407981 */ /* 0x000162000c1e1d00 */
[----:B------:R-:W-:-:S02]  /*1e10*/  VIADD R2, R2, 0x10 ;  /* 0x0000001002027836 */ /* 0x000fc40000000000 */
        /* <DEDUP_REMOVED lines=37> */
.L_x_91:
[----:B------:R-:W-:Y:S05]  /*2070*/  BSYNC.RECONVERGENT B2 ;  /* 0x0000000000027941 */ /* 0x000fea0003800200 */
.L_x_90:
[----:B------:R-:W-:Y:S05]  /*2080*/  @!P0 BRA `(.L_x_89) ;  /* 0x0000000400308947 */ /* 0x000fea0003800000 */
[----:B------:R-:W-:Y:S01]  /*2090*/  ISETP.GE.U32.AND P1, PT, R76, 0x8, PT ;  /* 0x000000084c00780c */ /* 0x000fe20003f26070 */
[----:B------:R-:W-:Y:S01]  /*20a0*/  BSSY.RECONVERGENT B2, `(.L_x_93) ;  /* 0x0000022000027945 */ /* 0x000fe20003800200 */
[----:B------:R-:W-:-:S04]  /*20b0*/  LOP3.LUT R34, R75, 0x7, RZ, 0xc0, !PT ;  /* 0x000000074b227812 */ /* 0x000fc800078ec0ff */
[----:B------:R-:W-:-:S07]  /*20c0*/  ISETP.NE.AND P0, PT, R34, RZ, PT ;  /* 0x000000ff2200720c */ /* 0x000fce0003f05270 */
[----:B------:R-:W-:Y:S06]  /*20d0*/  @!P1 BRA `(.L_x_94) ;  /* 0x0000000000789947 */ /* 0x000fec0003800000 */
[----:B------:R-:W0:Y:S01]  /*20e0*/  LDCU.64 UR4, c[0x0][0x380] ;  /* 0x00007000ff0477ac */ /* 0x000e220008000a00 */
[----:B------:R-:W-:-:S05]  /*20f0*/  IADD3 R2, P1, PT, R77, R3, RZ ;  /* 0x000000034d027210 */ /* 0x000fca0007f3e0ff */
[----:B------:R-:W-:Y:S01]  /*2100*/  IMAD.X R5, RZ, RZ, R74, P1 ;  /* 0x000000ffff057224 */ /* 0x000fe200008e064a */
[----:B0-----:R-:W-:-:S04]  /*2110*/  LEA R32, P1, R2, UR4, 0x4 ;  /* 0x0000000402207c11 */ /* 0x001fc8000f8220ff */
[----:B------:R-:W-:-:S05]  /*2120*/  LEA.HI.X R33, R2, UR5, R5, 0x4, P1 ;  /* 0x0000000502217c11 */ /* 0x000fca00088f2405 */
[----:B------:R-:W2:Y:S04]  /*2130*/  LDG.E.128 R36, desc[UR6][R32.64] ;  /* 0x0000000620247981 */ /* 0x000ea8000c1e1d00 */
[----:B------:R-:W3:Y:S04]  /*2140*/  LDG.E.128 R24, desc[UR6][R32.64+0x1000] ;  /* 0x0010000620187981 */ /* 0x000ee8000c1e1d00 */
[----:B------:R-:W4:Y:S04]  /*2150*/  LDG.E.128 R20, desc[UR6][R32.64+0x2000] ;  /* 0x0020000620147981 */ /* 0x000f28000c1e1d00 */
[----:B------:R-:W5:Y:S04]  /*2160*/  LDG.E.128 R16, desc[UR6][R32.64+0x3000] ;  /* 0x0030000620107981 */ /* 0x000f68000c1e1d00 */
[----:B------:R-:W5:Y:S04]  /*2170*/  LDG.E.128 R12, desc[UR6][R32.64+0x4000] ;  /* 0x00400006200c7981 */ /* 0x000f68000c1e1d00 */
[----:B------:R-:W5:Y:S04]  /*2180*/  LDG.E.128 R8, desc[UR6][R32.64+0x5000] ;  /* 0x0050000620087981 */ /* 0x000f68000c1e1d00 */
[----:B------:R-:W5:Y:S04]  /*2190*/  LDG.E.128 R4, desc[UR6][R32.64+0x6000] ;  /* 0x0060000620047981 */ /* 0x000f68000c1e1d00 */
        /* <DEDUP_REMOVED lines=18> */
.L_x_94:
[----:B------:R-:W-:Y:S05]  /*22c0*/  BSYNC.RECONVERGENT B2 ;  /* 0x0000000000027941 */ /* 0x000fea0003800200 */
.L_x_93:
        /* <DEDUP_REMOVED lines=24> */
.L_x_96:
[----:B------:R-:W-:Y:S05]  /*2450*/  BSYNC.RECONVERGENT B2 ;  /* 0x0000000000027941 */ /* 0x000fea0003800200 */
.L_x_95:
[----:B------:R-:W-:Y:S05]  /*2460*/  @!P0 BRA `(.L_x_89) ;  /* 0x0000000000388947 */ /* 0x000fea0003800000 */
[----:B------:R-:W0:Y:S01]  /*2470*/  LDCU.64 UR4, c[0x0][0x380] ;  /* 0x00007000ff0477ac */ /* 0x000e220008000a00 */
[----:B------:R-:W-:Y:S01]  /*2480*/  IADD3 R3, P0, PT, R77, R3, RZ ;  /* 0x000000034d037210 */ /* 0x000fe20007f1e0ff */
[----:B------:R-:W-:-:S04]  /*2490*/  IMAD.MOV R8, RZ, RZ, -R75 ;  /* 0x000000ffff087224 */ /* 0x000fc800078e0a4b */
[----:B------:R-:W-:Y:S01]  /*24a0*/  IMAD.X R74, RZ, RZ, R74, P0 ;  /* 0x000000ffff4a7224 */ /* 0x000fe200000e064a */
[----:B0-----:R-:W-:-:S04]  /*24b0*/  LEA R2, P1, R3, UR4, 0x4 ;  /* 0x0000000403027c11 */ /* 0x001fc8000f8220ff */
[----:B------:R-:W-:-:S09]  /*24c0*/  LEA.HI.X R3, R3, UR5, R74, 0x4, P1 ;  /* 0x0000000503037c11 */ /* 0x000fd200088f244a */
.L_x_97:
[----:B------:R0:W2:Y:S01]  /*24d0*/  LDG.E.128 R4, desc[UR6][R2.64] ;  /* 0x0000000602047981 */ /* 0x0000a2000c1e1d00 */
[----:B------:R-:W-:-:S05]  /*24e0*/  VIADD R8, R8, 0x1 ;  /* 0x0000000108087836 */ /* 0x000fca0000000000 */
[----:B------:R-:W-:Y:S02]  /*24f0*/  ISETP.NE.AND P0, PT, R8, RZ, PT ;  /* 0x000000ff0800720c */ /* 0x000fe40003f05270 */
[----:B0-----:R-:W-:-:S05]  /*2500*/  IADD3 R2, P1, PT, R2, 0x1000, RZ ;  /* 0x0000100002027810 */ /* 0x001fca0007f3e0ff */
[----:B------:R-:W-:Y:S01]  /*2510*/  IMAD.X R3, RZ, RZ, R3, P1 ;  /* 0x000000ffff037224 */ /* 0x000fe200008e0603 */
[----:B--2---:R-:W-:Y:S02]  /*2520*/  DADD R70, R4, R70 ;  /* 0x0000000004467229 */ /* 0x004fe40000000046 */
[----:B------:R-:W-:-:S03]  /*2530*/  DADD R68, R6, R68 ;  /* 0x0000000006447229 */ /* 0x000fc60000000044 */
[----:B------:R-:W-:Y:S08]  /*2540*/  @P0 BRA `(.L_x_97) ;  /* 0xfffffffc00e00947 */ /* 0x000ff0000383ffff */
.L_x_89:
[----:B------:R-:W-:Y:S05]  /*2550*/  BSYNC.RECONVERGENT B1 ;  /* 0x0000000000017941 */ /* 0x000fea0003800200 */
.L_x_87:
        /* <DEDUP_REMOVED lines=56> */
[----:B0-----:R-:W0:Y:S01]  /*28e0*/  @!P0 S2R R10, SR_CgaCtaId ;  /* 0x00000000000a8919 */ /* 0x001e220000008800 */
[----:B------:R-:W-:Y:S02]  /*28f0*/  @!P0 MOV R7, 0x400 ;  /* 0x0000040000078802 */ /* 0x000fe40000000f00 */
[----:B------:R-:W-:-:S04]  /*2900*/  @!P0 SHF.R.U32.HI R6, RZ, 0x1, R0 ;  /* 0x00000001ff068819 */ /* 0x000fc80000011600 */
[----:B------:R-:W-:Y:S02]  /*2910*/  @!P0 LOP3.LUT R6, R6, 0x1f0, RZ, 0xc0, !PT ;  /* 0x000001f006068812 */ /* 0x000fe400078ec0ff */
[----:B0-----:R-:W-:Y:S01]  /*2920*/  @!P0 LEA R7, R10, R7, 0x18 ;  /* 0x000000070a078211 */ /* 0x001fe200078ec0ff */
[----:B---34-:R-:W-:-:S04]  /*2930*/  DADD R10, R14, R2 ;  /* 0x000000000e0a7229 */ /* 0x018fc80000000002 */
[----:B------:R-:W-:-:S05]  /*2940*/  @!P0 IMAD.IADD R7, R6, 0x1, R7 ;  /* 0x0000000106078824 */ /* 0x000fca00078e0207 */
[----:B------:R0:W-:Y:S02]  /*2950*/  @!P0 STS.128 [R7+0x10], R8 ;  /* 0x0000100807008388 */ /* 0x0001e40000000c00 */
.L_x_99:
[----:B------:R-:W-:Y:S05]  /*2960*/  BSYNC.RECONVERGENT B1 ;  /* 0x0000000000017941 */ /* 0x000fea0003800200 */
.L_x_98:
[----:B------:R-:W-:Y:S01]  /*2970*/  BAR.SYNC.DEFER_BLOCKING 0x0 ;  /* 0x0000000000007b1d */ /* 0x000fe20000010000 */
[----:B------:R-:W-:-:S13]  /*2980*/  ISETP.NE.AND P0, PT, R0, RZ, PT ;  /* 0x000000ff0000720c */ /* 0x000fda0003f05270 */
[----:B------:R-:W-:Y:S05]  /*2990*/  @P0 BRA `(.L_x_85) ;  /* 0x0000000000600947 */ /* 0x000fea0003800000 */
[----:B------:R-:W5:Y:S01]  /*29a0*/  S2UR UR5, SR_CgaCtaId ;  /* 0x00000000000579c3 */ /* 0x000f620000008800 */
[----:B------:R-:W-:Y:S02]  /*29b0*/  UMOV UR4, 0x400 ;  /* 0x0000040000047882 */ /* 0x000fe40000000000 */
[----:B-----5:R-:W-:-:S09]  /*29c0*/  ULEA UR4, UR5, UR4, 0x18 ;  /* 0x0000000405047291 */ /* 0x020fd2000f8ec0ff */
[----:B------:R-:W5:Y:S04]  /*29d0*/  LDS.128 R12, [UR4+0x20] ;  /* 0x00002004ff0c7984 */ /* 0x000f680008000c00 */
[----:B0-----:R-:W0:Y:S04]  /*29e0*/  LDS.128 R16, [UR4+0x30] ;  /* 0x00003004ff107984 */ /* 0x001e280008000c00 */
[----:B------:R-:W3:Y:S04]  /*29f0*/  LDS.128 R20, [UR4+0x40] ;  /* 0x00004004ff147984 */ /* 0x000ee80008000c00 */
[----:B------:R-:W4:Y:S04]  /*2a00*/  LDS.128 R24, [UR4+0x50] ;  /* 0x00005004ff187984 */ /* 0x000f280008000c00 */
[----:B------:R-:W4:Y:S04]  /*2a10*/  LDS.128 R28, [UR4+0x60] ;  /* 0x00006004ff1c7984 */ /* 0x000f280008000c00 */
[----:B-12---:R-:W1:Y:S01]  /*2a20*/  LDS.128 R4, [UR4+0x70] ;  /* 0x00007004ff047984 */ /* 0x006e620008000c00 */
[----:B-----5:R-:W-:-:S02]  /*2a30*/  DADD R12, R8, R12 ;  /* 0x00000000080c7229 */ /* 0x020fc4000000000c */
[----:B------:R-:W-:Y:S01]  /*2a40*/  DADD R14, R10, R14 ;  /* 0x000000000a0e7229 */ /* 0x000fe2000000000e */
[----:B------:R-:W2:Y:S05]  /*2a50*/  LDS.128 R8, [UR4+0x80] ;  /* 0x00008004ff087984 */ /* 0x000eaa0008000c00 */
[----:B0-----:R-:W-:Y:S02]  /*2a60*/  DADD R12, R12, R16 ;  /* 0x000000000c0c7229 */ /* 0x001fe40000000010 */
[----:B------:R-:W-:-:S06]  /*2a70*/  DADD R14, R14, R18 ;  /* 0x000000000e0e7229 */ /* 0x000fcc0000000012 */
[----:B---3--:R-:W-:Y:S02]  /*2a80*/  DADD R12, R12, R20 ;  /* 0x000000000c0c7229 */ /* 0x008fe40000000014 */
[----:B------:R-:W-:-:S06]  /*2a90*/  DADD R14, R14, R22 ;  /* 0x000000000e0e7229 */ /* 0x000fcc0000000016 */
[----:B----4-:R-:W-:Y:S02]  /*2aa0*/  DADD R12, R12, R24 ;  /* 0x000000000c0c7229 */ /* 0x010fe40000000018 */
[----:B------:R-:W-:-:S06]  /*2ab0*/  DADD R14, R14, R26 ;  /* 0x000000000e0e7229 */ /* 0x000fcc000000001a */
[----:B------:R-:W-:Y:S02]  /*2ac0*/  DADD R12, R12, R28 ;  /* 0x000000000c0c7229 */ /* 0x000fe4000000001c */
[----:B------:R-:W-:-:S06]  /*2ad0*/  DADD R14, R14, R30 ;  /* 0x000000000e0e7229 */ /* 0x000fcc000000001e */
[----:B-1----:R-:W-:Y:S02]  /*2ae0*/  DADD R4, R12, R4 ;  /* 0x000000000c047229 */ /* 0x002fe40000000004 */
[----:B------:R-:W-:-:S06]  /*2af0*/  DADD R6, R14, R6 ;  /* 0x000000000e067229 */ /* 0x000fcc0000000006 */
[----:B--2---:R-:W-:Y:S02]  /*2b00*/  DADD R8, R4, R8 ;  /* 0x0000000004087229 */ /* 0x004fe40000000008 */
[----:B------:R-:W-:-:S11]  /*2b10*/  DADD R10, R6, R10 ;  /* 0x00000000060a7229 */ /* 0x000fd6000000000a */
.L_x_85:
[----:B------:R-:W-:Y:S05]  /*2b20*/  BSYNC.RECONVERGENT B0 ;  /* 0x0000000000007941 */ /* 0x000fea0003800200 */
.L_x_68:
        /* <DEDUP_REMOVED lines=9> */
.L_x_100:
        /* <DEDUP_REMOVED lines=12> */
.L_x_258:


//--------------------- .text._ZN3cub18CUB_300001_SM_10006detail6reduce28DeviceReduceSingleTileKernelINS2_10policy_hubI7double2j11sum_functorE10Policy1000EPS5_S9_iS6_S5_S5_N4cuda3std3__410__identityEEEvT0_T1_T2_T3_T4_T6_ --------------------------
	.section	.text._ZN3cub18CUB_300001_SM_10006detail6reduce28DeviceReduceSingleTileKernelINS2_10policy_hubI7double2j11sum_functorE10Policy1000EPS5_S9_iS6_S5_S5_N4cuda3std3__410__identityEEEvT0_T1_T2_T3_T4_T6_,"ax",@progbits
	.align	128
        .global         _ZN3cub18CUB_300001_SM_10006detail6reduce28DeviceReduceSingleTileKernelINS2_10policy_hubI7double2j11sum_functorE10Policy1000EPS5_S9_iS6_S5_S5_N4cuda3std3__410__identityEEEvT0_T1_T2_T3_T4_T6_
        .type           _ZN3cub18CUB_300001_SM_10006detail6reduce28DeviceReduceSingleTileKernelINS2_10policy_hubI7double2j11sum_functorE10Policy1000EPS5_S9_iS6_S5_S5_N4cuda3std3__410__identityEEEvT0_T1_T2_T3_T4_T6_,@function
        .size           _ZN3cub18CUB_300001_SM_10006detail6reduce28DeviceReduceSingleTileKernelINS2_10policy_hubI7double2j11sum_functorE10Policy1000EPS5_S9_iS6_S5_S5_N4cuda3std3__410__identityEEEvT0_T1_T2_T3_T4_T6_,(.L_x_259 - _ZN3cub18CUB_300001_SM_10006detail6reduce28DeviceReduceSingleTileKernelINS2_10policy_hubI7double2j11sum_functorE10Policy1000EPS5_S9_iS6_S5_S5_N4cuda3std3__410__identityEEEvT0_T1_T2_T3_T4_T6_)
        .other          _ZN3cub18CUB_300001_SM_10006detail6reduce28DeviceReduceSingleTileKernelINS2_10policy_hubI7double2j11sum_functorE10Policy1000EPS5_S9_iS6_S5_S5_N4cuda3std3__410__identityEEEvT0_T1_T2_T3_T4_T6_,@"STO_CUDA_ENTRY STV_DEFAULT"
_ZN3cub18CUB_300001_SM_10006detail6reduce28DeviceReduceSingleTileKernelINS2_10policy_hubI7double2j11sum_functorE10Policy1000EPS5_S9_iS6_S5_S5_N4cuda3std3__410__identityEEEvT0_T1_T2_T3_T4_T6_:
.text._ZN3cub18CUB_300001_SM_10006detail6reduce28DeviceReduceSingleTileKernelINS2_10policy_hubI7double2j11sum_functorE10Policy1000EPS5_S9_iS6_S5_S5_N4cuda3std3__410__identityEEEvT0_T1_T2_T3_T4_T6_:
        /* <DEDUP_REMOVED lines=14> */
.L_x_101:
        /* <DEDUP_REMOVED lines=14> */
.L_x_105:
[----:B------:R-:W-:Y:S05]  /*01c0*/  BSYNC.RECONVERGENT B1 ;  /* 0x0000000000017941 */ /* 0x000fea0003800200 */
.L_x_104:
        /* <DEDUP_REMOVED lines=17> */
.L_x_110:
        /* <DEDUP_REMOVED lines=11> */
.L_x_109:
[----:B------:R-:W-:Y:S05]  /*0390*/  BSYNC.RECONVERGENT B2 ;  /* 0x0000000000027941 */ /* 0x000fea0003800200 */
.L_x_108:
        /* <DEDUP_REMOVED lines=8> */
.L_x_113:
        /* <DEDUP_REMOVED lines=59> */
.L_x_112:
[----:B------:R-:W-:Y:S05]  /*07d0*/  BSYNC.RECONVERGENT B2 ;  /* 0x0000000000027941 */ /* 0x000fea0003800200 */
.L_x_111:
        /* <DEDUP_REMOVED lines=34> */
.L_x_115:
[----:B------:R-:W-:Y:S05]  /*0a00*/  BSYNC.RECONVERGENT B2 ;  /* 0x0000000000027941 */ /* 0x000fea0003800200 */
.L_x_114:
        /* <DEDUP_REMOVED lines=16> */
.L_x_107:
[----:B------:R-:W-:Y:S05]  /*0b10*/  BSYNC.RECONVERGENT B1 ;  /* 0x0000000000017941 */ /* 0x000fea0003800200 */
.L_x_106:
        /* <DEDUP_REMOVED lines=64> */
.L_x_118:
[----:B------:R-:W-:Y:S05]  /*0f20*/  BSYNC.RECONVERGENT B1 ;  /* 0x0000000000017941 */ /* 0x000fea0003800200 */
.L_x_117:
        /* <DEDUP_REMOVED lines=28> */
.L_x_116:
        /* <DEDUP_REMOVED lines=115> */
.L_x_103:
        /* <DEDUP_REMOVED lines=19> */
.L_x_122:
        /* <DEDUP_REMOVED lines=20> */
.L_x_120:
        /* <DEDUP_REMOVED lines=20> */
.L_x_126:
        /* <DEDUP_REMOVED lines=9> */
.L_x_125:
[----:B------:R-:W-:Y:S05]  /*1c60*/  BSYNC.RECONVERGENT B2 ;  /* 0x0000000000027941 */ /* 0x000fea0003800200 */
.L_x_124:
        /* <DEDUP_REMOVED lines=16> */
.L_x_129:
        /* <DEDUP_REMOVED lines=62> */
.L_x_128:
[----:B------:R-:W-:Y:S05]  /*2150*/  BSYNC.RECONVERGENT B2 ;  /* 0x0000000000027941 */ /* 0x000fea0003800200 */
.L_x_127:
        /* <DEDUP_REMOVED lines=37> */
.L_x_131:
[----:B------:R-:W-:Y:S05]  /*23b0*/  BSYNC.RECONVERGENT B2 ;  /* 0x0000000000027941 */ /* 0x000fea0003800200 */
.L_x_130:
        /* <DEDUP_REMOVED lines=16> */
.L_x_123:
[----:B------:R-:W-:Y:S05]  /*24c0*/  BSYNC.RECONVERGENT B1 ;  /* 0x0000000000017941 */ /* 0x000fea0003800200 */
.L_x_121:
        /* <DEDUP_REMOVED lines=62> */
.L_x_133:
[----:B------:R-:W-:Y:S05]  /*28b0*/  BSYNC.RECONVERGENT B1 ;  /* 0x0000000000017941 */ /* 0x000fea0003800200 */
.L_x_132:
        /* <DEDUP_REMOVED lines=27> */
.L_x_119:
[----:B------:R-:W-:Y:S05]  /*2a70*/  BSYNC.RECONVERGENT B0 ;  /* 0x0000000000007941 */ /* 0x000fea0003800200 */
.L_x_102:
        /* <DEDUP_REMOVED lines=9> */
.L_x_134:
        /* <DEDUP_REMOVED lines=15> */
.L_x_259:


//--------------------- .text._ZN3cub18CUB_300001_SM_10006detail6reduce18DeviceReduceKernelINS2_10policy_hubI7double2j11sum_functorE10Policy1000EN6thrust24THRUST_300001_SM_1000_NS6detail15normal_iteratorINSA_10device_ptrIS5_EEEEjS6_S5_N4cuda3std3__410__identityEEEvT0_PT3_T1_NS0_13GridEvenShareISN_EET2_T4_ --------------------------
	.section	.text._ZN3cub18CUB_300001_SM_10006detail6reduce18DeviceReduceKernelINS2_10policy_hubI7double2j11sum_functorE10Policy1000EN6thrust24THRUST_300001_SM_1000_NS6detail15normal_iteratorINSA_10device_ptrIS5_EEEEjS6_S5_N4cuda3std3__410__identityEEEvT0_PT3_T1_NS0_13GridEvenShareISN_EET2_T4_,"ax",@progbits
	.align	128
        .global         _ZN3cub18CUB_300001_SM_10006detail6reduce18DeviceReduceKernelINS2_10policy_hubI7double2j11sum_functorE10Policy1000EN6thrust24THRUST_300001_SM_1000_NS6detail15normal_iteratorINSA_10device_ptrIS5_EEEEjS6_S5_N4cuda3std3__410__identityEEEvT0_PT3_T1_NS0_13GridEvenShareISN_EET2_T4_
        .type           _ZN3cub18CUB_300001_SM_10006detail6reduce18DeviceReduceKernelINS2_10policy_hubI7double2j11sum_functorE10Policy1000EN6thrust24THRUST_300001_SM_1000_NS6detail15normal_iteratorINSA_10device_ptrIS5_EEEEjS6_S5_N4cuda3std3__410__identityEEEvT0_PT3_T1_NS0_13GridEvenShareISN_EET2_T4_,@function
        .size           _ZN3cub18CUB_300001_SM_10006detail6reduce18DeviceReduceKernelINS2_10policy_hubI7double2j11sum_functorE10Policy1000EN6thrust24THRUST_300001_SM_1000_NS6detail15normal_iteratorINSA_10device_ptrIS5_EEEEjS6_S5_N4cuda3std3__410__identityEEEvT0_PT3_T1_NS0_13GridEvenShareISN_EET2_T4_,(.L_x_260 - _ZN3cub18CUB_300001_SM_10006detail6reduce18DeviceReduceKernelINS2_10policy_hubI7double2j11sum_functorE10Policy1000EN6thrust24THRUST_300001_SM_1000_NS6detail15normal_iteratorINSA_10device_ptrIS5_EEEEjS6_S5_N4cuda3std3__410__identityEEEvT0_PT3_T1_NS0_13GridEvenShareISN_EET2_T4_)
        .other          _ZN3cub18CUB_300001_SM_10006detail6reduce18DeviceReduceKernelINS2_10policy_hubI7double2j11sum_functorE10Policy1000EN6thrust24THRUST_300001_SM_1000_NS6detail15normal_iteratorINSA_10device_ptrIS5_EEEEjS6_S5_N4cuda3std3__410__identityEEEvT0_PT3_T1_NS0_13GridEvenShareISN_EET2_T4_,@"STO_CUDA_ENTRY STV_DEFAULT"
_ZN3cub18CUB_300001_SM_10006detail6reduce18DeviceReduceKernelINS2_10policy_hubI7double2j11sum_functorE10Policy1000EN6thrust24THRUST_300001_SM_1000_NS6detail15normal_iteratorINSA_10device_ptrIS5_EEEEjS6_S5_N4cuda3std3__410__identityEEEvT0_PT3_T1_NS0_13GridEvenShareISN_EET2_T4_:
.text._ZN3cub18CUB_300001_SM_10006detail6reduce18DeviceReduceKernelINS2_10policy_hubI7double2j11sum_functorE10Policy1000EN6thrust24THRUST_300001_SM_1000_NS6detail15normal_iteratorINSA_10device_ptrIS5_EEEEjS6_S5_N4cuda3std3__410__identityEEEvT0_PT3_T1_NS0_13GridEvenShareISN_EET2_T4_:
[----:B------:R-:W-:Y:S08]  /*0000*/  LDC R1, c[0x0][0x37c] ;  /* 0x0000df00ff017b82 */ /* 0x000ff00000000800 */
[----:B------:R-:W0:Y:S01]  /*0010*/  S2UR UR12, SR_CTAID.X ;  /* 0x00000000000c79c3 */ /* 0x000e220000002500 */
[----:B------:R-:W1:Y:S01]  /*0020*/  LDCU.64 UR8, c[0x0][0x3a8] ;  /* 0x00007500ff0877ac */ /* 0x000e620008000a00 */
[----:B------:R-:W-:Y:S01]  /*0030*/  BSSY.RECONVERGENT B0, `(.L_x_135) ;  /* 0x000030e000007945 */ /* 0x000fe20003800200 */
[----:B------:R-:W2:Y:S01]  /*0040*/  LDCU.64 UR10, c[0x0][0x358] ;  /* 0x00006b00ff0a77ac */ /* 0x000ea20008000a00 */
[----:B-1----:R-:W-:-:S02]  /*0050*/  USHF.L.U32 UR5, UR9, 0xa, URZ ;  /* 0x0000000a09057899 */ /* 0x002fc400080006ff */
[----:B0-----:R-:W-:-:S04]  /*0060*/  UIMAD UR7, UR12, -0x400, UR8 ;  /* 0xfffffc000c0778a4 */ /* 0x001fc8000f8e0208 */
[----:B------:R-:W-:-:S09]  /*0070*/  UISETP.GT.U32.AND UP0, UPT, UR7, 0x3ff, UPT ;  /* 0x000003ff0700788c */ /* 0x000fd2000bf04070 */
[----:B--2---:R-:W-:Y:S05]  /*0080*/  BRA.U UP0, `(.L_x_136) ;  /* 0x0000001900a87547 */ /* 0x004fea000b800000 */
[----:B------:R-:W0:Y:S01]  /*0090*/  S2R R2, SR_TID.X ;  /* 0x0000000000027919 */ /* 0x000e220000002100 */
[----:B------:R-:W-:Y:S01]  /*00a0*/  BSSY.RECONVERGENT B1, `(.L_x_137) ;  /* 0x000000c000017945 */ /* 0x000fe20003800200 */
[----:B------:R-:W-:Y:S02]  /*00b0*/  CS2R R6, SRZ ;  /* 0x0000000000067805 */ /* 0x000fe4000001ff00 */
[----:B------:R-:W-:Y:S02]  /*00c0*/  CS2R R4, SRZ ;  /* 0x0000000000047805 */ /* 0x000fe4000001ff00 */
[----:B0-----:R-:W-:Y:S01]  /*00d0*/  ISETP.GE.U32.AND P0, PT, R2, UR7, PT ;  /* 0x0000000702007c0c */ /* 0x001fe2000bf06070 */
[----:B------:R-:W-:-:S12]  /*00e0*/  IMAD.MOV.U32 R26, RZ, RZ, R2 ;  /* 0x000000ffff1a7224 */ /* 0x000fd800078e0002 */
[----:B------:R-:W-:Y:S05]  /*00f0*/  @P0 BRA `(.L_x_138) ;  /* 0x0000000000180947 */ /* 0x000fea0003800000 */
[----:B------:R-:W0:Y:S01]  /*0100*/  LDC.64 R4, c[0x0][0x380] ;  /* 0x0000e000ff047b82 */ /* 0x000e220000000a00 */
[----:B------:R-:W-:-:S04]  /*0110*/  IMAD.U32 R3, RZ, RZ, UR12 ;  /* 0x0000000cff037e24 */ /* 0x000fc8000f8e00ff */
[----:B------:R-:W-:-:S04]  /*0120*/  IMAD R3, R3, 0x400, R2 ;  /* 0x0000040003037824 */ /* 0x000fc800078e0202 */
[----:B0-----:R-:W-:-:S06]  /*0130*/  IMAD.WIDE.U32 R4, R3, 0x10, R4 ;  /* 0x0000001003047825 */ /* 0x001fcc00078e0004 */
[----:B------:R-:W5:Y:S01]  /*0140*/  LDG.E.128 R4, desc[UR10][R4.64] ;  /* 0x0000000a04047981 */ /* 0x000f62000c1e1d00 */
[----:B------:R-:W-:-:S07]  /*0150*/  VIADD R26, R2, 0x100 ;  /* 0x00000100021a7836 */ /* 0x000fce0000000000 */
.L_x_138:
[----:B------:R-:W-:Y:S05]  /*0160*/  BSYNC.RECONVERGENT B1 ;  /* 0x0000000000017941 */ /* 0x000fea0003800200 */
.L_x_137:
[----:B------:R-:W-:Y:S01]  /*0170*/  ISETP.GE.U32.AND P0, PT, R26, UR7, PT ;  /* 0x000000071a007c0c */ /* 0x000fe2000bf06070 */
[----:B------:R-:W-:-:S12]  /*0180*/  BSSY.RECONVERGENT B1, `(.L_x_139) ;  /* 0x00000c7000017945 */ /* 0x000fd80003800200 */
[----:B------:R-:W-:Y:S05]  /*0190*/  @P0 BRA `(.L_x_140) ;  /* 0x0000000c00140947 */ /* 0x000fea0003800000 */
[----:B------:R-:W-:Y:S01]  /*01a0*/  LOP3.LUT R0, RZ, R26, RZ, 0x33, !PT ;  /* 0x0000001aff007212 */ /* 0x000fe200078e33ff */
[----:B------:R-:W-:Y:S01]  /*01b0*/  IMAD.U32 R3, RZ, RZ, UR12 ;  /* 0x0000000cff037e24 */ /* 0x000fe2000f8e00ff */
[----:B------:R-:W-:Y:S02]  /*01c0*/  BSSY.RECONVERGENT B2, `(.L_x_141) ;  /* 0x0000064000027945 */ /* 0x000fe40003800200 */
[----:B------:R-:W-:-:S05]  /*01d0*/  IADD3 R0, PT, PT, R0, UR8, RZ ;  /* 0x0000000800007c10 */ /* 0x000fca000fffe0ff */
[----:B------:R-:W-:-:S05]  /*01e0*/  IMAD R0, R3, -0x400, R0 ;  /* 0xfffffc0003007824 */ /* 0x000fca00078e0200 */
[C---:B------:R-:W-:Y:S02]  /*01f0*/  ISETP.GE.U32.AND P0, PT, R0.reuse, 0xf00, PT ;  /* 0x00000f000000780c */ /* 0x040fe40003f06070 */
[----:B------:R-:W-:-:S04]  /*0200*/  LEA.HI R0, R0, 0x1, RZ, 0x18 ;  /* 0x0000000100007811 */ /* 0x000fc800078fc0ff */
[----:B------:R-:W-:-:S07]  /*0210*/  LOP3.LUT R3, R0, 0xf, RZ, 0xc0, !PT ;  /* 0x0000000f00037812 */ /* 0x000fce00078ec0ff */
[----:B------:R-:W-:Y:S05]  /*0220*/  @!P0 BRA `(.L_x_142) ;  /* 0x0000000400748947 */ /* 0x000fea0003800000 */
[----:B------:R-:W0:Y:S01]  /*0230*/  LDC.64 R28, c[0x0][0x380] ;  /* 0x0000e000ff1c7b82 */ /* 0x000e220000000a00 */
[----:B------:R-:W-:Y:S01]  /*0240*/  IMAD.U32 R25, RZ, RZ, UR12 ;  /* 0x0000000cff197e24 */ /* 0x000fe2000f8e00ff */
[----:B------:R-:W-:Y:S01]  /*0250*/  LOP3.LUT R24, R0, 0x1fffff0, RZ, 0xc0, !PT ;  /* 0x01fffff000187812 */ /* 0x000fe200078ec0ff */
[----:B------:R-:W-:Y:S02]  /*0260*/  BSSY.RECONVERGENT B3, `(.L_x_143) ;  /* 0x0000058000037945 */ /* 0x000fe40003800200 */
[----:B------:R-:W-:Y:S01]  /*0270*/  IMAD R25, R25, 0x400, R26 ;  /* 0x0000040019197824 */ /* 0x000fe200078e021a */
[----:B------:R-:W-:Y:S01]  /*0280*/  LOP3.LUT R26, R26, 0x800, RZ, 0xfc, !PT ;  /* 0x000008001a1a7812 */ /* 0x000fe200078efcff */
[----:B------:R-:W-:-:S07]  /*0290*/  IMAD.MOV R24, RZ, RZ, -R24 ;  /* 0x000000ffff187224 */ /* 0x000fce00078e0a18 */
.L_x_144:
[----:B0-----:R-:W-:-:S04]  /*02a0*/  IMAD.WIDE.U32 R30, R25, 0x10, R28 ;  /* 0x00000010191e7825 */ /* 0x001fc800078e001c */
[C---:B------:R-:W-:Y:S01]  /*02b0*/  VIADD R15, R25.reuse, 0x100 ;  /* 0x00000100190f7836 */ /* 0x040fe20000000000 */
[----:B------:R-:W2:Y:S01]  /*02c0*/  LDG.E.128 R8, desc[UR10][R30.64] ;  /* 0x0000000a1e087981 */ /* 0x000ea2000c1e1d00 */
[----:B------:R-:W-:Y:S02]  /*02d0*/  IADD3 R17, PT, PT, R25, 0x200, RZ ;  /* 0x0000020019117810 */ /* 0x000fe40007ffe0ff */
[----:B------:R-:W-:-:S04]  /*02e0*/  IMAD.WIDE.U32 R14, R15, 0x10, R28 ;  /* 0x000000100f0e7825 */ /* 0x000fc800078e001c */
[--C-:B------:R-:W-:Y:S02]  /*02f0*/  IMAD.WIDE.U32 R16, R17, 0x10, R28.reuse ;  /* 0x0000001011107825 */ /* 0x100fe400078e001c */
[----:B------:R-:W3:Y:S02]  /*0300*/  LDG.E.128 R12, desc[UR10][R14.64] ;  /* 0x0000000a0e0c7981 */ /* 0x000ee4000c1e1d00 */
[----:B------:R-:W-:Y:S02]  /*0310*/  VIADD R21, R25, 0x300 ;  /* 0x0000030019157836 */ /* 0x000fe40000000000 */
[----:B------:R-:W4:Y:S02]  /*0320*/  LDG.E.128 R16, desc[UR10][R16.64] ;  /* 0x0000000a10107981 */ /* 0x000f24000c1e1d00 */
[----:B------:R-:W-:-:S06]  /*0330*/  IMAD.WIDE.U32 R20, R21, 0x10, R28 ;  /* 0x0000001015147825 */ /* 0x000fcc00078e001c */
[----:B------:R-:W4:Y:S01]  /*0340*/  LDG.E.128 R20, desc[UR10][R20.64] ;  /* 0x0000000a14147981 */ /* 0x000f22000c1e1d00 */
[----:B--2--5:R-:W-:Y:S02]  /*0350*/  DADD R8, R8, R4 ;  /* 0x0000000008087229 */ /* 0x024fe40000000004 */
[----:B------:R-:W-:Y:S01]  /*0360*/  DADD R10, R10, R6 ;  /* 0x000000000a0a7229 */ /* 0x000fe20000000006 */
[----:B------:R-:W-:-:S04]  /*0370*/  VIADD R5, R25, 0x400 ;  /* 0x0000040019057836 */ /* 0x000fc80000000000 */
[--C-:B------:R-:W-:Y:S01]  /*0380*/  IMAD.WIDE.U32 R4, R5, 0x10, R28.reuse ;  /* 0x0000001005047825 */ /* 0x100fe200078e001c */
[----:B---3--:R-:W-:Y:S02]  /*0390*/  DADD R12, R8, R12 ;  /* 0x00000000080c7229 */ /* 0x008fe4000000000c */
[----:B------:R-:W-:Y:S01]  /*03a0*/  DADD R14, R10, R14 ;  /* 0x000000000a0e7229 */ /* 0x000fe2000000000e */
[----:B------:R-:W-:Y:S02]  /*03b0*/  VIADD R9, R25, 0x500 ;  /* 0x0000050019097836 */ /* 0x000fe40000000000 */
[----:B------:R-:W2:Y:S02]  /*03c0*/  LDG.E.128 R4, desc[UR10][R4.64] ;  /* 0x0000000a04047981 */ /* 0x000ea4000c1e1d00 */
[----:B------:R-:W-:Y:S01]  /*03d0*/  IMAD.WIDE.U32 R8, R9, 0x10, R28 ;  /* 0x0000001009087825 */ /* 0x000fe200078e001c */
[----:B----4-:R-:W-:Y:S02]  /*03e0*/  DADD R16, R12, R16 ;  /* 0x000000000c107229 */ /* 0x010fe40000000010 */
[----:B------:R-:W-:Y:S01]  /*03f0*/  DADD R18, R14, R18 ;  /* 0x000000000e127229 */ /* 0x000fe20000000012 */
[----:B------:R-:W-:-:S02]  /*0400*/  VIADD R13, R25, 0x600 ;  /* 0x00000600190d7836 */ /* 0x000fc40000000000 */
[----:B------:R-:W3:Y:S03]  /*0410*/  LDG.E.128 R8, desc[UR10][R8.64] ;  /* 0x0000000a08087981 */ /* 0x000ee6000c1e1d00 */
[----:B------:R-:W-:Y:S01]  /*0420*/  DADD R20, R16, R20 ;  /* 0x0000000010147229 */ /* 0x000fe20000000014 */
[----:B------:R-:W-:Y:S01]  /*0430*/  IMAD.WIDE.U32 R16, R13, 0x10, R28 ;  /* 0x000000100d107825 */ /* 0x000fe200078e001c */
[----:B------:R-:W-:Y:S01]  /*0440*/  IADD3 R13, PT, PT, R25, 0x700, RZ ;  /* 0x00000700190d7810 */ /* 0x000fe20007ffe0ff */
[----:B------:R-:W-:-:S04]  /*0450*/  DADD R22, R18, R22 ;  /* 0x0000000012167229 */ /* 0x000fc80000000016 */
[----:B------:R-:W4:Y:S01]  /*0460*/  LDG.E.128 R16, desc[UR10][R16.64] ;  /* 0x0000000a10107981 */ /* 0x000f22000c1e1d00 */
[----:B------:R-:W-:-:S06]  /*0470*/  IMAD.WIDE.U32 R12, R13, 0x10, R28 ;  /* 0x000000100d0c7825 */ /* 0x000fcc00078e001c */
[----:B------:R-:W4:Y:S01]  /*0480*/  LDG.E.128 R12, desc[UR10][R12.64] ;  /* 0x0000000a0c0c7981 */ /* 0x000f22000c1e1d00 */
[----:B--2---:R-:W-:Y:S02]  /*0490*/  DADD R4, R20, R4 ;  /* 0x0000000014047229 */ /* 0x004fe40000000004 */
[----:B------:R-:W-:Y:S01]  /*04a0*/  DADD R6, R22, R6 ;  /* 0x0000000016067229 */ /* 0x000fe20000000006 */
[----:B------:R-:W-:-:S05]  /*04b0*/  VIADD R21, R25, 0x800 ;  /* 0x0000080019157836 */ /* 0x000fca0000000000 */
[----:B---3--:R-:W-:Y:S01]  /*04c0*/  DADD R8, R4, R8 ;  /* 0x0000000004087229 */ /* 0x008fe20000000008 */
[----:B------:R-:W-:Y:S01]  /*04d0*/  IMAD.WIDE.U32 R4, R21, 0x10, R28 ;  /* 0x0000001015047825 */ /* 0x000fe200078e001c */
[----:B------:R-:W-:-:S03]  /*04e0*/  DADD R10, R6, R10 ;  /* 0x00000000060a7229 */ /* 0x000fc6000000000a */
[C---:B------:R-:W-:Y:S02]  /*04f0*/  VIADD R21, R25.reuse, 0x900 ;  /* 0x0000090019157836 */ /* 0x040fe40000000000 */
[----:B------:R-:W2:Y:S01]  /*0500*/  LDG.E.128 R4, desc[UR10][R4.64] ;  /* 0x0000000a04047981 */ /* 0x000ea2000c1e1d00 */
[----:B------:R-:W-:Y:S01]  /*0510*/  VIADD R23, R25, 0xa00 ;  /* 0x00000a0019177836 */ /* 0x000fe20000000000 */
[----:B----4-:R-:W-:Y:S01]  /*0520*/  DADD R16, R8, R16 ;  /* 0x0000000008107229 */ /* 0x010fe20000000010 */
[----:B------:R-:W-:Y:S01]  /*0530*/  IMAD.WIDE.U32 R8, R21, 0x10, R28 ;  /* 0x0000001015087825 */ /* 0x000fe200078e001c */
[----:B------:R-:W-:-:S05]  /*0540*/  DADD R18, R10, R18 ;  /* 0x000000000a127229 */ /* 0x000fca0000000012 */
[----:B------:R-:W3:Y:S01]  /*0550*/  LDG.E.128 R8, desc[UR10][R8.64] ;  /* 0x0000000a08087981 */ /* 0x000ee2000c1e1d00 */
[----:B------:R-:W-:Y:S01]  /*0560*/  DADD R20, R16, R12 ;  /* 0x0000000010147229 */ /* 0x000fe2000000000c */
[----:B------:R-:W-:Y:S01]  /*0570*/  IMAD.WIDE.U32 R16, R23, 0x10, R28 ;  /* 0x0000001017107825 */ /* 0x000fe200078e001c */
[----:B------:R-:W-:-:S03]  /*0580*/  DADD R22, R18, R14 ;  /* 0x0000000012167229 */ /* 0x000fc6000000000e */
[----:B------:R-:W-:Y:S02]  /*0590*/  VIADD R13, R25, 0xb00 ;  /* 0x00000b00190d7836 */ /* 0x000fe40000000000 */
[----:B------:R-:W4:Y:S02]  /*05a0*/  LDG.E.128 R16, desc[UR10][R16.64] ;  /* 0x0000000a10107981 */ /* 0x000f24000c1e1d00 */
[----:B------:R-:W-:-:S06]  /*05b0*/  IMAD.WIDE.U32 R12, R13, 0x10, R28 ;  /* 0x000000100d0c7825 */ /* 0x000fcc00078e001c */
[----:B------:R-:W4:Y:S01]  /*05c0*/  LDG.E.128 R12, desc[UR10][R12.64] ;  /* 0x0000000a0c0c7981 */ /* 0x000f22000c1e1d00 */
[----:B--2---:R-:W-:Y:S01]  /*05d0*/  DADD R4, R20, R4 ;  /* 0x0000000014047229 */ /* 0x004fe20000000004 */
[----:B------:R-:W-:Y:S01]  /*05e0*/  IADD3 R21, PT, PT, R25, 0xc00, RZ ;  /* 0x00000c0019157810 */ /* 0x000fe20007ffe0ff */
[----:B------:R-:W-:-:S06]  /*05f0*/  DADD R6, R22, R6 ;  /* 0x0000000016067229 */ /* 0x000fcc0000000006 */
[----:B---3--:R-:W-:Y:S01]  /*0600*/  DADD R8, R4, R8 ;  /* 0x0000000004087229 */ /* 0x008fe20000000008 */
[----:B------:R-:W-:Y:S01]  /*0610*/  IMAD.WIDE.U32 R4, R21, 0x10, R28 ;  /* 0x0000001015047825 */ /* 0x000fe200078e001c */
[----:B------:R-:W-:-:S03]  /*0620*/  DADD R10, R6, R10 ;  /* 0x00000000060a7229 */ /* 0x000fc6000000000a */
[C---:B------:R-:W-:Y:S02]  /*0630*/  VIADD R21, R25.reuse, 0xd00 ;  /* 0x00000d0019157836 */ /* 0x040fe40000000000 */
[----:B------:R-:W2:Y:S01]  /*0640*/  LDG.E.128 R4, desc[UR10][R4.64] ;  /* 0x0000000a04047981 */ /* 0x000ea2000c1e1d00 */
[----:B----4-:R-:W-:Y:S01]  /*0650*/  DADD R16, R8, R16 ;  /* 0x0000000008107229 */ /* 0x010fe20000000010 */
[----:B------:R-:W-:Y:S01]  /*0660*/  VIADD R23, R25, 0xe00 ;  /* 0x00000e0019177836 */ /* 0x000fe20000000000 */
[----:B------:R-:W-:Y:S01]  /*0670*/  DADD R18, R10, R18 ;  /* 0x000000000a127229 */ /* 0x000fe20000000012 */
[----:B------:R-:W-:-:S05]  /*0680*/  IMAD.WIDE.U32 R8, R21, 0x10, R28 ;  /* 0x0000001015087825 */ /* 0x000fca00078e001c */
[----:B------:R-:W-:Y:S01]  /*0690*/  DADD R20, R16, R12 ;  /* 0x0000000010147229 */ /* 0x000fe2000000000c */
[----:B------:R-:W3:Y:S01]  /*06a0*/  LDG.E.128 R8, desc[UR10][R8.64] ;  /* 0x0000000a08087981 */ /* 0x000ee2000c1e1d00 */
[----:B------:R-:W-:Y:S01]  /*06b0*/  IMAD.WIDE.U32 R12, R23, 0x10, R28 ;  /* 0x00000010170c7825 */ /* 0x000fe200078e001c */
[----:B------:R-:W-:-:S03]  /*06c0*/  DADD R22, R18, R14 ;  /* 0x0000000012167229 */ /* 0x000fc6000000000e */
[----:B------:R-:W-:Y:S02]  /*06d0*/  VIADD R17, R25, 0xf00 ;  /* 0x00000f0019117836 */ /* 0x000fe40000000000 */
[----:B------:R-:W4:Y:S02]  /*06e0*/  LDG.E.128 R12, desc[UR10][R12.64] ;  /* 0x0000000a0c0c7981 */ /* 0x000f24000c1e1d00 */
[----:B------:R-:W-:-:S06]  /*06f0*/  IMAD.WIDE.U32 R16, R17, 0x10, R28 ;  /* 0x0000001011107825 */ /* 0x000fcc00078e001c */
[----:B------:R-:W4:Y:S01]  /*0700*/  LDG.E.128 R16, desc[UR10][R16.64] ;  /* 0x0000000a10107981 */ /* 0x000f22000c1e1d00 */
[----:B------:R-:W-:Y:S01]  /*0710*/  VIADD R24, R24, 0x10 ;  /* 0x0000001018187836 */ /* 0x000fe20000000000 */
[----:B------:R-:W-:Y:S01]  /*0720*/  IADD3 R26, PT, PT, R26, 0x1000, RZ ;  /* 0x000010001a1a7810 */ /* 0x000fe20007ffe0ff */
[----:B------:R-:W-:-:S03]  /*0730*/  VIADD R25, R25, 0x1000 ;  /* 0x0000100019197836 */ /* 0x000fc60000000000 */
[----:B------:R-:W-:Y:S01]  /*0740*/  ISETP.NE.AND P0, PT, R24, RZ, PT ;  /* 0x000000ff1800720c */ /* 0x000fe20003f05270 */
        /* <DEDUP_REMOVED lines=9> */
[----:B------:R-:W-:Y:S05]  /*07e0*/  BSYNC.RECONVERGENT B3 ;  /* 0x0000000000037941 */ /* 0x000fea0003800200 */
.L_x_143:
[----:B------:R-:W-:-:S07]  /*07f0*/  VIADD R26, R26, 0xfffff800 ;  /* 0xfffff8001a1a7836 */ /* 0x000fce0000000000 */
.L_x_142:
[----:B------:R-:W-:Y:S05]  /*0800*/  BSYNC.RECONVERGENT B2 ;  /* 0x0000000000027941 */ /* 0x000fea0003800200 */
.L_x_141:
[----:B------:R-:W-:-:S13]  /*0810*/  ISETP.NE.AND P0, PT, R3, RZ, PT ;  /* 0x000000ff0300720c */ /* 0x000fda0003f05270 */
[----:B------:R-:W-:Y:S05]  /*0820*/  @!P0 BRA `(.L_x_140) ;  /* 0x0000000400708947 */ /* 0x000fea0003800000 */
[----:B------:R-:W-:Y:S01]  /*0830*/  ISETP.GE.U32.AND P0, PT, R3, 0x8, PT ;  /* 0x000000080300780c */ /* 0x000fe20003f06070 */
[----:B------:R-:W-:Y:S01]  /*0840*/  BSSY.RECONVERGENT B2, `(.L_x_145) ;  /* 0x000002f000027945 */ /* 0x000fe20003800200 */
[----:B------:R-:W-:-:S04]  /*0850*/  LOP3.LUT R24, R0, 0x7, RZ, 0xc0, !PT ;  /* 0x0000000700187812 */ /* 0x000fc800078ec0ff */
[----:B------:R-:W-:-:S07]  /*0860*/  ISETP.NE.AND P1, PT, R24, RZ, PT ;  /* 0x000000ff1800720c */ /* 0x000fce0003f25270 */
[----:B------:R-:W-:Y:S06]  /*0870*/  @!P0 BRA `(.L_x_146) ;  /* 0x0000000000ac8947 */ /* 0x000fec0003800000 */
[----:B------:R-:W0:Y:S01]  /*0880*/  LDC.64 R28, c[0x0][0x380] ;  /* 0x0000e000ff1c7b82 */ /* 0x000e220000000a00 */
[----:B------:R-:W-:-:S04]  /*0890*/  IMAD.U32 R3, RZ, RZ, UR12 ;  /* 0x0000000cff037e24 */ /* 0x000fc8000f8e00ff */
[----:B------:R-:W-:-:S05]  /*08a0*/  IMAD R3, R3, 0x400, R26 ;  /* 0x0000040003037824 */ /* 0x000fca00078e021a */
[C---:B------:R-:W-:Y:S01]  /*08b0*/  IADD3 R21, PT, PT, R3.reuse, 0x100, RZ ;  /* 0x0000010003157810 */ /* 0x040fe20007ffe0ff */
[C---:B------:R-:W-:Y:S02]  /*08c0*/  VIADD R9, R3.reuse, 0x200 ;  /* 0x0000020003097836 */ /* 0x040fe40000000000 */
[----:B0-----:R-:W-:-:S06]  /*08d0*/  IMAD.WIDE.U32 R18, R3, 0x10, R28 ;  /* 0x0000001003127825 */ /* 0x001fcc00078e001c */
[----:B------:R-:W2:Y:S01]  /*08e0*/  LDG.E.128 R16, desc[UR10][R18.64] ;  /* 0x0000000a12107981 */ /* 0x000ea2000c1e1d00 */
[----:B------:R-:W-:-:S04]  /*08f0*/  IMAD.WIDE.U32 R20, R21, 0x10, R28 ;  /* 0x0000001015147825 */ /* 0x000fc800078e001c */
[--C-:B------:R-:W-:Y:S02]  /*0900*/  IMAD.WIDE.U32 R8, R9, 0x10, R28.reuse ;  /* 0x0000001009087825 */ /* 0x100fe400078e001c */
[----:B------:R-:W3:Y:S02]  /*0910*/  LDG.E.128 R20, desc[UR10][R20.64] ;  /* 0x0000000a14147981 */ /* 0x000ee4000c1e1d00 */
[----:B------:R-:W-:Y:S02]  /*0920*/  VIADD R13, R3, 0x300 ;  /* 0x00000300030d7836 */ /* 0x000fe40000000000 */
[----:B------:R-:W4:Y:S02]  /*0930*/  LDG.E.128 R8, desc[UR10][R8.64] ;  /* 0x0000000a08087981 */ /* 0x000f24000c1e1d00 */
[----:B------:R-:W-:-:S06]  /*0940*/  IMAD.WIDE.U32 R12, R13, 0x10, R28 ;  /* 0x000000100d0c7825 */ /* 0x000fcc00078e001c */
[----:B------:R-:W4:Y:S01]  /*0950*/  LDG.E.128 R12, desc[UR10][R12.64] ;  /* 0x0000000a0c0c7981 */ /* 0x000f22000c1e1d00 */
[----:B------:R-:W-:-:S04]  /*0960*/  VIADD R33, R3, 0x500 ;  /* 0x0000050003217836 */ /* 0x000fc80000000000 */
[----:B------:R-:W-:Y:S01]  /*0970*/  IMAD.WIDE.U32 R32, R33, 0x10, R28 ;  /* 0x0000001021207825 */ /* 0x000fe200078e001c */
[----:B--2--5:R-:W-:Y:S02]  /*0980*/  DADD R16, R4, R16 ;  /* 0x0000000004107229 */ /* 0x024fe40000000010 */
[----:B------:R-:W-:Y:S01]  /*0990*/  DADD R6, R6, R18 ;  /* 0x0000000006067229 */ /* 0x000fe20000000012 */
[----:B------:R-:W-:-:S04]  /*09a0*/  VIADD R5, R3, 0x400 ;  /* 0x0000040003057836 */ /* 0x000fc80000000000 */
[----:B------:R-:W-:Y:S01]  /*09b0*/  IMAD.WIDE.U32 R4, R5, 0x10, R28 ;  /* 0x0000001005047825 */ /* 0x000fe200078e001c */
[----:B---3--:R-:W-:Y:S02]  /*09c0*/  DADD R18, R16, R20 ;  /* 0x0000000010127229 */ /* 0x008fe40000000014 */
[----:B------:R-:W-:-:S03]  /*09d0*/  DADD R22, R6, R22 ;  /* 0x0000000006167229 */ /* 0x000fc60000000016 */
[----:B------:R-:W2:Y:S01]  /*09e0*/  LDG.E.128 R4, desc[UR10][R4.64] ;  /* 0x0000000a04047981 */ /* 0x000ea2000c1e1d00 */
[----:B------:R-:W-:Y:S02]  /*09f0*/  IADD3 R17, PT, PT, R3, 0x600, RZ ;  /* 0x0000060003117810 */ /* 0x000fe40007ffe0ff */
[----:B----4-:R-:W-:Y:S02]  /*0a00*/  DADD R18, R18, R8 ;  /* 0x0000000012127229 */ /* 0x010fe40000000008 */
[----:B------:R-:W-:Y:S01]  /*0a10*/  DADD R30, R22, R10 ;  /* 0x00000000161e7229 */ /* 0x000fe2000000000a */
[----:B------:R-:W3:Y:S01]  /*0a20*/  LDG.E.128 R8, desc[UR10][R32.64] ;  /* 0x0000000a20087981 */ /* 0x000ee2000c1e1d00 */
[----:B------:R-:W-:-:S04]  /*0a30*/  IMAD.WIDE.U32 R16, R17, 0x10, R28 ;  /* 0x0000001011107825 */ /* 0x000fc800078e001c */
[----:B------:R-:W-:Y:S01]  /*0a40*/  DADD R12, R18, R12 ;  /* 0x00000000120c7229 */ /* 0x000fe2000000000c */
[----:B------:R-:W-:Y:S01]  /*0a50*/  VIADD R3, R3, 0x700 ;  /* 0x0000070003037836 */ /* 0x000fe20000000000 */
[----:B------:R-:W4:Y:S03]  /*0a60*/  LDG.E.128 R16, desc[UR10][R16.64] ;  /* 0x0000000a10107981 */ /* 0x000f26000c1e1d00 */
[----:B------:R-:W-:-:S06]  /*0a70*/  IMAD.WIDE.U32 R20, R3, 0x10, R28 ;  /* 0x0000001003147825 */ /* 0x000fcc00078e001c */
[----:B------:R-:W4:Y:S01]  /*0a80*/  LDG.E.128 R20, desc[UR10][R20.64] ;  /* 0x0000000a14147981 */ /* 0x000f22000c1e1d00 */
[----:B------:R-:W-:Y:S01]  /*0a90*/  DADD R14, R30, R14 ;  /* 0x000000001e0e7229 */ /* 0x000fe2000000000e */
[----:B------:R-:W-:Y:S01]  /*0aa0*/  VIADD R26, R26, 0x800 ;  /* 0x000008001a1a7836 */ /* 0x000fe20000000000 */
[----:B--2---:R-:W-:-:S06]  /*0ab0*/  DADD R4, R12, R4 ;  /* 0x000000000c047229 */ /* 0x004fcc0000000004 */
[----:B------:R-:W-:Y:S02]  /*0ac0*/  DADD R6, R14, R6 ;  /* 0x000000000e067229 */ /* 0x000fe40000000006 */
[----:B---3--:R-:W-:-:S06]  /*0ad0*/  DADD R4, R4, R8 ;  /* 0x0000000004047229 */ /* 0x008fcc0000000008 */
[----:B------:R-:W-:Y:S02]  /*0ae0*/  DADD R6, R6, R10 ;  /* 0x0000000006067229 */ /* 0x000fe4000000000a */
[----:B----4-:R-:W-:-:S06]  /*0af0*/  DADD R4, R4, R16 ;  /* 0x0000000004047229 */ /* 0x010fcc0000000010 */
[----:B------:R-:W-:Y:S02]  /*0b00*/  DADD R6, R6, R18 ;  /* 0x0000000006067229 */ /* 0x000fe40000000012 */
[----:B------:R-:W-:-:S06]  /*0b10*/  DADD R4, R4, R20 ;  /* 0x0000000004047229 */ /* 0x000fcc0000000014 */
[----:B------:R-:W-:-:S11]  /*0b20*/  DADD R6, R6, R22 ;  /* 0x0000000006067229 */ /* 0x000fd60000000016 */
.L_x_146:
[----:B------:R-:W-:Y:S05]  /*0b30*/  BSYNC.RECONVERGENT B2 ;  /* 0x0000000000027941 */ /* 0x000fea0003800200 */
.L_x_145:
        /* <DEDUP_REMOVED lines=11> */
[----:B0-----:R-:W-:-:S04]  /*0bf0*/  IMAD.WIDE.U32 R8, R3, 0x10, R20 ;  /* 0x0000001003087825 */ /* 0x001fc800078e0014 */
[--C-:B------:R-:W-:Y:S02]  /*0c00*/  IMAD.WIDE.U32 R12, R13, 0x10, R20.reuse ;  /* 0x000000100d0c7825 */ /* 0x100fe400078e0014 */
[----:B------:R-:W2:Y:S02]  /*0c10*/  LDG.E.128 R8, desc[UR10][R8.64] ;  /* 0x0000000a08087981 */ /* 0x000ea4000c1e1d00 */
[--C-:B------:R-:W-:Y:S02]  /*0c20*/  IMAD.WIDE.U32 R16, R17, 0x10, R20.reuse ;  /* 0x0000001011107825 */ /* 0x100fe400078e0014 */
[----:B------:R-:W3:Y:S02]  /*0c30*/  LDG.E.128 R12, desc[UR10][R12.64] ;  /* 0x0000000a0c0c7981 */ /* 0x000ee4000c1e1d00 */
[----:B------:R-:W-:Y:S02]  /*0c40*/  VIADD R3, R3, 0x300 ;  /* 0x0000030003037836 */ /* 0x000fe40000000000 */
[----:B------:R-:W4:Y:S02]  /*0c50*/  LDG.E.128 R16, desc[UR10][R16.64] ;  /* 0x0000000a10107981 */ /* 0x000f24000c1e1d00 */
[----:B------:R-:W-:-:S06]  /*0c60*/  IMAD.WIDE.U32 R20, R3, 0x10, R20 ;  /* 0x0000001003147825 */ /* 0x000fcc00078e0014 */
[----:B------:R-:W4:Y:S01]  /*0c70*/  LDG.E.128 R20, desc[UR10][R20.64] ;  /* 0x0000000a14147981 */ /* 0x000f22000c1e1d00 */
[----:B------:R-:W-:Y:S01]  /*0c80*/  VIADD R26, R26, 0x400 ;  /* 0x000004001a1a7836 */ /* 0x000fe20000000000 */
[----:B--2--5:R-:W-:Y:S02]  /*0c90*/  DADD R4, R4, R8 ;  /* 0x0000000004047229 */ /* 0x024fe40000000008 */
[----:B------:R-:W-:-:S06]  /*0ca0*/  DADD R10, R6, R10 ;  /* 0x00000000060a7229 */ /* 0x000fcc000000000a */
[----:B---3--:R-:W-:Y:S02]  /*0cb0*/  DADD R4, R4, R12 ;  /* 0x0000000004047229 */ /* 0x008fe4000000000c */
[----:B------:R-:W-:-:S06]  /*0cc0*/  DADD R10, R10, R14 ;  /* 0x000000000a0a7229 */ /* 0x000fcc000000000e */
[----:B----4-:R-:W-:Y:S02]  /*0cd0*/  DADD R4, R4, R16 ;  /* 0x0000000004047229 */ /* 0x010fe40000000010 */
[----:B------:R-:W-:-:S06]  /*0ce0*/  DADD R10, R10, R18 ;  /* 0x000000000a0a7229 */ /* 0x000fcc0000000012 */
[----:B------:R-:W-:Y:S02]  /*0cf0*/  DADD R4, R4, R20 ;  /* 0x0000000004047229 */ /* 0x000fe40000000014 */
[----:B------:R-:W-:-:S11]  /*0d00*/  DADD R6, R10, R22 ;  /* 0x000000000a067229 */ /* 0x000fd60000000016 */
.L_x_148:
[----:B------:R-:W-:Y:S05]  /*0d10*/  BSYNC.RECONVERGENT B2 ;  /* 0x0000000000027941 */ /* 0x000fea0003800200 */
.L_x_147:
[----:B------:R-:W-:Y:S05]  /*0d20*/  @!P1 BRA `(.L_x_140) ;  /* 0x0000000000309947 */ /* 0x000fea0003800000 */
[----:B------:R-:W0:Y:S01]  /*0d30*/  LDC.64 R12, c[0x0][0x380] ;  /* 0x0000e000ff0c7b82 */ /* 0x000e220000000a00 */
[----:B------:R-:W-:Y:S01]  /*0d40*/  IMAD.U32 R3, RZ, RZ, UR12 ;  /* 0x0000000cff037e24 */ /* 0x000fe2000f8e00ff */
[----:B------:R-:W-:-:S03]  /*0d50*/  IADD3 R0, PT, PT, -R0, RZ, RZ ;  /* 0x000000ff00007210 */ /* 0x000fc60007ffe1ff */
[----:B------:R-:W-:-:S07]  /*0d60*/  IMAD R3, R3, 0x400, R26 ;  /* 0x0000040003037824 */ /* 0x000fce00078e021a */
.L_x_149:
[----:B0-----:R-:W-:-:S06]  /*0d70*/  IMAD.WIDE.U32 R8, R3, 0x10, R12 ;  /* 0x0000001003087825 */ /* 0x001fcc00078e000c */
[----:B------:R-:W2:Y:S01]  /*0d80*/  LDG.E.128 R8, desc[UR10][R8.64] ;  /* 0x0000000a08087981 */ /* 0x000ea2000c1e1d00 */
[----:B------:R-:W-:Y:S02]  /*0d90*/  VIADD R0, R0, 0x1 ;  /* 0x0000000100007836 */ /* 0x000fe40000000000 */
[----:B------:R-:W-:-:S03]  /*0da0*/  VIADD R3, R3, 0x100 ;  /* 0x0000010003037836 */ /* 0x000fc60000000000 */
[----:B------:R-:W-:Y:S01]  /*0db0*/  ISETP.NE.AND P0, PT, R0, RZ, PT ;  /* 0x000000ff0000720c */ /* 0x000fe20003f05270 */
[----:B--2--5:R-:W-:Y:S02]  /*0dc0*/  DADD R4, R8, R4 ;  /* 0x0000000008047229 */ /* 0x024fe40000000004 */
[----:B------:R-:W-:-:S10]  /*0dd0*/  DADD R6, R10, R6 ;  /* 0x000000000a067229 */ /* 0x000fd40000000006 */
[----:B------:R-:W-:Y:S05]  /*0de0*/  @P0 BRA `(.L_x_149) ;  /* 0xfffffffc00e00947 */ /* 0x000fea000383ffff */
.L_x_140:
[----:B------:R-:W-:Y:S05]  /*0df0*/  BSYNC.RECONVERGENT B1 ;  /* 0x0000000000017941 */ /* 0x000fea0003800200 */
.L_x_139:
[----:B------:R-:W-:-:S09]  /*0e00*/  UISETP.GE.U32.AND UP0, UPT, UR7, 0x100, UPT ;  /* 0x000001000700788c */ /* 0x000fd2000bf06070 */
        /* <DEDUP_REMOVED lines=63> */
.L_x_152:
[----:B------:R-:W-:Y:S05]  /*1200*/  BSYNC.RECONVERGENT B1 ;  /* 0x0000000000017941 */ /* 0x000fea0003800200 */
.L_x_151:
        /* <DEDUP_REMOVED lines=26> */
[----:B------:R-:W-:Y:S01]  /*13b0*/  DADD R6, R6, R22 ;  /* 0x0000000006067229 */ /* 0x000fe20000000016 */
[----:B------:R-:W-:Y:S10]  /*13c0*/  BRA `(.L_x_153) ;  /* 0x0000001c00507947 */ /* 0x000ff40003800000 */
.L_x_150:
[----:B------:R-:W-:Y:S01]  /*13d0*/  LOP3.LUT R0, R2, 0x3e0, RZ, 0xc0, !PT ;  /* 0x000003e002007812 */ /* 0x000fe200078ec0ff */
[----:B------:R-:W-:-:S03]  /*13e0*/  UISETP.GE.U32.AND UP0, UPT, UR7, 0x21, UPT ;  /* 0x000000210700788c */ /* 0x000fc6000bf06070 */
[----:B------:R-:W-:Y:S02]  /*13f0*/  IADD3 R3, PT, PT, R0, 0x20, RZ ;  /* 0x0000002000037810 */ /* 0x000fe40007ffe0ff */
[----:B------:R-:W-:Y:S02]  /*1400*/  LOP3.LUT R0, RZ, R0, RZ, 0x33, !PT ;  /* 0x00000000ff007212 */ /* 0x000fe400078e33ff */
[----:B------:R-:W-:-:S03]  /*1410*/  ISETP.GT.U32.AND P0, PT, R3, UR7, PT ;  /* 0x0000000703007c0c */ /* 0x000fc6000bf04070 */
        /* <DEDUP_REMOVED lines=8> */
[----:B0-----:R-:W-:Y:S01]  /*14a0*/  ISETP.GE.AND P0, PT, R0, R3, PT ;  /* 0x000000030000720c */ /* 0x001fe20003f06270 */
[----:B--2---:R-:W-:-:S08]  /*14b0*/  DADD R10, R10, R6 ;  /* 0x000000000a0a7229 */ /* 0x004fd00000000006 */
        /* <DEDUP_REMOVED lines=30> */
[C---:B------:R-:W-:Y:S01]  /*16a0*/  VIADD R14, R0.reuse, 0x8 ;  /* 0x00000008000e7836 */ /* 0x040fe20000000000 */
[C---:B------:R-:W-:Y:S01]  /*16b0*/  ISETP.NE.AND P0, PT, R0.reuse, RZ, PT ;  /* 0x000000ff0000720c */ /* 0x040fe20003f05270 */
[----:B------:R-:W-:Y:S01]  /*16c0*/  SHFL.DOWN PT, R6, R12, 0x8, R3 ;  /* 0x090000000c067989 */ /* 0x000fe200000e0003 */
[----:B------:R-:W-:Y:S02]  /*16d0*/  IADD3 R0, PT, PT, R0, 0x10, RZ ;  /* 0x0000001000007810 */ /* 0x000fe40007ffe0ff */
[----:B------:R-:W-:Y:S01]  /*16e0*/  ISETP.GT.AND P1, PT, R14, R3, PT ;  /* 0x000000030e00720c */ /* 0x000fe20003f24270 */
[----:B------:R-:W1:Y:S08]  /*16f0*/  SHFL.DOWN PT, R7, R13, 0x8, R3 ;  /* 0x090000000d077989 */ /* 0x000e7000000e0003 */
        /* <DEDUP_REMOVED lines=9> */
[----:B------:R-:W-:Y:S01]  /*1790*/  @!P0 MOV R13, 0x400 ;  /* 0x00000400000d8802 */ /* 0x000fe20000000f00 */
[----:B------:R-:W-:Y:S01]  /*17a0*/  SHFL.DOWN PT, R8, R4, 0x10, R3 ;  /* 0x0a00000004087989 */ /* 0x000fe200000e0003 */
[----:B------:R-:W-:Y:S02]  /*17b0*/  @!P0 SHF.R.U32.HI R12, RZ, 0x1, R2 ;  /* 0x00000001ff0c8819 */ /* 0x000fe40000011602 */
[----:B------:R-:W-:Y:S01]  /*17c0*/  ISETP.GT.AND P1, PT, R0, R3, PT ;  /* 0x000000030000720c */ /* 0x000fe20003f24270 */
        /* <DEDUP_REMOVED lines=11> */
[----:B------:R-:W-:-:S05]  /*1880*/  IMAD.MOV.U32 R5, RZ, RZ, R11 ;  /* 0x000000ffff057224 */ /* 0x000fca00078e000b */
[----:B------:R0:W-:Y:S01]  /*1890*/  @!P0 STS.128 [R13+0x10], R4 ;  /* 0x000010040d008388 */ /* 0x0001e20000000c00 */
[----:B------:R-:W-:Y:S01]  /*18a0*/  BAR.SYNC.DEFER_BLOCKING 0x0 ;  /* 0x0000000000007b1d */ /* 0x000fe20000010000 */
[----:B------:R-:W-:-:S04]  /*18b0*/  PLOP3.LUT P0, PT, PT, PT, UP0, 0x80, 0x8 ;  /* 0x000000000008781c */ /* 0x000fc80003f0f008 */
[----:B------:R-:W-:-:S13]  /*18c0*/  ISETP.NE.OR P0, PT, R2, RZ, !P0 ;  /* 0x000000ff0200720c */ /* 0x000fda0004705670 */
[----:B0-----:R-:W-:Y:S05]  /*18d0*/  @P0 BRA `(.L_x_153) ;  /* 0x00000018000c0947 */ /* 0x001fea0003800000 */
[----:B------:R-:W0:Y:S01]  /*18e0*/  S2UR UR5, SR_CgaCtaId ;  /* 0x00000000000579c3 */ /* 0x000e220000008800 */
[----:B------:R-:W-:Y:S01]  /*18f0*/  UMOV UR4, 0x400 ;  /* 0x0000040000047882 */ /* 0x000fe20000000000 */
[----:B------:R-:W-:Y:S02]  /*1900*/  UISETP.GE.U32.AND UP0, UPT, UR7, 0x41, UPT ;  /* 0x000000410700788c */ /* 0x000fe4000bf06070 */
[----:B0-----:R-:W-:-:S09]  /*1910*/  ULEA UR4, UR5, UR4, 0x18 ;  /* 0x0000000405047291 */ /* 0x001fd2000f8ec0ff */
        /* <DEDUP_REMOVED lines=33> */
.L_x_136:
[----:B------:R-:W0:Y:S01]  /*1b30*/  S2R R0, SR_TID.X ;  /* 0x0000000000007919 */ /* 0x000e220000002100 */
[----:B------:R-:W1:Y:S01]  /*1b40*/  LDCU.64 UR14, c[0x0][0x380] ;  /* 0x00007000ff0e77ac */ /* 0x000e620008000a00 */
[----:B------:R-:W-:Y:S02]  /*1b50*/  IMAD.U32 R3, RZ, RZ, UR12 ;  /* 0x0000000cff037e24 */ /* 0x000fe4000f8e00ff */
[----:B-1----:R-:W-:Y:S02]  /*1b60*/  IMAD.U32 R26, RZ, RZ, UR14 ;  /* 0x0000000eff1a7e24 */ /* 0x002fe4000f8e00ff */
[----:B------:R-:W-:Y:S01]  /*1b70*/  IMAD.U32 R27, RZ, RZ, UR15 ;  /* 0x0000000fff1b7e24 */ /* 0x000fe2000f8e00ff */
[----:B0-----:R-:W-:-:S05]  /*1b80*/  LEA R3, R3, R0, 0xa ;  /* 0x0000000003037211 */ /* 0x001fca00078e50ff */
[----:B------:R-:W-:-:S05]  /*1b90*/  IMAD.WIDE.U32 R2, R3, 0x10, R26 ;  /* 0x0000001003027825 */ /* 0x000fca00078e001a */
[----:B------:R-:W2:Y:S04]  /*1ba0*/  LDG.E.128 R12, desc[UR10][R2.64] ;  /* 0x0000000a020c7981 */ /* 0x000ea8000c1e1d00 */
[----:B------:R-:W2:Y:S04]  /*1bb0*/  LDG.E.128 R16, desc[UR10][R2.64+0x1000] ;  /* 0x0010000a02107981 */ /* 0x000ea8000c1e1d00 */
[----:B------:R-:W3:Y:S04]  /*1bc0*/  LDG.E.128 R8, desc[UR10][R2.64+0x2000] ;  /* 0x0020000a02087981 */ /* 0x000ee8000c1e1d00 */
[----:B------:R-:W4:Y:S01]  /*1bd0*/  LDG.E.128 R4, desc[UR10][R2.64+0x3000] ;  /* 0x0030000a02047981 */ /* 0x000f22000c1e1d00 */
[----:B------:R-:W-:Y:S01]  /*1be0*/  UISETP.GE.U32.AND UP0, UPT, UR7, UR5, UPT ;  /* 0x000000050700728c */ /* 0x000fe2000bf06070 */
[----:B--2---:R-:W-:-:S02]  /*1bf0*/  DADD R12, R12, R16 ;  /* 0x000000000c0c7229 */ /* 0x004fc40000000010 */
[----:B------:R-:W-:-:S06]  /*1c00*/  DADD R14, R14, R18 ;  /* 0x000000000e0e7229 */ /* 0x000fcc0000000012 */
[----:B---3--:R-:W-:Y:S02]  /*1c10*/  DADD R8, R8, R12 ;  /* 0x0000000008087229 */ /* 0x008fe4000000000c */
[----:B------:R-:W-:-:S06]  /*1c20*/  DADD R10, R10, R14 ;  /* 0x000000000a0a7229 */ /* 0x000fcc000000000e */
[----:B----4-:R-:W-:Y:S02]  /*1c30*/  DADD R30, R4, R8 ;  /* 0x00000000041e7229 */ /* 0x010fe40000000008 */
[----:B------:R-:W-:Y:S01]  /*1c40*/  DADD R28, R6, R10 ;  /* 0x00000000061c7229 */ /* 0x000fe2000000000a */
[----:B------:R-:W-:Y:S10]  /*1c50*/  BRA.U !UP0, `(.L_x_154) ;  /* 0x0000000d08c47547 */ /* 0x000ff4000b800000 */
[----:B------:R-:W-:Y:S02]  /*1c60*/  ULEA UR6, UR12, UR5, 0xa ;  /* 0x000000050c067291 */ /* 0x000fe4000f8e50ff */
[----:B------:R-:W-:Y:S01]  /*1c70*/  IMAD.U32 R3, RZ, RZ, UR5 ;  /* 0x00000005ff037e24 */ /* 0x000fe2000f8e00ff */
[----:B------:R-:W-:Y:S01]  /*1c80*/  UIADD3 UR9, UPT, UPT, UR8, -0x400, URZ ;  /* 0xfffffc0008097890 */ /* 0x000fe2000fffe0ff */
[----:B------:R-:W-:Y:S01]  /*1c90*/  LOP3.LUT R2, RZ, R0, RZ, 0x33, !PT ;  /* 0x00000000ff027212 */ /* 0x000fe200078e33ff */
[----:B------:R-:W-:Y:S02]  /*1ca0*/  UMOV UR4, URZ ;  /* 0x000000ff00047c82 */ /* 0x000fe40008000000 */
[----:B------:R-:W-:Y:S01]  /*1cb0*/  UISETP.GT.U32.AND UP0, UPT, UR6, UR9, UPT ;  /* 0x000000090600728c */ /* 0x000fe2000bf04070 */
[----:B------:R-:W-:Y:S01]  /*1cc0*/  IADD3 R2, PT, PT, -R3, UR8, R2 ;  /* 0x0000000803027c10 */ /* 0x000fe2000fffe102 */
[----:B------:R-:W-:Y:S01]  /*1cd0*/  IMAD.U32 R3, RZ, RZ, UR12 ;  /* 0x0000000cff037e24 */ /* 0x000fe2000f8e00ff */
[----:B------:R-:W-:-:S03]  /*1ce0*/  MOV R21, UR6 ;  /* 0x0000000600157c02 */ /* 0x000fc60008000f00 */
[----:B------:R-:W-:Y:S01]  /*1cf0*/  IMAD R2, R3, -0x400, R2 ;  /* 0xfffffc0003027824 */ /* 0x000fe200078e0202 */
[----:B------:R-:W-:Y:S01]  /*1d00*/  IADD3 R21, PT, PT, R21, 0x800, R0 ;  /* 0x0000080015157810 */ /* 0x000fe20007ffe000 */
[----:B------:R-:W-:Y:S01]  /*1d10*/  IMAD.U32 R3, RZ, RZ, UR6 ;  /* 0x00000006ff037e24 */ /* 0x000fe2000f8e00ff */
[----:B------:R-:W-:Y:S06]  /*1d20*/  BRA.U UP0, `(.L_x_155) ;  /* 0x00000001006c7547 */ /* 0x000fec000b800000 */
[----:B------:R-:W0:Y:S01]  /*1d30*/  LDC.64 R26, c[0x0][0x380] ;  /* 0x0000e000ff1a7b82 */ /* 0x000e220000000a00 */
[----:B------:R-:W1:Y:S01]  /*1d40*/  LDCU UR8, c[0x0][0x3a8] ;  /* 0x00007500ff0877ac */ /* 0x000e620008000800 */
[----:B------:R-:W-:Y:S01]  /*1d50*/  NOP ;  /* 0x0000000000007918 */ /* 0x000fe20000000000 */
.L_x_156:
[----:B------:R-:W-:-:S04]  /*1d60*/  IMAD.IADD R23, R0, 0x1, R3 ;  /* 0x0000000100177824 */ /* 0x000fc800078e0203 */
[----:B0-----:R-:W-:-:S05]  /*1d70*/  IMAD.WIDE.U32 R22, R23, 0x10, R26 ;  /* 0x0000001017167825 */ /* 0x001fca00078e001a */
[----:B------:R-:W2:Y:S04]  /*1d80*/  LDG.E.128 R4, desc[UR10][R22.64] ;  /* 0x0000000a16047981 */ /* 0x000ea8000c1e1d00 */
[----:B------:R-:W3:Y:S04]  /*1d90*/  LDG.E.128 R8, desc[UR10][R22.64+0x1000] ;  /* 0x0010000a16087981 */ /* 0x000ee8000c1e1d00 */
[----:B------:R-:W4:Y:S04]  /*1da0*/  LDG.E.128 R12, desc[UR10][R22.64+0x2000] ;  /* 0x0020000a160c7981 */ /* 0x000f28000c1e1d00 */
[----:B------:R-:W5:Y:S01]  /*1db0*/  LDG.E.128 R16, desc[UR10][R22.64+0x3000] ;  /* 0x0030000a16107981 */ /* 0x000f62000c1e1d00 */
[----:B--2---:R-:W-:-:S02]  /*1dc0*/  DADD R4, R4, R30 ;  /* 0x0000000004047229 */ /* 0x004fc4000000001e */
[----:B------:R-:W-:-:S06]  /*1dd0*/  DADD R6, R6, R28 ;  /* 0x0000000006067229 */ /* 0x000fcc000000001c */
[----:B---3--:R-:W-:Y:S01]  /*1de0*/  DADD R4, R8, R4 ;  /* 0x0000000008047229 */ /* 0x008fe20000000004 */
[----:B-1----:R-:W-:Y:S01]  /*1df0*/  IADD3 R8, PT, PT, -R3, UR8, RZ ;  /* 0x0000000803087c10 */ /* 0x002fe2000fffe1ff */
[----:B------:R-:W-:-:S03]  /*1e00*/  DADD R6, R10, R6 ;  /* 0x000000000a067229 */ /* 0x000fc60000000006 */
[----:B------:R-:W-:-:S03]  /*1e10*/  ISETP.GE.U32.AND P0, PT, R8, UR5, PT ;  /* 0x0000000508007c0c */ /* 0x000fc6000bf06070 */
[----:B----4-:R-:W-:Y:S02]  /*1e20*/  DADD R4, R12, R4 ;  /* 0x000000000c047229 */ /* 0x010fe40000000004 */
[----:B------:R-:W-:-:S06]  /*1e30*/  DADD R6, R14, R6 ;  /* 0x000000000e067229 */ /* 0x000fcc0000000006 */
[----:B-----5:R-:W-:Y:S02]  /*1e40*/  DADD R30, R16, R4 ;  /* 0x00000000101e7229 */ /* 0x020fe40000000004 */
[----:B------:R-:W-:Y:S01]  /*1e50*/  DADD R28, R18, R6 ;  /* 0x00000000121c7229 */ /* 0x000fe20000000006 */
[----:B------:R-:W-:Y:S10]  /*1e60*/  @!P0 BRA `(.L_x_154) ;  /* 0x0000000c00408947 */ /* 0x000ff40003800000 */
[----:B------:R-:W-:Y:S01]  /*1e70*/  VIADD R3, R3, UR5 ;  /* 0x0000000503037c36 */ /* 0x000fe20008000000 */
[----:B------:R-:W-:Y:S01]  /*1e80*/  UIADD3 UR4, UPT, UPT, UR4, 0x1, URZ ;  /* 0x0000000104047890 */ /* 0x000fe2000fffe0ff */
[----:B------:R-:W-:Y:S01]  /*1e90*/  VIADD R2, R2, -UR5 ;  /* 0x8000000502027c36 */ /* 0x000fe20008000000 */
[----:B------:R-:W-:Y:S02]  /*1ea0*/  UIADD3 UR6, UPT, UPT, UR5, UR6, URZ ;  /* 0x0000000605067290 */ /* 0x000fe4000fffe0ff */
[----:B------:R-:W-:Y:S02]  /*1eb0*/  IADD3 R21, PT, PT, R21, UR5, RZ ;  /* 0x0000000515157c10 */ /* 0x000fe4000fffe0ff */
[----:B------:R-:W-:-:S13]  /*1ec0*/  ISETP.GT.U32.AND P0, PT, R3, UR9, PT ;  /* 0x0000000903007c0c */ /* 0x000fda000bf04070 */
[----:B------:R-:W-:Y:S05]  /*1ed0*/  @!P0 BRA `(.L_x_156) ;  /* 0xfffffffc00a08947 */ /* 0x000fea000383ffff */
.L_x_155:
[----:B------:R-:W-:Y:S01]  /*1ee0*/  IADD3 R5, PT, PT, -R3, UR8, RZ ;  /* 0x0000000803057c10 */ /* 0x000fe2000fffe1ff */
[----:B------:R-:W-:Y:S03]  /*1ef0*/  BSSY.RECONVERGENT B1, `(.L_x_154) ;  /* 0x00000c7000017945 */ /* 0x000fe60003800200 */
[----:B------:R-:W-:-:S04]  /*1f00*/  ISETP.GE.AND P0, PT, R0, R5, PT ;  /* 0x000000050000720c */ /* 0x000fc80003f06270 */
[----:B------:R-:W-:-:S13]  /*1f10*/  ISETP.GE.U32.OR P0, PT, R3, UR8, P0 ;  /* 0x0000000803007c0c */ /* 0x000fda0008706470 */
[----:B------:R-:W-:Y:S05]  /*1f20*/  @P0 BRA `(.L_x_157) ;  /* 0x0000000c000c0947 */ /* 0x000fea0003800000 */
[----:B------:R-:W0:Y:S01]  /*1f30*/  LDC R5, c[0x0][0x3ac] ;  /* 0x0000eb00ff057b82 */ /* 0x000e220000000800 */
[----:B------:R-:W-:Y:S01]  /*1f40*/  ULEA UR9, UR12, UR5, 0xa ;  /* 0x000000050c097291 */ /* 0x000fe2000f8e50ff */
[----:B------:R-:W-:Y:S01]  /*1f50*/  LOP3.LUT R4, RZ, R0, RZ, 0x33, !PT ;  /* 0x00000000ff047212 */ /* 0x000fe200078e33ff */
[----:B------:R-:W-:Y:S01]  /*1f60*/  BSSY.RECONVERGENT B2, `(.L_x_158) ;  /* 0x0000065000027945 */ /* 0x000fe20003800200 */
[----:B------:R-:W-:-:S03]  /*1f70*/  IMAD.MOV.U32 R24, RZ, RZ, R0 ;  /* 0x000000ffff187224 */ /* 0x000fc600078e0000 */
[----:B------:R-:W-:-:S05]  /*1f80*/  IMAD.U32 R7, RZ, RZ, UR9 ;  /* 0x00000009ff077e24 */ /* 0x000fca000f8e00ff */
[----:B------:R-:W-:Y:S01]  /*1f90*/  IADD3 R4, PT, PT, -R7, UR8, R4 ;  /* 0x0000000807047c10 */ /* 0x000fe2000fffe104 */
[----:B0-----:R-:W-:-:S04]  /*1fa0*/  IMAD R5, R5, UR4, RZ ;  /* 0x0000000405057c24 */ /* 0x001fc8000f8e02ff */
[----:B------:R-:W-:-:S05]  /*1fb0*/  IMAD R4, R5, -0x400, R4 ;  /* 0xfffffc0005047824 */ /* 0x000fca00078e0204 */
[C---:B------:R-:W-:Y:S02]  /*1fc0*/  ISETP.GE.U32.AND P0, PT, R4.reuse, 0xf00, PT ;  /* 0x00000f000400780c */ /* 0x040fe40003f06070 */
[----:B------:R-:W-:-:S04]  /*1fd0*/  LEA.HI R20, R4, 0x1, RZ, 0x18 ;  /* 0x0000000104147811 */ /* 0x000fc800078fc0ff */
[----:B------:R-:W-:-:S07]  /*1fe0*/  LOP3.LUT R22, R20, 0xf, RZ, 0xc0, !PT ;  /* 0x0000000f14167812 */ /* 0x000fce00078ec0ff */
[----:B------:R-:W-:Y:S05]  /*1ff0*/  @!P0 BRA `(.L_x_159) ;  /* 0x00000004006c8947 */ /* 0x000fea0003800000 */
[----:B------:R-:W-:Y:S01]  /*2000*/  LEA.HI R4, R2, 0x1, RZ, 0x18 ;  /* 0x0000000102047811 */ /* 0x000fe200078fc0ff */
[----:B------:R-:W-:Y:S01]  /*2010*/  BSSY.RECONVERGENT B3, `(.L_x_160) ;  /* 0x0000058000037945 */ /* 0x000fe20003800200 */
[----:B------:R-:W-:Y:S02]  /*2020*/  LOP3.LUT R24, R0, 0x800, RZ, 0xfc, !PT ;  /* 0x0000080000187812 */ /* 0x000fe400078efcff */
[----:B------:R-:W-:-:S05]  /*2030*/  LOP3.LUT R4, R4, 0x1fffff0, RZ, 0xc0, !PT ;  /* 0x01fffff004047812 */ /* 0x000fca00078ec0ff */
[----:B------:R-:W-:-:S07]  /*2040*/  IMAD.MOV R23, RZ, RZ, -R4 ;  /* 0x000000ffff177224 */ /* 0x000fce00078e0a04 */
.L_x_161:
[C---:B------:R-:W-:Y:S01]  /*2050*/  VIADD R7, R21.reuse, 0xfffff800 ;  /* 0xfffff80015077836 */ /* 0x040fe20000000000 */
[----:B------:R-:W-:-:S03]  /*2060*/  IADD3 R13, PT, PT, R21, -0x700, RZ ;  /* 0xfffff900150d7810 */ /* 0x000fc60007ffe0ff */
[----:B------:R-:W-:-:S04]  /*2070*/  IMAD.WIDE.U32 R6, R7, 0x10, R26 ;  /* 0x0000001007067825 */ /* 0x000fc800078e001a */
[--C-:B------:R-:W-:Y:S02]  /*2080*/  IMAD.WIDE.U32 R12, R13, 0x10, R26.reuse ;  /* 0x000000100d0c7825 */ /* 0x100fe400078e001a */
[----:B------:R-:W2:Y:S02]  /*2090*/  LDG.E.128 R4, desc[UR10][R6.64] ;  /* 0x0000000a06047981 */ /* 0x000ea4000c1e1d00 */
[C---:B------:R-:W-:Y:S02]  /*20a0*/  VIADD R11, R21.reuse, 0xfffffa00 ;  /* 0xfffffa00150b7836 */ /* 0x040fe40000000000 */
[----:B------:R-:W3:Y:S01]  /*20b0*/  LDG.E.128 R12, desc[UR10][R12.64] ;  /* 0x0000000a0c0c7981 */ /* 0x000ee2000c1e1d00 */
[----:B------:R-:W-:Y:S02]  /*20c0*/  VIADD R17, R21, 0xfffffb00 ;  /* 0xfffffb0015117836 */ /* 0x000fe40000000000 */
[----:B------:R-:W-:-:S06]  /*20d0*/  IMAD.WIDE.U32 R10, R11, 0x10, R26 ;  /* 0x000000100b0a7825 */ /* 0x000fcc00078e001a */
[----:B------:R-:W4:Y:S01]  /*20e0*/  LDG.E.128 R8, desc[UR10][R10.64] ;  /* 0x0000000a0a087981 */ /* 0x000f22000c1e1d00 */
[----:B------:R-:W-:-:S06]  /*20f0*/  IMAD.WIDE.U32 R16, R17, 0x10, R26 ;  /* 0x0000001011107825 */ /* 0x000fcc00078e001a */
[----:B------:R-:W5:Y:S01]  /*2100*/  LDG.E.128 R16, desc[UR10][R16.64] ;  /* 0x0000000a10107981 */ /* 0x000f62000c1e1d00 */
[----:B------:R-:W-:Y:S01]  /*2110*/  VIADD R25, R21, 0xfffffc00 ;  /* 0xfffffc0015197836 */ /* 0x000fe20000000000 */
[----:B--2---:R-:W-:Y:S02]  /*2120*/  DADD R4, R4, R30 ;  /* 0x0000000004047229 */ /* 0x004fe4000000001e */
[----:B------:R-:W-:-:S06]  /*2130*/  DADD R6, R6, R28 ;  /* 0x0000000006067229 */ /* 0x000fcc000000001c */
[----:B---3--:R-:W-:Y:S02]  /*2140*/  DADD R4, R4, R12 ;  /* 0x0000000004047229 */ /* 0x008fe4000000000c */
[----:B------:R-:W-:Y:S01]  /*2150*/  DADD R14, R6, R14 ;  /* 0x00000000060e7229 */ /* 0x000fe2000000000e */
[----:B------:R-:W-:-:S05]  /*2160*/  IMAD.WIDE.U32 R6, R25, 0x10, R26 ;  /* 0x0000001019067825 */ /* 0x000fca00078e001a */
[----:B----4-:R-:W-:Y:S02]  /*2170*/  DADD R8, R4, R8 ;  /* 0x0000000004087229 */ /* 0x010fe40000000008 */
[----:B------:R-:W2:Y:S01]  /*2180*/  LDG.E.128 R4, desc[UR10][R6.64] ;  /* 0x0000000a06047981 */ /* 0x000ea2000c1e1d00 */
[----:B------:R-:W-:Y:S01]  /*2190*/  VIADD R13, R21, 0xfffffd00 ;  /* 0xfffffd00150d7836 */ /* 0x000fe20000000000 */
[----:B------:R-:W-:-:S03]  /*21a0*/  DADD R28, R14, R10 ;  /* 0x000000000e1c7229 */ /* 0x000fc6000000000a */
[----:B------:R-:W-:Y:S01]  /*21b0*/  IMAD.WIDE.U32 R12, R13, 0x10, R26 ;  /* 0x000000100d0c7825 */ /* 0x000fe200078e001a */
[----:B------:R-:W-:-:S05]  /*21c0*/  IADD3 R11, PT, PT, R21, -0x200, RZ ;  /* 0xfffffe00150b7810 */ /* 0x000fca0007ffe0ff */
[----:B------:R-:W3:Y:S01]  /*21d0*/  LDG.E.128 R12, desc[UR10][R12.64] ;  /* 0x0000000a0c0c7981 */ /* 0x000ee2000c1e1d00 */
[----:B------:R-:W-:Y:S01]  /*21e0*/  IMAD.WIDE.U32 R10, R11, 0x10, R26 ;  /* 0x000000100b0a7825 */ /* 0x000fe200078e001a */
[----:B-----5:R-:W-:-:S05]  /*21f0*/  DADD R16, R8, R16 ;  /* 0x0000000008107229 */ /* 0x020fca0000000010 */
[----:B------:R-:W4:Y:S01]  /*2200*/  LDG.E.128 R8, desc[UR10][R10.64] ;  /* 0x0000000a0a087981 */ /* 0x000f22000c1e1d00 */
[----:B------:R-:W-:Y:S02]  /*2210*/  DADD R28, R28, R18 ;  /* 0x000000001c1c7229 */ /* 0x000fe40000000012 */
[----:B--2---:R-:W-:Y:S01]  /*2220*/  DADD R16, R16, R4 ;  /* 0x0000000010107229 */ /* 0x004fe20000000004 */
[----:B------:R-:W-:-:S05]  /*2230*/  VIADD R5, R21, 0xffffff00 ;  /* 0xffffff0015057836 */ /* 0x000fca0000000000 */
[----:B------:R-:W-:Y:S01]  /*2240*/  DADD R28, R28, R6 ;  /* 0x000000001c1c7229 */ /* 0x000fe20000000006 */
[----:B------:R-:W-:-:S06]  /*2250*/  IMAD.WIDE.U32 R6, R5, 0x10, R26 ;  /* 0x0000001005067825 */ /* 0x000fcc00078e001a */
[----:B------:R-:W2:Y:S01]  /*2260*/  LDG.E.128 R4, desc[UR10][R6.64] ;  /* 0x0000000a06047981 */ /* 0x000ea2000c1e1d00 */
[----:B---3--:R-:W-:Y:S01]  /*2270*/  DADD R16, R16, R12 ;  /* 0x0000000010107229 */ /* 0x008fe2000000000c */
[----:B------:R-:W-:Y:S01]  /*2280*/  IMAD.WIDE.U32 R12, R21, 0x10, R26 ;  /* 0x00000010150c7825 */ /* 0x000fe200078e001a */
[----:B------:R-:W-:-:S05]  /*2290*/  DADD R28, R28, R14 ;  /* 0x000000001c1c7229 */ /* 0x000fca000000000e */
[----:B------:R-:W3:Y:S01]  /*22a0*/  LDG.E.128 R12, desc[UR10][R12.64] ;  /* 0x0000000a0c0c7981 */ /* 0x000ee2000c1e1d00 */
[----:B----4-:R-:W-:Y:S01]  /*22b0*/  DADD R8, R16, R8 ;  /* 0x0000000010087229 */ /* 0x010fe20000000008 */
[----:B------:R-:W-:-:S04]  /*22c0*/  VIADD R17, R21, 0x100 ;  /* 0x0000010015117836 */ /* 0x000fc80000000000 */
[----:B------:R-:W-:-:S06]  /*22d0*/  IMAD.WIDE.U32 R16, R17, 0x10, R26 ;  /* 0x0000001011107825 */ /* 0x000fcc00078e001a */
[----:B------:R-:W4:Y:S01]  /*22e0*/  LDG.E.128 R16, desc[UR10][R16.64] ;  /* 0x0000000a10107981 */ /* 0x000f22000c1e1d00 */
[----:B------:R-:W-:Y:S02]  /*22f0*/  DADD R28, R28, R10 ;  /* 0x000000001c1c7229 */ /* 0x000fe4000000000a */
[----:B--2---:R-:W-:Y:S01]  /*2300*/  DADD R4, R8, R4 ;  /* 0x0000000008047229 */ /* 0x004fe20000000004 */
[----:B------:R-:W-:-:S05]  /*2310*/  VIADD R9, R21, 0x200 ;  /* 0x0000020015097836 */ /* 0x000fca0000000000 */
[----:B------:R-:W-:Y:S01]  /*2320*/  DADD R28, R28, R6 ;  /* 0x000000001c1c7229 */ /* 0x000fe20000000006 */
[----:B------:R-:W-:Y:S01]  /*2330*/  IMAD.WIDE.U32 R6, R9, 0x10, R26 ;  /* 0x0000001009067825 */ /* 0x000fe200078e001a */
[----:B---3--:R-:W-:-:S03]  /*2340*/  DADD R10, R4, R12 ;  /* 0x00000000040a7229 */ /* 0x008fc6000000000c */
[----:B------:R-:W-:Y:S02]  /*2350*/  VIADD R9, R21, 0x300 ;  /* 0x0000030015097836 */ /* 0x000fe40000000000 */
[----:B------:R-:W2:Y:S02]  /*2360*/  LDG.E.128 R4, desc[UR10][R6.64] ;  /* 0x0000000a06047981 */ /* 0x000ea4000c1e1d00 */
[----:B------:R-:W-:Y:S01]  /*2370*/  IMAD.WIDE.U32 R8, R9, 0x10, R26 ;  /* 0x0000001009087825 */ /* 0x000fe200078e001a */
[----:B------:R-:W-:Y:S01]  /*2380*/  IADD3 R13, PT, PT, R21, 0x400, RZ ;  /* 0x00000400150d7810 */ /* 0x000fe20007ffe0ff */
[----:B----4-:R-:W-:-:S04]  /*2390*/  DADD R16, R10, R16 ;  /* 0x000000000a107229 */ /* 0x010fc80000000010 */
[----:B------:R-:W3:Y:S01]  /*23a0*/  LDG.E.128 R8, desc[UR10][R8.64] ;  /* 0x0000000a08087981 */ /* 0x000ee2000c1e1d00 */
[----:B------:R-:W-:Y:S01]  /*23b0*/  IMAD.WIDE.U32 R12, R13, 0x10, R26 ;  /* 0x000000100d0c7825 */ /* 0x000fe200078e001a */
[----:B------:R-:W-:-:S05]  /*23c0*/  DADD R28, R28, R14 ;  /* 0x000000001c1c7229 */ /* 0x000fca000000000e */
[----:B------:R-:W4:Y:S03]  /*23d0*/  LDG.E.128 R12, desc[UR10][R12.64] ;  /* 0x0000000a0c0c7981 */ /* 0x000f26000c1e1d00 */
[----:B------:R-:W-:Y:S02]  /*23e0*/  DADD R28, R28, R18 ;  /* 0x000000001c1c7229 */ /* 0x000fe40000000012 */
[----:B--2---:R-:W-:Y:S01]  /*23f0*/  DADD R18, R16, R4 ;  /* 0x0000000010127229 */ /* 0x004fe20000000004 */
[----:B------:R-:W-:-:S04]  /*2400*/  VIADD R5, R21, 0x500 ;  /* 0x0000050015057836 */ /* 0x000fc80000000000 */
[----:B------:R-:W-:Y:S01]  /*2410*/  IMAD.WIDE.U32 R4, R5, 0x10, R26 ;  /* 0x0000001005047825 */ /* 0x000fe200078e001a */
[----:B------:R-:W-:-:S03]  /*2420*/  DADD R28, R28, R6 ;  /* 0x000000001c1c7229 */ /* 0x000fc60000000006 */
[----:B------:R-:W-:Y:S02]  /*2430*/  VIADD R17, R21, 0x600 ;  /* 0x0000060015117836 */ /* 0x000fe40000000000 */
[----:B------:R-:W2:Y:S01]  /*2440*/  LDG.E.128 R4, desc[UR10][R4.64] ;  /* 0x0000000a04047981 */ /* 0x000ea2000c1e1d00 */
[----:B---3--:R-:W-:Y:S01]  /*2450*/  DADD R18, R18, R8 ;  /* 0x0000000012127229 */ /* 0x008fe20000000008 */
[----:B------:R-:W-:Y:S01]  /*2460*/  IMAD.WIDE.U32 R8, R17, 0x10, R26 ;  /* 0x0000001011087825 */ /* 0x000fe200078e001a */
[----:B------:R-:W-:-:S03]  /*2470*/  DADD R28, R28, R10 ;  /* 0x000000001c1c7229 */ /* 0x000fc6000000000a */
[----:B------:R-:W-:Y:S02]  /*2480*/  VIADD R17, R21, 0x700 ;  /* 0x0000070015117836 */ /* 0x000fe40000000000 */
[----:B------:R-:W3:Y:S02]  /*2490*/  LDG.E.128 R8, desc[UR10][R8.64] ;  /* 0x0000000a08087981 */ /* 0x000ee4000c1e1d00 */
[----:B------:R-:W-:Y:S01]  /*24a0*/  IMAD.WIDE.U32 R16, R17, 0x10, R26 ;  /* 0x0000001011107825 */ /* 0x000fe200078e001a */
[----:B----4-:R-:W-:-:S05]  /*24b0*/  DADD R12, R18, R12 ;  /* 0x00000000120c7229 */ /* 0x010fca000000000c */
[----:B------:R-:W4:Y:S01]  /*24c0*/  LDG.E.128 R16, desc[UR10][R16.64] ;  /* 0x0000000a10107981 */ /* 0x000f22000c1e1d00 */
[----:B------:R-:W-:Y:S01]  /*24d0*/  DADD R14, R28, R14 ;  /* 0x000000001c0e7229 */ /* 0x000fe2000000000e */
[----:B------:R-:W-:-:S05]  /*24e0*/  VIADD R23, R23, 0x10 ;  /* 0x0000001017177836 */ /* 0x000fca0000000000 */
[----:B------:R-:W-:Y:S01]  /*24f0*/  ISETP.NE.AND P0, PT, R23, RZ, PT ;  /* 0x000000ff1700720c */ /* 0x000fe20003f05270 */
[----:B------:R-:W-:Y:S01]  /*2500*/  VIADD R21, R21, 0x1000 ;  /* 0x0000100015157836 */ /* 0x000fe20000000000 */
[----:B------:R-:W-:Y:S01]  /*2510*/  IADD3 R24, PT, PT, R24, 0x1000, RZ ;  /* 0x0000100018187810 */ /* 0x000fe20007ffe0ff */
[----:B--2---:R-:W-:Y:S02]  /*2520*/  DADD R12, R12, R4 ;  /* 0x000000000c0c7229 */ /* 0x004fe40000000004 */
[----:B------:R-:W-:-:S06]  /*2530*/  DADD R6, R14, R6 ;  /* 0x000000000e067229 */ /* 0x000fcc0000000006 */
[----:B---3--:R-:W-:Y:S02]  /*2540*/  DADD R12, R12, R8 ;  /* 0x000000000c0c7229 */ /* 0x008fe40000000008 */
[----:B------:R-:W-:-:S06]  /*2550*/  DADD R6, R6, R10 ;  /* 0x0000000006067229 */ /* 0x000fcc000000000a */
[----:B----4-:R-:W-:Y:S02]  /*2560*/  DADD R30, R12, R16 ;  /* 0x000000000c1e7229 */ /* 0x010fe40000000010 */
[----:B------:R-:W-:Y:S01]  /*2570*/  DADD R28, R6, R18 ;  /* 0x00000000061c7229 */ /* 0x000fe20000000012 */
[----:B------:R-:W-:Y:S10]  /*2580*/  @P0 BRA `(.L_x_161) ;  /* 0xfffffff800b00947 */ /* 0x000ff4000383ffff */
[----:B------:R-:W-:Y:S05]  /*2590*/  BSYNC.RECONVERGENT B3 ;  /* 0x0000000000037941 */ /* 0x000fea0003800200 */
.L_x_160:
[----:B------:R-:W-:-:S07]  /*25a0*/  VIADD R24, R24, 0xfffff800 ;  /* 0xfffff80018187836 */ /* 0x000fce0000000000 */
.L_x_159:
[----:B------:R-:W-:Y:S05]  /*25b0*/  BSYNC.RECONVERGENT B2 ;  /* 0x0000000000027941 */ /* 0x000fea0003800200 */
.L_x_158:
[----:B------:R-:W-:-:S13]  /*25c0*/  ISETP.NE.AND P0, PT, R22, RZ, PT ;  /* 0x000000ff1600720c */ /* 0x000fda0003f05270 */
[----:B------:R-:W-:Y:S05]  /*25d0*/  @!P0 BRA `(.L_x_157) ;  /* 0x0000000400608947 */ /* 0x000fea0003800000 */
[----:B------:R-:W-:Y:S01]  /*25e0*/  ISETP.GE.U32.AND P0, PT, R22, 0x8, PT ;  /* 0x000000081600780c */ /* 0x000fe20003f06070 */
[----:B------:R-:W-:Y:S01]  /*25f0*/  BSSY.RECONVERGENT B2, `(.L_x_162) ;  /* 0x000002d000027945 */ /* 0x000fe20003800200 */
[----:B------:R-:W-:-:S04]  /*2600*/  LOP3.LUT R21, R20, 0x7, RZ, 0xc0, !PT ;  /* 0x0000000714157812 */ /* 0x000fc800078ec0ff */
[----:B------:R-:W-:-:S07]  /*2610*/  ISETP.NE.AND P1, PT, R21, RZ, PT ;  /* 0x000000ff1500720c */ /* 0x000fce0003f25270 */
[----:B------:R-:W-:Y:S06]  /*2620*/  @!P0 BRA `(.L_x_163) ;  /* 0x0000000000a48947 */ /* 0x000fec0003800000 */
[----:B------:R-:W-:-:S04]  /*2630*/  IMAD.IADD R23, R24, 0x1, R3 ;  /* 0x0000000118177824 */ /* 0x000fc800078e0203 */
[----:B------:R-:W-:-:S04]  /*2640*/  IMAD.WIDE.U32 R32, R23, 0x10, R26 ;  /* 0x0000001017207825 */ /* 0x000fc800078e001a */
[C---:B------:R-:W-:Y:S01]  /*2650*/  VIADD R17, R23.reuse, 0x100 ;  /* 0x0000010017117836 */ /* 0x040fe20000000000 */
[----:B------:R-:W2:Y:S01]  /*2660*/  LDG.E.128 R12, desc[UR10][R32.64] ;  /* 0x0000000a200c7981 */ /* 0x000ea2000c1e1d00 */
[----:B------:R-:W-:Y:S02]  /*2670*/  IADD3 R5, PT, PT, R23, 0x200, RZ ;  /* 0x0000020017057810 */ /* 0x000fe40007ffe0ff */
[----:B------:R-:W-:-:S06]  /*2680*/  IMAD.WIDE.U32 R16, R17, 0x10, R26 ;  /* 0x0000001011107825 */ /* 0x000fcc00078e001a */
[----:B------:R-:W3:Y:S01]  /*2690*/  LDG.E.128 R16, desc[UR10][R16.64] ;  /* 0x0000000a10107981 */ /* 0x000ee2000c1e1d00 */
[----:B------:R-:W-:-:S04]  /*26a0*/  IMAD.WIDE.U32 R4, R5, 0x10, R26 ;  /* 0x0000001005047825 */ /* 0x000fc800078e001a */
[----:B------:R-:W-:Y:S02]  /*26b0*/  VIADD R9, R23, 0x300 ;  /* 0x0000030017097836 */ /* 0x000fe40000000000 */
[----:B------:R-:W4:Y:S02]  /*26c0*/  LDG.E.128 R4, desc[UR10][R4.64] ;  /* 0x0000000a04047981 */ /* 0x000f24000c1e1d00 */
[----:B------:R-:W-:-:S06]  /*26d0*/  IMAD.WIDE.U32 R8, R9, 0x10, R26 ;  /* 0x0000001009087825 */ /* 0x000fcc00078e001a */
[----:B------:R-:W5:Y:S01]  /*26e0*/  LDG.E.128 R8, desc[UR10][R8.64] ;  /* 0x0000000a08087981 */ /* 0x000f62000c1e1d00 */
[----:B--2---:R-:W-:Y:S02]  /*26f0*/  DADD R12, R30, R12 ;  /* 0x000000001e0c7229 */ /* 0x004fe4000000000c */
[----:B------:R-:W-:-:S06]  /*2700*/  DADD R14, R28, R14 ;  /* 0x000000001c0e7229 */ /* 0x000fcc000000000e */
[----:B---3--:R-:W-:Y:S01]  /*2710*/  DADD R28, R12, R16 ;  /* 0x000000000c1c7229 */ /* 0x008fe20000000010 */
[C---:B------:R-:W-:Y:S01]  /*2720*/  VIADD R13, R23.reuse, 0x400 ;  /* 0x00000400170d7836 */ /* 0x040fe20000000000 */
[----:B------:R-:W-:Y:S01]  /*2730*/  DADD R18, R14, R18 ;  /* 0x000000000e127229 */ /* 0x000fe20000000012 */
[----:B------:R-:W-:Y:S02]  /*2740*/  VIADD R17, R23, 0x500 ;  /* 0x0000050017117836 */ /* 0x000fe40000000000 */
[----:B------:R-:W-:-:S03]  /*2750*/  IMAD.WIDE.U32 R12, R13, 0x10, R26 ;  /* 0x000000100d0c7825 */ /* 0x000fc600078e001a */
[----:B----4-:R-:W-:Y:S01]  /*2760*/  DADD R28, R28, R4 ;  /* 0x000000001c1c7229 */ /* 0x010fe20000000004 */
[--C-:B------:R-:W-:Y:S02]  /*2770*/  IMAD.WIDE.U32 R4, R17, 0x10, R26.reuse ;  /* 0x0000001011047825 */ /* 0x100fe400078e001a */
[----:B------:R-:W2:Y:S01]  /*2780*/  LDG.E.128 R12, desc[UR10][R12.64] ;  /* 0x0000000a0c0c7981 */ /* 0x000ea2000c1e1d00 */
[----:B------:R-:W-:Y:S01]  /*2790*/  DADD R30, R18, R6 ;  /* 0x00000000121e7229 */ /* 0x000fe20000000006 */
[----:B------:R-:W-:Y:S02]  /*27a0*/  VIADD R17, R23, 0x600 ;  /* 0x0000060017117836 */ /* 0x000fe40000000000 */
[----:B------:R-:W3:Y:S01]  /*27b0*/  LDG.E.128 R4, desc[UR10][R4.64] ;  /* 0x0000000a04047981 */ /* 0x000ee2000c1e1d00 */
[----:B-----5:R-:W-:Y:S01]  /*27c0*/  DADD R28, R28, R8 ;  /* 0x000000001c1c7229 */ /* 0x020fe20000000008 */
[----:B------:R-:W-:Y:S01]  /*27d0*/  IMAD.WIDE.U32 R8, R17, 0x10, R26 ;  /* 0x0000001011087825 */ /* 0x000fe200078e001a */
[----:B------:R-:W-:-:S02]  /*27e0*/  IADD3 R17, PT, PT, R23, 0x700, RZ ;  /* 0x0000070017117810 */ /* 0x000fc40007ffe0ff */
[----:B------:R-:W-:-:S03]  /*27f0*/  DADD R30, R30, R10 ;  /* 0x000000001e1e7229 */ /* 0x000fc6000000000a */
[----:B------:R-:W4:Y:S01]  /*2800*/  LDG.E.128 R8, desc[UR10][R8.64] ;  /* 0x0000000a08087981 */ /* 0x000f22000c1e1d00 */
[----:B------:R-:W-:-:S06]  /*2810*/  IMAD.WIDE.U32 R16, R17, 0x10, R26 ;  /* 0x0000001011107825 */ /* 0x000fcc00078e001a */
[----:B------:R-:W5:Y:S01]  /*2820*/  LDG.E.128 R16, desc[UR10][R16.64] ;  /* 0x0000000a10107981 */ /* 0x000f62000c1e1d00 */
[----:B------:R-:W-:Y:S01]  /*2830*/  VIADD R24, R24, 0x800 ;  /* 0x0000080018187836 */ /* 0x000fe20000000000 */
[----:B--2---:R-:W-:Y:S02]  /*2840*/  DADD R12, R28, R12 ;  /* 0x000000001c0c7229 */ /* 0x004fe4000000000c */
[----:B------:R-:W-:-:S06]  /*2850*/  DADD R14, R30, R14 ;  /* 0x000000001e0e7229 */ /* 0x000fcc000000000e */
[----:B---3--:R-:W-:Y:S02]  /*2860*/  DADD R12, R12, R4 ;  /* 0x000000000c0c7229 */ /* 0x008fe40000000004 */
[----:B------:R-:W-:-:S06]  /*2870*/  DADD R6, R14, R6 ;  /* 0x000000000e067229 */ /* 0x000fcc0000000006 */
[----:B----4-:R-:W-:Y:S02]  /*2880*/  DADD R12, R12, R8 ;  /* 0x000000000c0c7229 */ /* 0x010fe40000000008 */
[----:B------:R-:W-:-:S06]  /*2890*/  DADD R6, R6, R10 ;  /* 0x0000000006067229 */ /* 0x000fcc000000000a */
[----:B-----5:R-:W-:Y:S02]  /*28a0*/  DADD R30, R12, R16 ;  /* 0x000000000c1e7229 */ /* 0x020fe40000000010 */
[----:B------:R-:W-:-:S11]  /*28b0*/  DADD R28, R6, R18 ;  /* 0x00000000061c7229 */ /* 0x000fd60000000012 */
.L_x_163:
[----:B------:R-:W-:Y:S05]  /*28c0*/  BSYNC.RECONVERGENT B2 ;  /* 0x0000000000027941 */ /* 0x000fea0003800200 */
.L_x_162:
[----:B------:R-:W-:Y:S05]  /*28d0*/  @!P1 BRA `(.L_x_157) ;  /* 0x0000000000a09947 */ /* 0x000fea0003800000 */
[----:B------:R-:W-:Y:S01]  /*28e0*/  ISETP.GE.U32.AND P0, PT, R21, 0x4, PT ;  /* 0x000000041500780c */ /* 0x000fe20003f06070 */
[----:B------:R-:W-:Y:S01]  /*28f0*/  BSSY.RECONVERGENT B2, `(.L_x_164) ;  /* 0x0000018000027945 */ /* 0x000fe20003800200 */
[----:B------:R-:W-:-:S11]  /*2900*/  LOP3.LUT P1, RZ, R20, 0x3, RZ, 0xc0, !PT ;  /* 0x0000000314ff7812 */ /* 0x000fd6000782c0ff */
[----:B------:R-:W-:Y:S05]  /*2910*/  @!P0 BRA `(.L_x_165) ;  /* 0x0000000000548947 */ /* 0x000fea0003800000 */
[----:B------:R-:W-:-:S04]  /*2920*/  IMAD.IADD R3, R24, 0x1, R3 ;  /* 0x0000000118037824 */ /* 0x000fc800078e0203 */
[----:B------:R-:W-:-:S04]  /*2930*/  IMAD.WIDE.U32 R4, R3, 0x10, R26 ;  /* 0x0000001003047825 */ /* 0x000fc800078e001a */
[C---:B------:R-:W-:Y:S02]  /*2940*/  VIADD R9, R3.reuse, 0x100 ;  /* 0x0000010003097836 */ /* 0x040fe40000000000 */
[----:B------:R-:W2:Y:S01]  /*2950*/  LDG.E.128 R4, desc[UR10][R4.64] ;  /* 0x0000000a04047981 */ /* 0x000ea2000c1e1d00 */
[----:B------:R-:W-:Y:S02]  /*2960*/  VIADD R13, R3, 0x200 ;  /* 0x00000200030d7836 */ /* 0x000fe40000000000 */
[----:B------:R-:W-:Y:S01]  /*2970*/  IMAD.WIDE.U32 R8, R9, 0x10, R26 ;  /* 0x0000001009087825 */ /* 0x000fe200078e001a */
[----:B------:R-:W-:-:S03]  /*2980*/  IADD3 R17, PT, PT, R3, 0x300, RZ ;  /* 0x0000030003117810 */ /* 0x000fc60007ffe0ff */
[--C-:B------:R-:W-:Y:S02]  /*2990*/  IMAD.WIDE.U32 R12, R13, 0x10, R26.reuse ;  /* 0x000000100d0c7825 */ /* 0x100fe400078e001a */
[----:B------:R-:W3:Y:S02]  /*29a0*/  LDG.E.128 R8, desc[UR10][R8.64] ;  /* 0x0000000a08087981 */ /* 0x000ee4000c1e1d00 */
[----:B------:R-:W-:Y:S02]  /*29b0*/  IMAD.WIDE.U32 R16, R17, 0x10, R26 ;  /* 0x0000001011107825 */ /* 0x000fe400078e001a */
        /* <DEDUP_REMOVED lines=11> */
.L_x_165:
[----:B------:R-:W-:Y:S05]  /*2a70*/  BSYNC.RECONVERGENT B2 ;  /* 0x0000000000027941 */ /* 0x000fea0003800200 */
.L_x_164:
[----:B------:R-:W-:Y:S05]  /*2a80*/  @!P1 BRA `(.L_x_157) ;  /* 0x0000000000349947 */ /* 0x000fea0003800000 */
[----:B------:R-:W-:Y:S01]  /*2a90*/  LOP3.LUT R2, R2, 0xffff, RZ, 0xc0, !PT ;  /* 0x0000ffff02027812 */ /* 0x000fe200078ec0ff */
[----:B------:R-:W-:-:S03]  /*2aa0*/  VIADD R3, R24, UR6 ;  /* 0x0000000618037c36 */ /* 0x000fc60008000000 */
[----:B------:R-:W-:-:S04]  /*2ab0*/  LEA.HI R2, R2, 0x1, RZ, 0x18 ;  /* 0x0000000102027811 */ /* 0x000fc800078fc0ff */
[----:B------:R-:W-:-:S05]  /*2ac0*/  LOP3.LUT R2, R2, 0x3, RZ, 0xc0, !PT ;  /* 0x0000000302027812 */ /* 0x000fca00078ec0ff */
[----:B------:R-:W-:-:S07]  /*2ad0*/  IMAD.MOV R2, RZ, RZ, -R2 ;  /* 0x000000ffff027224 */ /* 0x000fce00078e0a02 */
.L_x_166:
[----:B------:R-:W-:-:S06]  /*2ae0*/  IMAD.WIDE.U32 R4, R3, 0x10, R26 ;  /* 0x0000001003047825 */ /* 0x000fcc00078e001a */
[----:B------:R-:W2:Y:S01]  /*2af0*/  LDG.E.128 R4, desc[UR10][R4.64] ;  /* 0x0000000a04047981 */ /* 0x000ea2000c1e1d00 */
[----:B------:R-:W-:Y:S01]  /*2b00*/  VIADD R2, R2, 0x1 ;  /* 0x0000000102027836 */ /* 0x000fe20000000000 */
[----:B------:R-:W-:-:S04]  /*2b10*/  IADD3 R3, PT, PT, R3, 0x100, RZ ;  /* 0x0000010003037810 */ /* 0x000fc80007ffe0ff */
[----:B------:R-:W-:Y:S01]  /*2b20*/  ISETP.NE.AND P0, PT, R2, RZ, PT ;  /* 0x000000ff0200720c */ /* 0x000fe20003f05270 */
[----:B--2---:R-:W-:Y:S02]  /*2b30*/  DADD R30, R4, R30 ;  /* 0x00000000041e7229 */ /* 0x004fe4000000001e */
[----:B------:R-:W-:-:S10]  /*2b40*/  DADD R28, R6, R28 ;  /* 0x00000000061c7229 */ /* 0x000fd4000000001c */
[----:B------:R-:W-:Y:S05]  /*2b50*/  @P0 BRA `(.L_x_166) ;  /* 0xfffffffc00e00947 */ /* 0x000fea000383ffff */
.L_x_157:
[----:B------:R-:W-:Y:S05]  /*2b60*/  BSYNC.RECONVERGENT B1 ;  /* 0x0000000000017941 */ /* 0x000fea0003800200 */
.L_x_154:
        /* <DEDUP_REMOVED lines=62> */
.L_x_168:
[----:B------:R-:W-:Y:S05]  /*2f50*/  BSYNC.RECONVERGENT B1 ;  /* 0x0000000000017941 */ /* 0x000fea0003800200 */
.L_x_167:
        /* <DEDUP_REMOVED lines=27> */
.L_x_153:
[----:B------:R-:W-:Y:S05]  /*3110*/  BSYNC.RECONVERGENT B0 ;  /* 0x0000000000007941 */ /* 0x000fea0003800200 */
.L_x_135:
        /* <DEDUP_REMOVED lines=9> */
.L_x_169:
        /* <DEDUP_REMOVED lines=13> */
.L_x_260:


//--------------------- .text._ZN3cub18CUB_300001_SM_10006detail6reduce28DeviceReduceSingleTileKernelINS2_10policy_hubI7double2j11sum_functorE10Policy1000EN6thrust24THRUST_300001_SM_1000_NS6detail15normal_iteratorINSA_10device_ptrIS5_EEEEPS5_jS6_S5_S5_N4cuda3std3__410__identityEEEvT0_T1_T2_T3_T4_T6_ --------------------------
	.section	.text._ZN3cub18CUB_300001_SM_10006detail6reduce28DeviceReduceSingleTileKernelINS2_10policy_hubI7double2j11sum_functorE10Policy1000EN6thrust24THRUST_300001_SM_1000_NS6detail15normal_iteratorINSA_10device_ptrIS5_EEEEPS5_jS6_S5_S5_N4cuda3std3__410__identityEEEvT0_T1_T2_T3_T4_T6_,"ax",@progbits
	.align	128
        .global         _ZN3cub18CUB_300001_SM_10006detail6reduce28DeviceReduceSingleTileKernelINS2_10policy_hubI7double2j11sum_functorE10Policy1000EN6thrust24THRUST_300001_SM_1000_NS6detail15normal_iteratorINSA_10device_ptrIS5_EEEEPS5_jS6_S5_S5_N4cuda3std3__410__identityEEEvT0_T1_T2_T3_T4_T6_
        .type           _ZN3cub18CUB_300001_SM_10006detail6reduce28DeviceReduceSingleTileKernelINS2_10policy_hubI7double2j11sum_functorE10Policy1000EN6thrust24THRUST_300001_SM_1000_NS6detail15normal_iteratorINSA_10device_ptrIS5_EEEEPS5_jS6_S5_S5_N4cuda3std3__410__identityEEEvT0_T1_T2_T3_T4_T6_,@function
        .size           _ZN3cub18CUB_300001_SM_10006detail6reduce28DeviceReduceSingleTileKernelINS2_10policy_hubI7double2j11sum_functorE10Policy1000EN6thrust24THRUST_300001_SM_1000_NS6detail15normal_iteratorINSA_10device_ptrIS5_EEEEPS5_jS6_S5_S5_N4cuda3std3__410__identityEEEvT0_T1_T2_T3_T4_T6_,(.L_x_261 - _ZN3cub18CUB_300001_SM_10006detail6reduce28DeviceReduceSingleTileKernelINS2_10policy_hubI7double2j11sum_functorE10Policy1000EN6thrust24THRUST_300001_SM_1000_NS6detail15normal_iteratorINSA_10device_ptrIS5_EEEEPS5_jS6_S5_S5_N4cuda3std3__410__identityEEEvT0_T1_T2_T3_T4_T6_)
        .other          _ZN3cub18CUB_300001_SM_10006detail6reduce28DeviceReduceSingleTileKernelINS2_10policy_hubI7double2j11sum_functorE10Policy1000EN6thrust24THRUST_300001_SM_1000_NS6detail15normal_iteratorINSA_10device_ptrIS5_EEEEPS5_jS6_S5_S5_N4cuda3std3__410__identityEEEvT0_T1_T2_T3_T4_T6_,@"STO_CUDA_ENTRY STV_DEFAULT"
_ZN3cub18CUB_300001_SM_10006detail6reduce28DeviceReduceSingleTileKernelINS2_10policy_hubI7double2j11sum_functorE10Policy1000EN6thrust24THRUST_300001_SM_1000_NS6detail15normal_iteratorINSA_10device_ptrIS5_EEEEPS5_jS6_S5_S5_N4cuda3std3__410__identityEEEvT0_T1_T2_T3_T4_T6_:
.text._ZN3cub18CUB_300001_SM_10006detail6reduce28DeviceReduceSingleTileKernelINS2_10policy_hubI7double2j11sum_functorE10Policy1000EN6thrust24THRUST_300001_SM_1000_NS6detail15normal_iteratorINSA_10device_ptrIS5_EEEEPS5_jS6_S5_S5_N4cuda3std3__410__identityEEEvT0_T1_T2_T3_T4_T6_:
        /* <DEDUP_REMOVED lines=14> */
.L_x_170:
[----:B------:R-:W-:Y:S01]  /*00e0*/  ISETP.GT.U32.AND P0, PT, R2, 0x3ff, PT ;  /* 0x000003ff0200780c */ /* 0x000fe20003f04070 */
[----:B------:R-:W-:-:S12]  /*00f0*/  BSSY.RECONVERGENT B0, `(.L_x_171) ;  /* 0x00002b7000007945 */ /* 0x000fd80003800200 */
        /* <DEDUP_REMOVED lines=12> */
.L_x_174:
[----:B------:R-:W-:Y:S05]  /*01c0*/  BSYNC.RECONVERGENT B1 ;  /* 0x0000000000017941 */ /* 0x000fea0003800200 */
.L_x_173:
        /* <DEDUP_REMOVED lines=17> */
.L_x_179:
        /* <DEDUP_REMOVED lines=54> */
.L_x_178:
[----:B------:R-:W-:Y:S05]  /*0640*/  BSYNC.RECONVERGENT B2 ;  /* 0x0000000000027941 */ /* 0x000fea0003800200 */
.L_x_177:
        /* <DEDUP_REMOVED lines=33> */
.L_x_181:
[----:B------:R-:W-:Y:S05]  /*0860*/  BSYNC.RECONVERGENT B2 ;  /* 0x0000000000027941 */ /* 0x000fea0003800200 */
.L_x_180:
        /* <DEDUP_REMOVED lines=21> */
.L_x_183:
[----:B------:R-:W-:Y:S05]  /*09c0*/  BSYNC.RECONVERGENT B2 ;  /* 0x0000000000027941 */ /* 0x000fea0003800200 */
.L_x_182:
[----:B------:R-:W-:Y:S05]  /*09d0*/  @!P1 BRA `(.L_x_176) ;  /* 0x00000000003c9947 */ /* 0x000fea0003800000 */
[----:B------:R-:W0:Y:S01]  /*09e0*/  LDC.64 R8, c[0x0][0x380] ;  /* 0x0000e000ff087b82 */ /* 0x000e220000000a00 */
[----:B------:R-:W-:Y:S02]  /*09f0*/  IMAD.MOV R0, RZ, RZ, -R0 ;  /* 0x000000ffff007224 */ /* 0x000fe400078e0a00 */
[----:B0-----:R-:W-:-:S04]  /*0a00*/  IMAD.WIDE.U32 R8, R75, 0x10, R8 ;  /* 0x000000104b087825 */ /* 0x001fc800078e0008 */
[----:B------:R-:W-:Y:S02]  /*0a10*/  IMAD.MOV.U32 R12, RZ, RZ, R8 ;  /* 0x000000ffff0c7224 */ /* 0x000fe400078e0008 */
[----:B------:R-:W-:-:S07]  /*0a20*/  IMAD.MOV.U32 R13, RZ, RZ, R9 ;  /* 0x000000ffff0d7224 */ /* 0x000fce00078e0009 */
.L_x_184:
[----:B------:R-:W-:Y:S02]  /*0a30*/  IMAD.MOV.U32 R8, RZ, RZ, R12 ;  /* 0x000000ffff087224 */ /* 0x000fe400078e000c */
[----:B------:R-:W-:-:S06]  /*0a40*/  IMAD.MOV.U32 R9, RZ, RZ, R13 ;  /* 0x000000ffff097224 */ /* 0x000fcc00078e000d */
[----:B------:R-:W2:Y:S01]  /*0a50*/  LDG.E.128 R8, desc[UR6][R8.64] ;  /* 0x0000000608087981 */ /* 0x000ea2000c1e1d00 */
[----:B------:R-:W-:Y:S01]  /*0a60*/  VIADD R0, R0, 0x1 ;  /* 0x0000000100007836 */ /* 0x000fe20000000000 */
[----:B------:R-:W-:-:S04]  /*0a70*/  IADD3 R12, P1, PT, R12, 0x1000, RZ ;  /* 0x000010000c0c7810 */ /* 0x000fc80007f3e0ff */
[----:B------:R-:W-:Y:S01]  /*0a80*/  ISETP.NE.AND P0, PT, R0, RZ, PT ;  /* 0x000000ff0000720c */ /* 0x000fe20003f05270 */
[----:B------:R-:W-:Y:S01]  /*0a90*/  IMAD.X R13, RZ, RZ, R13, P1 ;  /* 0x000000ffff0d7224 */ /* 0x000fe200008e060d */
[----:B--2--5:R-:W-:Y:S02]  /*0aa0*/  DADD R4, R8, R4 ;  /* 0x0000000008047229 */ /* 0x024fe40000000004 */
[----:B------:R-:W-:-:S09]  /*0ab0*/  DADD R6, R10, R6 ;  /* 0x000000000a067229 */ /* 0x000fd20000000006 */
[----:B------:R-:W-:Y:S05]  /*0ac0*/  @P0 BRA `(.L_x_184) ;  /* 0xfffffffc00d80947 */ /* 0x000fea000383ffff */
.L_x_176:
[----:B------:R-:W-:Y:S05]  /*0ad0*/  BSYNC.RECONVERGENT B1 ;  /* 0x0000000000017941 */ /* 0x000fea0003800200 */
.L_x_175:
[----:B------:R-:W-:-:S13]  /*0ae0*/  ISETP.GE.U32.AND P0, PT, R2, 0x100, PT ;  /* 0x000001000200780c */ /* 0x000fda0003f06070 */
        /* <DEDUP_REMOVED lines=63> */
.L_x_187:
[----:B------:R-:W-:Y:S05]  /*0ee0*/  BSYNC.RECONVERGENT B1 ;  /* 0x0000000000017941 */ /* 0x000fea0003800200 */
.L_x_186:
        /* <DEDUP_REMOVED lines=28> */
.L_x_185:
        /* <DEDUP_REMOVED lines=54> */
[----:B------:R-:W-:Y:S01]  /*1410*/  @!P1 MOV R11, 0x400 ;  /* 0x00000400000b9802 */ /* 0x000fe20000000f00 */
[----:B------:R-:W-:Y:S01]  /*1420*/  SHFL.DOWN PT, R4, R8, 0x10, R17 ;  /* 0x0a00000008047989 */ /* 0x000fe200000e0011 */
[----:B------:R-:W-:Y:S02]  /*1430*/  @!P1 SHF.R.U32.HI R10, RZ, 0x1, R3 ;  /* 0x00000001ff0a9819 */ /* 0x000fe40000011603 */
[----:B------:R-:W-:Y:S01]  /*1440*/  FSEL R14, R12, R6, P0 ;  /* 0x000000060c0e7208 */ /* 0x000fe20000000000 */
[----:B------:R-:W0:Y:S01]  /*1450*/  SHFL.DOWN PT, R5, R9, 0x10, R17 ;  /* 0x0a00000009057989 */ /* 0x000e2200000e0011 */
[----:B------:R-:W-:-:S02]  /*1460*/  FSEL R15, R13, R7, P0 ;  /* 0x000000070d0f7208 */ /* 0x000fc40000000000 */
[----:B------:R-:W-:Y:S01]  /*1470*/  ISETP.GT.AND P0, PT, R0, R17, PT ;  /* 0x000000110000720c */ /* 0x000fe20003f04270 */
[----:B------:R-:W-:Y:S01]  /*1480*/  SHFL.DOWN PT, R6, R14, 0x10, R17 ;  /* 0x0a0000000e067989 */ /* 0x000fe200000e0011 */
[----:B------:R-:W-:-:S03]  /*1490*/  @!P1 LOP3.LUT R0, R10, 0x1f0, RZ, 0xc0, !PT ;  /* 0x000001f00a009812 */ /* 0x000fc600078ec0ff */
[----:B------:R-:W1:Y:S01]  /*14a0*/  SHFL.DOWN PT, R7, R15, 0x10, R17 ;  /* 0x0a0000000f077989 */ /* 0x000e6200000e0011 */
[----:B------:R-:W2:Y:S01]  /*14b0*/  @!P1 S2R R12, SR_CgaCtaId ;  /* 0x00000000000c9919 */ /* 0x000ea20000008800 */
[----:B0-----:R-:W-:Y:S02]  /*14c0*/  DADD R4, R4, R8 ;  /* 0x0000000004047229 */ /* 0x001fe40000000008 */
[----:B-1----:R-:W-:-:S08]  /*14d0*/  DADD R6, R6, R14 ;  /* 0x0000000006067229 */ /* 0x002fd0000000000e */
[----:B------:R-:W-:Y:S02]  /*14e0*/  FSEL R8, R8, R4, P0 ;  /* 0x0000000408087208 */ /* 0x000fe40000000000 */
[----:B------:R-:W-:Y:S02]  /*14f0*/  FSEL R9, R9, R5, P0 ;  /* 0x0000000509097208 */ /* 0x000fe40000000000 */
[----:B------:R-:W-:Y:S02]  /*1500*/  FSEL R10, R14, R6, P0 ;  /* 0x000000060e0a7208 */ /* 0x000fe40000000000 */
[----:B--2---:R-:W-:Y:S02]  /*1510*/  @!P1 LEA R13, R12, R11, 0x18 ;  /* 0x0000000b0c0d9211 */ /* 0x004fe400078ec0ff */
[----:B------:R-:W-:Y:S02]  /*1520*/  FSEL R11, R15, R7, P0 ;  /* 0x000000070f0b7208 */ /* 0x000fe40000000000 */
[----:B------:R-:W-:Y:S01]  /*1530*/  ISETP.GE.U32.AND P0, PT, R2, 0x21, PT ;  /* 0x000000210200780c */ /* 0x000fe20003f06070 */
[----:B------:R-:W-:-:S03]  /*1540*/  @!P1 IMAD.IADD R13, R0, 0x1, R13 ;  /* 0x00000001000d9824 */ /* 0x000fc600078e020d */
[----:B------:R-:W-:Y:S02]  /*1550*/  ISETP.NE.OR P0, PT, R3, RZ, !P0 ;  /* 0x000000ff0300720c */ /* 0x000fe40004705670 */
[----:B------:R0:W-:Y:S01]  /*1560*/  @!P1 STS.128 [R13+0x10], R8 ;  /* 0x000010080d009388 */ /* 0x0001e20000000c00 */
[----:B------:R-:W-:Y:S10]  /*1570*/  BAR.SYNC.DEFER_BLOCKING 0x0 ;  /* 0x0000000000007b1d */ /* 0x000ff40000010000 */
        /* <DEDUP_REMOVED lines=38> */
.L_x_172:
[----:B------:R-:W0:Y:S01]  /*17e0*/  S2R R0, SR_TID.X ;  /* 0x0000000000007919 */ /* 0x000e220000002100 */
[----:B------:R-:W1:Y:S02]  /*17f0*/  LDCU.64 UR4, c[0x0][0x380] ;  /* 0x00007000ff0477ac */ /* 0x000e640008000a00 */
[----:B-1----:R-:W-:Y:S02]  /*1800*/  IMAD.U32 R72, RZ, RZ, UR4 ;  /* 0x00000004ff487e24 */ /* 0x002fe4000f8e00ff */
[----:B------:R-:W-:Y:S02]  /*1810*/  IMAD.U32 R73, RZ, RZ, UR5 ;  /* 0x00000005ff497e24 */ /* 0x000fe4000f8e00ff */
[----:B0-----:R-:W-:-:S05]  /*1820*/  IMAD.WIDE.U32 R20, R0, 0x10, R72 ;  /* 0x0000001000147825 */ /* 0x001fca00078e0048 */
[----:B------:R-:W2:Y:S04]  /*1830*/  LDG.E.128 R4, desc[UR6][R20.64] ;  /* 0x0000000614047981 */ /* 0x000ea8000c1e1d00 */
[----:B------:R-:W2:Y:S04]  /*1840*/  LDG.E.128 R8, desc[UR6][R20.64+0x1000] ;  /* 0x0010000614087981 */ /* 0x000ea8000c1e1d00 */
[----:B------:R-:W3:Y:S04]  /*1850*/  LDG.E.128 R12, desc[UR6][R20.64+0x2000] ;  /* 0x00200006140c7981 */ /* 0x000ee8000c1e1d00 */
[----:B------:R-:W4:Y:S01]  /*1860*/  LDG.E.128 R16, desc[UR6][R20.64+0x3000] ;  /* 0x0030000614107981 */ /* 0x000f22000c1e1d00 */
[----:B------:R-:W-:Y:S01]  /*1870*/  VIADD R3, R2, 0xfffffc00 ;  /* 0xfffffc0002037836 */ /* 0x000fe20000000000 */
[----:B------:R-:W-:-:S04]  /*1880*/  UMOV UR4, 0x400 ;  /* 0x0000040000047882 */ /* 0x000fc80000000000 */
[----:B------:R-:W-:Y:S01]  /*1890*/  ISETP.GE.U32.AND P0, PT, R3, 0x400, PT ;  /* 0x000004000300780c */ /* 0x000fe20003f06070 */
[----:B--2---:R-:W-:Y:S02]  /*18a0*/  DADD R4, R4, R8 ;  /* 0x0000000004047229 */ /* 0x004fe40000000008 */
[----:B------:R-:W-:-:S06]  /*18b0*/  DADD R6, R6, R10 ;  /* 0x0000000006067229 */ /* 0x000fcc000000000a */
[----:B---3--:R-:W-:Y:S02]  /*18c0*/  DADD R4, R12, R4 ;  /* 0x000000000c047229 */ /* 0x008fe40000000004 */
[----:B------:R-:W-:-:S06]  /*18d0*/  DADD R6, R14, R6 ;  /* 0x000000000e067229 */ /* 0x000fcc0000000006 */
[----:B----4-:R-:W-:Y:S02]  /*18e0*/  DADD R70, R16, R4 ;  /* 0x0000000010467229 */ /* 0x010fe40000000004 */
[----:B------:R-:W-:Y:S01]  /*18f0*/  DADD R68, R18, R6 ;  /* 0x0000000012447229 */ /* 0x000fe20000000006 */
[----:B------:R-:W-:Y:S10]  /*1900*/  @!P0 BRA `(.L_x_189) ;  /* 0x00000000005c8947 */ /* 0x000ff40003800000 */
[----:B------:R-:W0:Y:S01]  /*1910*/  LDC R2, c[0x0][0x390] ;  /* 0x0000e400ff027b82 */ /* 0x000e220000000800 */
[----:B------:R-:W-:-:S07]  /*1920*/  UMOV UR4, 0x400 ;  /* 0x0000040000047882 */ /* 0x000fce0000000000 */
[----:B------:R-:W1:Y:S02]  /*1930*/  LDC.64 R72, c[0x0][0x380] ;  /* 0x0000e000ff487b82 */ /* 0x000e640000000a00 */
.L_x_191:
[----:B------:R-:W-:-:S04]  /*1940*/  VIADD R9, R0, UR4 ;  /* 0x0000000400097c36 */ /* 0x000fc80008000000 */
[----:B-1----:R-:W-:-:S05]  /*1950*/  IMAD.WIDE.U32 R8, R9, 0x10, R72 ;  /* 0x0000001009087825 */ /* 0x002fca00078e0048 */
[----:B------:R-:W2:Y:S04]  /*1960*/  LDG.E.128 R12, desc[UR6][R8.64] ;  /* 0x00000006080c7981 */ /* 0x000ea8000c1e1d00 */
[----:B------:R-:W3:Y:S04]  /*1970*/  LDG.E.128 R16, desc[UR6][R8.64+0x1000] ;  /* 0x0010000608107981 */ /* 0x000ee8000c1e1d00 */
[----:B------:R-:W4:Y:S04]  /*1980*/  LDG.E.128 R20, desc[UR6][R8.64+0x2000] ;  /* 0x0020000608147981 */ /* 0x000f28000c1e1d00 */
[----:B------:R-:W5:Y:S01]  /*1990*/  LDG.E.128 R4, desc[UR6][R8.64+0x3000] ;  /* 0x0030000608047981 */ /* 0x000f62000c1e1d00 */
[----:B0-----:R-:W-:-:S05]  /*19a0*/  VIADD R10, R2, -UR4 ;  /* 0x80000004020a7c36 */ /* 0x001fca0008000000 */
[----:B------:R-:W-:Y:S01]  /*19b0*/  ISETP.GE.U32.AND P0, PT, R10, 0x400, PT ;  /* 0x000004000a00780c */ /* 0x000fe20003f06070 */
        /* <DEDUP_REMOVED lines=8> */
[----:B------:R-:W-:Y:S10]  /*1a40*/  @!P0 BRA `(.L_x_190) ;  /* 0x0000000c00148947 */ /* 0x000ff40003800000 */
[----:B------:R-:W-:-:S06]  /*1a50*/  UIADD3 UR4, UPT, UPT, UR4, 0x400, URZ ;  /* 0x0000040004047890 */ /* 0x000fcc000fffe0ff */
[----:B------:R-:W-:-:S13]  /*1a60*/  ISETP.LT.U32.AND P0, PT, R3, UR4, PT ;  /* 0x0000000403007c0c */ /* 0x000fda000bf01070 */
[----:B------:R-:W-:Y:S05]  /*1a70*/  @!P0 BRA `(.L_x_191) ;  /* 0xfffffffc00b08947 */ /* 0x000fea000383ffff */
.L_x_189:
[----:B------:R-:W-:Y:S01]  /*1a80*/  VIADD R3, R2, -UR4 ;  /* 0x8000000402037c36 */ /* 0x000fe20008000000 */
[----:B------:R-:W-:Y:S04]  /*1a90*/  BSSY.RECONVERGENT B1, `(.L_x_190) ;  /* 0x00000c0000017945 */ /* 0x000fe80003800200 */
[----:B------:R-:W-:-:S04]  /*1aa0*/  ISETP.GE.AND P0, PT, R0, R3, PT ;  /* 0x000000030000720c */ /* 0x000fc80003f06270 */
[----:B------:R-:W-:-:S13]  /*1ab0*/  ISETP.LE.U32.OR P0, PT, R2, UR4, P0 ;  /* 0x0000000402007c0c */ /* 0x000fda0008703470 */
[----:B------:R-:W-:Y:S05]  /*1ac0*/  @P0 BRA `(.L_x_192) ;  /* 0x0000000800f00947 */ /* 0x000fea0003800000 */
[----:B------:R-:W-:Y:S01]  /*1ad0*/  LOP3.LUT R3, RZ, R0, RZ, 0x33, !PT ;  /* 0x00000000ff037212 */ /* 0x000fe200078e33ff */
[----:B------:R-:W-:Y:S03]  /*1ae0*/  BSSY.RECONVERGENT B2, `(.L_x_193) ;  /* 0x0000062000027945 */ /* 0x000fe60003800200 */
[----:B------:R-:W-:Y:S01]  /*1af0*/  IADD3 R3, PT, PT, R2, -UR4, R3 ;  /* 0x8000000402037c10 */ /* 0x000fe2000fffe003 */
[----:B------:R-:W-:-:S03]  /*1b00*/  IMAD.MOV.U32 R2, RZ, RZ, R0 ;  /* 0x000000ffff027224 */ /* 0x000fc600078e0000 */
[C---:B------:R-:W-:Y:S02]  /*1b10*/  ISETP.GE.U32.AND P0, PT, R3.reuse, 0xf00, PT ;  /* 0x00000f000300780c */ /* 0x040fe40003f06070 */
[----:B------:R-:W-:-:S04]  /*1b20*/  LEA.HI R3, R3, 0x1, RZ, 0x18 ;  /* 0x0000000103037811 */ /* 0x000fc800078fc0ff */
[----:B------:R-:W-:-:S07]  /*1b30*/  LOP3.LUT R74, R3, 0xf, RZ, 0xc0, !PT ;  /* 0x0000000f034a7812 */ /* 0x000fce00078ec0ff */
[----:B------:R-:W-:Y:S05]  /*1b40*/  @!P0 BRA `(.L_x_194) ;  /* 0x00000004006c8947 */ /* 0x000fea0003800000 */
[----:B------:R-:W-:Y:S01]  /*1b50*/  LOP3.LUT R76, R3, 0x1fffff0, RZ, 0xc0, !PT ;  /* 0x01fffff0034c7812 */ /* 0x000fe200078ec0ff */
[----:B------:R-:W-:Y:S01]  /*1b60*/  BSSY.RECONVERGENT B3, `(.L_x_195) ;  /* 0x0000058000037945 */ /* 0x000fe20003800200 */
[C---:B------:R-:W-:Y:S01]  /*1b70*/  LOP3.LUT R2, R0.reuse, 0x800, RZ, 0xfc, !PT ;  /* 0x0000080000027812 */ /* 0x040fe200078efcff */
[----:B------:R-:W-:Y:S02]  /*1b80*/  VIADD R75, R0, UR4 ;  /* 0x00000004004b7c36 */ /* 0x000fe40008000000 */
[----:B------:R-:W-:-:S07]  /*1b90*/  IMAD.MOV R76, RZ, RZ, -R76 ;  /* 0x000000ffff4c7224 */ /* 0x000fce00078e0a4c */
.L_x_196:
[----:B------:R-:W-:-:S04]  /*1ba0*/  IMAD.WIDE.U32 R4, R75, 0x10, R72 ;  /* 0x000000104b047825 */ /* 0x000fc800078e0048 */
[C---:B------:R-:W-:Y:S02]  /*1bb0*/  VIADD R9, R75.reuse, 0x100 ;  /* 0x000001004b097836 */ /* 0x040fe40000000000 */
[----:B------:R-:W2:Y:S01]  /*1bc0*/  LDG.E.128 R4, desc[UR6][R4.64] ;  /* 0x0000000604047981 */ /* 0x000ea2000c1e1d00 */
[----:B------:R-:W-:Y:S02]  /*1bd0*/  VIADD R13, R75, 0x200 ;  /* 0x000002004b0d7836 */ /* 0x000fe40000000000 */
[----:B------:R-:W-:-:S04]  /*1be0*/  IMAD.WIDE.U32 R8, R9, 0x10, R72 ;  /* 0x0000001009087825 */ /* 0x000fc800078e0048 */
[--C-:B------:R-:W-:Y:S02]  /*1bf0*/  IMAD.WIDE.U32 R12, R13, 0x10, R72.reuse ;  /* 0x000000100d0c7825 */ /* 0x100fe400078e0048 */
[----:B------:R-:W3:Y:S02]  /*1c00*/  LDG.E.128 R8, desc[UR6][R8.64] ;  /* 0x0000000608087981 */ /* 0x000ee4000c1e1d00 */
[C---:B------:R-:W-:Y:S02]  /*1c10*/  VIADD R17, R75.reuse, 0x300 ;  /* 0x000003004b117836 */ /* 0x040fe40000000000 */
[----:B------:R-:W4:Y:S01]  /*1c20*/  LDG.E.128 R12, desc[UR6][R12.64] ;  /* 0x000000060c0c7981 */ /* 0x000f22000c1e1d00 */
[----:B------:R-:W-:Y:S02]  /*1c30*/  VIADD R21, R75, 0x400 ;  /* 0x000004004b157836 */ /* 0x000fe40000000000 */
[----:B------:R-:W-:-:S04]  /*1c40*/  IMAD.WIDE.U32 R16, R17, 0x10, R72 ;  /* 0x0000001011107825 */ /* 0x000fc800078e0048 */
[--C-:B------:R-:W-:Y:S02]  /*1c50*/  IMAD.WIDE.U32 R20, R21, 0x10, R72.reuse ;  /* 0x0000001015147825 */ /* 0x100fe400078e0048 */
[----:B------:R-:W5:Y:S02]  /*1c60*/  LDG.E.128 R16, desc[UR6][R16.64] ;  /* 0x0000000610107981 */ /* 0x000f64000c1e1d00 */
[C---:B------:R-:W-:Y:S02]  /*1c70*/  VIADD R25, R75.reuse, 0x500 ;  /* 0x000005004b197836 */ /* 0x040fe40000000000 */
[----:B------:R-:W5:Y:S01]  /*1c80*/  LDG.E.128 R20, desc[UR6][R20.64] ;  /* 0x0000000614147981 */ /* 0x000f62000c1e1d00 */
        /* <DEDUP_REMOVED lines=28> */
[----:B------:R-:W-:Y:S02]  /*1e50*/  VIADD R65, R75, 0xf00 ;  /* 0x00000f004b417836 */ /* 0x000fe40000000000 */
[----:B------:R-:W5:Y:S02]  /*1e60*/  LDG.E.128 R60, desc[UR6][R60.64] ;  /* 0x000000063c3c7981 */ /* 0x000f64000c1e1d00 */
[----:B------:R-:W-:-:S06]  /*1e70*/  IMAD.WIDE.U32 R64, R65, 0x10, R72 ;  /* 0x0000001041407825 */ /* 0x000fcc00078e0048 */
[----:B------:R-:W5:Y:S01]  /*1e80*/  LDG.E.128 R64, desc[UR6][R64.64] ;  /* 0x0000000640407981 */ /* 0x000f62000c1e1d00 */
[----:B------:R-:W-:Y:S02]  /*1e90*/  VIADD R76, R76, 0x10 ;  /* 0x000000104c4c7836 */ /* 0x000fe40000000000 */
[----:B------:R-:W-:Y:S02]  /*1ea0*/  VIADD R2, R2, 0x1000 ;  /* 0x0000100002027836 */ /* 0x000fe40000000000 */
[----:B------:R-:W-:Y:S01]  /*1eb0*/  VIADD R75, R75, 0x1000 ;  /* 0x000010004b4b7836 */ /* 0x000fe20000000000 */
[----:B------:R-:W-:Y:S01]  /*1ec0*/  ISETP.NE.AND P0, PT, R76, RZ, PT ;  /* 0x000000ff4c00720c */ /* 0x000fe20003f05270 */
        /* <DEDUP_REMOVED lines=33> */
[----:B------:R-:W-:Y:S05]  /*20e0*/  BSYNC.RECONVERGENT B3 ;  /* 0x0000000000037941 */ /* 0x000fea0003800200 */
.L_x_195:
[----:B------:R-:W-:-:S07]  /*20f0*/  VIADD R2, R2, 0xfffff800 ;  /* 0xfffff80002027836 */ /* 0x000fce0000000000 */
.L_x_194:
[----:B------:R-:W-:Y:S05]  /*2100*/  BSYNC.RECONVERGENT B2 ;  /* 0x0000000000027941 */ /* 0x000fea0003800200 */
.L_x_193:
[----:B------:R-:W-:-:S13]  /*2110*/  ISETP.NE.AND P0, PT, R74, RZ, PT ;  /* 0x000000ff4a00720c */ /* 0x000fda0003f05270 */
[----:B------:R-:W-:Y:S05]  /*2120*/  @!P0 BRA `(.L_x_192) ;  /* 0x0000000400588947 */ /* 0x000fea0003800000 */
[----:B------:R-:W-:Y:S01]  /*2130*/  ISETP.GE.U32.AND P0, PT, R74, 0x8, PT ;  /* 0x000000084a00780c */ /* 0x000fe20003f06070 */
[----:B------:R-:W-:Y:S01]  /*2140*/  BSSY.RECONVERGENT B2, `(.L_x_197) ;  /* 0x000002d000027945 */ /* 0x000fe20003800200 */
[----:B------:R-:W-:-:S04]  /*2150*/  LOP3.LUT R36, R3, 0x7, RZ, 0xc0, !PT ;  /* 0x0000000703247812 */ /* 0x000fc800078ec0ff */
[----:B------:R-:W-:-:S07]  /*2160*/  ISETP.NE.AND P1, PT, R36, RZ, PT ;  /* 0x000000ff2400720c */ /* 0x000fce0003f25270 */
[----:B------:R-:W-:Y:S06]  /*2170*/  @!P0 BRA `(.L_x_198) ;  /* 0x0000000000a48947 */ /* 0x000fec0003800000 */
[----:B------:R-:W-:-:S04]  /*2180*/  VIADD R5, R2, UR4 ;  /* 0x0000000402057c36 */ /* 0x000fc80008000000 */
        /* <DEDUP_REMOVED lines=40> */
.L_x_198:
[----:B------:R-:W-:Y:S05]  /*2410*/  BSYNC.RECONVERGENT B2 ;  /* 0x0000000000027941 */ /* 0x000fea0003800200 */
.L_x_197:
        /* <DEDUP_REMOVED lines=14> */
[----:B------:R-:W-:Y:S02]  /*2500*/  VIADD R17, R15, 0x300 ;  /* 0x000003000f117836 */ /* 0x000fe40000000000 */
[----:B------:R-:W4:Y:S02]  /*2510*/  LDG.E.128 R12, desc[UR6][R12.64] ;  /* 0x000000060c0c7981 */ /* 0x000f24000c1e1d00 */
        /* <DEDUP_REMOVED lines=11> */
.L_x_200:
[----:B------:R-:W-:Y:S05]  /*25d0*/  BSYNC.RECONVERGENT B2 ;  /* 0x0000000000027941 */ /* 0x000fea0003800200 */
.L_x_199:
[----:B------:R-:W-:Y:S05]  /*25e0*/  @!P1 BRA `(.L_x_192) ;  /* 0x0000000000289947 */ /* 0x000fea0003800000 */
[----:B------:R-:W-:Y:S02]  /*25f0*/  VIADD R9, R2, UR4 ;  /* 0x0000000402097c36 */ /* 0x000fe40008000000 */
[----:B------:R-:W-:-:S07]  /*2600*/  IMAD.MOV R8, RZ, RZ, -R3 ;  /* 0x000000ffff087224 */ /* 0x000fce00078e0a03 */
.L_x_201:
[----:B------:R-:W-:-:S05]  /*2610*/  IMAD.WIDE.U32 R2, R9, 0x10, R72 ;  /* 0x0000001009027825 */ /* 0x000fca00078e0048 */
[----:B------:R-:W2:Y:S01]  /*2620*/  LDG.E.128 R4, desc[UR6][R2.64] ;  /* 0x0000000602047981 */ /* 0x000ea2000c1e1d00 */
[----:B------:R-:W-:Y:S02]  /*2630*/  VIADD R8, R8, 0x1 ;  /* 0x0000000108087836 */ /* 0x000fe40000000000 */
[----:B------:R-:W-:-:S03]  /*2640*/  VIADD R9, R9, 0x100 ;  /* 0x0000010009097836 */ /* 0x000fc60000000000 */
[----:B------:R-:W-:Y:S01]  /*2650*/  ISETP.NE.AND P0, PT, R8, RZ, PT ;  /* 0x000000ff0800720c */ /* 0x000fe20003f05270 */
[----:B--2---:R-:W-:Y:S02]  /*2660*/  DADD R70, R4, R70 ;  /* 0x0000000004467229 */ /* 0x004fe40000000046 */
[----:B------:R-:W-:-:S10]  /*2670*/  DADD R68, R6, R68 ;  /* 0x0000000006447229 */ /* 0x000fd40000000044 */
[----:B------:R-:W-:Y:S05]  /*2680*/  @P0 BRA `(.L_x_201) ;  /* 0xfffffffc00e00947 */ /* 0x000fea000383ffff */
.L_x_192:
[----:B------:R-:W-:Y:S05]  /*2690*/  BSYNC.RECONVERGENT B1 ;  /* 0x0000000000017941 */ /* 0x000fea0003800200 */
.L_x_190:
        /* <DEDUP_REMOVED lines=64> */
.L_x_203:
[----:B------:R-:W-:Y:S05]  /*2aa0*/  BSYNC.RECONVERGENT B1 ;  /* 0x0000000000017941 */ /* 0x000fea0003800200 */
.L_x_202:
        /* <DEDUP_REMOVED lines=27> */
.L_x_188:
[----:B------:R-:W-:Y:S05]  /*2c60*/  BSYNC.RECONVERGENT B0 ;  /* 0x0000000000007941 */ /* 0x000fea0003800200 */
.L_x_171:
        /* <DEDUP_REMOVED lines=9> */
.L_x_204:
        /* <DEDUP_REMOVED lines=16> */
.L_x_261:


//--------------------- .text._ZN3cub18CUB_300001_SM_10006detail8for_each13static_kernelINS2_12policy_hub_t12policy_500_tElN6thrust24THRUST_300001_SM_1000_NS8cuda_cub6__fill7functorINS7_6detail15normal_iteratorINS7_10device_ptrI7double2EEEESE_EEEEvT0_T1_ --------------------------
	.section	.text._ZN3cub18CUB_300001_SM_10006detail8for_each13static_kernelINS2_12policy_hub_t12policy_500_tElN6thrust24THRUST_300001_SM_1000_NS8cuda_cub6__fill7functorINS7_6detail15normal_iteratorINS7_10device_ptrI7double2EEEESE_EEEEvT0_T1_,"ax",@progbits
	.align	128
        .global         _ZN3cub18CUB_300001_SM_10006detail8for_each13static_kernelINS2_12policy_hub_t12policy_500_tElN6thrust24THRUST_300001_SM_1000_NS8cuda_cub6__fill7functorINS7_6detail15normal_iteratorINS7_10device_ptrI7double2EEEESE_EEEEvT0_T1_
        .type           _ZN3cub18CUB_300001_SM_10006detail8for_each13static_kernelINS2_12policy_hub_t12policy_500_tElN6thrust24THRUST_300001_SM_1000_NS8cuda_cub6__fill7functorINS7_6detail15normal_iteratorINS7_10device_ptrI7double2EEEESE_EEEEvT0_T1_,@function
        .size           _ZN3cub18CUB_300001_SM_10006detail8for_each13static_kernelINS2_12policy_hub_t12policy_500_tElN6thrust24THRUST_300001_SM_1000_NS8cuda_cub6__fill7functorINS7_6detail15normal_iteratorINS7_10device_ptrI7double2EEEESE_EEEEvT0_T1_,(.L_x_262 - _ZN3cub18CUB_300001_SM_10006detail8for_each13static_kernelINS2_12policy_hub_t12policy_500_tElN6thrust24THRUST_300001_SM_1000_NS8cuda_cub6__fill7functorINS7_6detail15normal_iteratorINS7_10device_ptrI7double2EEEESE_EEEEvT0_T1_)
        .other          _ZN3cub18CUB_300001_SM_10006detail8for_each13static_kernelINS2_12policy_hub_t12policy_500_tElN6thrust24THRUST_300001_SM_1000_NS8cuda_cub6__fill7functorINS7_6detail15normal_iteratorINS7_10device_ptrI7double2EEEESE_EEEEvT0_T1_,@"STO_CUDA_ENTRY STV_DEFAULT"
_ZN3cub18CUB_300001_SM_10006detail8for_each13static_kernelINS2_12policy_hub_t12policy_500_tElN6thrust24THRUST_300001_SM_1000_NS8cuda_cub6__fill7functorINS7_6detail15normal_iteratorINS7_10device_ptrI7double2EEEESE_EEEEvT0_T1_:
.text._ZN3cub18CUB_300001_SM_10006detail8for_each13static_kernelINS2_12policy_hub_t12policy_500_tElN6thrust24THRUST_300001_SM_1000_NS8cuda_cub6__fill7functorINS7_6detail15normal_iteratorINS7_10device_ptrI7double2EEEESE_EEEEvT0_T1_:
[----:B------:R-:W-:Y:S08]  /*0000*/  LDC R1, c[0x0][0x37c] ;  /* 0x0000df00ff017b82 */ /* 0x000ff00000000800 */
[----:B------:R-:W0:Y:S01]  /*0010*/  S2UR UR4, SR_CTAID.X ;  /* 0x00000000000479c3 */ /* 0x000e220000002500 */
[----:B------:R-:W1:Y:S01]  /*0020*/  LDCU.64 UR6, c[0x0][0x380] ;  /* 0x00007000ff0677ac */ /* 0x000e620008000a00 */
[----:B------:R-:W2:Y:S01]  /*0030*/  LDCU.64 UR8, c[0x0][0x358] ;  /* 0x00006b00ff0877ac */ /* 0x000ea20008000a00 */
[----:B0-----:R-:W-:-:S04]  /*0040*/  UIMAD.WIDE.U32 UR4, UR4, 0x200, URZ ;  /* 0x00000200040478a5 */ /* 0x001fc8000f8e00ff */
[----:B-1----:R-:W-:-:S04]  /*0050*/  UIADD3 UR6, UP0, UPT, -UR4, UR6, URZ ;  /* 0x0000000604067290 */ /* 0x002fc8000ff1e1ff */
[----:B------:R-:W-:Y:S02]  /*0060*/  UIADD3.X UR7, UPT, UPT, ~UR5, UR7, URZ, UP0, !UPT ;  /* 0x0000000705077290 */ /* 0x000fe400087fe5ff */
[----:B------:R-:W-:-:S04]  /*0070*/  UISETP.GE.U32.AND UP0, UPT, UR6, 0x200, UPT ;  /* 0x000002000600788c */ /* 0x000fc8000bf06070 */
[----:B------:R-:W-:-:S09]  /*0080*/  UISETP.GE.AND.EX UP0, UPT, UR7, URZ, UPT, UP0 ;  /* 0x000000ff0700728c */ /* 0x000fd2000bf06300 */
[----:B--2---:R-:W-:Y:S05]  /*0090*/  BRA.U !UP0, `(.L_x_205) ;  /* 0x00000001082c7547 */ /* 0x004fea000b800000 */
[----:B------:R-:W0:Y:S01]  /*00a0*/  S2R R0, SR_TID.X ;  /* 0x0000000000007919 */ /* 0x000e220000002100 */
[----:B------:R-:W1:Y:S01]  /*00b0*/  LDCU.64 UR6, c[0x0][0x390] ;  /* 0x00007200ff0677ac */ /* 0x000e620008000a00 */
[----:B------:R-:W2:Y:S08]  /*00c0*/  LDC.64 R4, c[0x0][0x3a0] ;  /* 0x0000e800ff047b82 */ /* 0x000eb00000000a00 */
[----:B------:R-:W2:Y:S01]  /*00d0*/  LDC.64 R6, c[0x0][0x3a8] ;  /* 0x0000ea00ff067b82 */ /* 0x000ea20000000a00 */
[----:B0-----:R-:W-:-:S05]  /*00e0*/  IADD3 R0, P0, PT, R0, UR4, RZ ;  /* 0x0000000400007c10 */ /* 0x001fca000ff1e0ff */
[----:B------:R-:W-:Y:S01]  /*00f0*/  IMAD.X R3, RZ, RZ, UR5, P0 ;  /* 0x00000005ff037e24 */ /* 0x000fe200080e06ff */
[----:B-1----:R-:W-:-:S04]  /*0100*/  LEA R2, P0, R0, UR6, 0x4 ;  /* 0x0000000600027c11 */ /* 0x002fc8000f8020ff */
[----:B------:R-:W-:-:S05]  /*0110*/  LEA.HI.X R3, R0, UR7, R3, 0x4, P0 ;  /* 0x0000000700037c11 */ /* 0x000fca00080f2403 */
[----:B--2---:R-:W-:Y:S04]  /*0120*/  STG.E.128 desc[UR8][R2.64], R4 ;  /* 0x0000000402007986 */ /* 0x004fe8000c101d08 */
[----:B------:R-:W-:Y:S01]  /*0130*/  STG.E.128 desc[UR8][R2.64+0x1000], R4 ;  /* 0x0010000402007986 */ /* 0x000fe2000c101d08 */
[----:B------:R-:W-:Y:S05]  /*0140*/  EXIT ;  /* 0x000000000000794d */ /* 0x000fea0003800000 */
.L_x_205:
[----:B------:R-:W0:Y:S01]  /*0150*/  S2R R0, SR_TID.X ;  /* 0x0000000000007919 */ /* 0x000e220000002100 */
[----:B------:R-:W1:Y:S01]  /*0160*/  LDCU.64 UR10, c[0x0][0x390] ;  /* 0x00007200ff0a77ac */ /* 0x000e620008000a00 */
[----:B------:R-:W2:Y:S01]  /*0170*/  LDC.64 R4, c[0x0][0x3a0] ;  /* 0x0000e800ff047b82 */ /* 0x000ea20000000a00 */
[----:B------:R-:W-:-:S07]  /*0180*/  USHF.R.S32.HI UR7, URZ, 0x1f, UR6 ;  /* 0x0000001fff077899 */ /* 0x000fce0008011406 */
[----:B------:R-:W2:Y:S01]  /*0190*/  LDC.64 R6, c[0x0][0x3a8] ;  /* 0x0000ea00ff067b82 */ /* 0x000ea20000000a00 */
[----:B------:R-:W-:Y:S02]  /*01a0*/  IMAD.U32 R3, RZ, RZ, UR7 ;  /* 0x00000007ff037e24 */ /* 0x000fe4000f8e00ff */
[----:B------:R-:W-:Y:S02]  /*01b0*/  IMAD.U32 R8, RZ, RZ, UR7 ;  /* 0x00000007ff087e24 */ /* 0x000fe4000f8e00ff */
[C---:B0-----:R-:W-:Y:S01]  /*01c0*/  VIADD R2, R0.reuse, 0x100 ;  /* 0x0000010000027836 */ /* 0x041fe20000000000 */
[C---:B------:R-:W-:Y:S02]  /*01d0*/  ISETP.LT.U32.AND P0, PT, R0.reuse, UR6, PT ;  /* 0x0000000600007c0c */ /* 0x040fe4000bf01070 */
[----:B------:R-:W-:Y:S02]  /*01e0*/  IADD3 R0, P2, PT, R0, UR4, RZ ;  /* 0x0000000400007c10 */ /* 0x000fe4000ff5e0ff */
[----:B------:R-:W-:-:S02]  /*01f0*/  ISETP.LT.U32.AND P1, PT, R2, UR6, PT ;  /* 0x0000000602007c0c */ /* 0x000fc4000bf21070 */
[----:B------:R-:W-:Y:S01]  /*0200*/  ISETP.GT.AND.EX P0, PT, R3, RZ, PT, P0 ;  /* 0x000000ff0300720c */ /* 0x000fe20003f04300 */
[----:B------:R-:W-:Y:S01]  /*0210*/  IMAD.X R3, RZ, RZ, UR5, P2 ;  /* 0x00000005ff037e24 */ /* 0x000fe200090e06ff */
[----:B------:R-:W-:Y:S02]  /*0220*/  ISETP.GT.AND.EX P1, PT, R8, RZ, PT, P1 ;  /* 0x000000ff0800720c */ /* 0x000fe40003f24310 */
[----:B-1----:R-:W-:-:S04]  /*0230*/  LEA R2, P2, R0, UR10, 0x4 ;  /* 0x0000000a00027c11 */ /* 0x002fc8000f8420ff */
[----:B------:R-:W-:-:S05]  /*0240*/  LEA.HI.X R3, R0, UR11, R3, 0x4, P2 ;  /* 0x0000000b00037c11 */ /* 0x000fca00090f2403 */
[----:B--2---:R0:W-:Y:S02]  /*0250*/  @P0 STG.E.128 desc[UR8][R2.64], R4 ;  /* 0x0000000402000986 */ /* 0x0041e4000c101d08 */
[----:B------:R-:W-:Y:S05]  /*0260*/  @!P1 EXIT ;  /* 0x000000000000994d */ /* 0x000fea0003800000 */
[----:B0-----:R-:W0:Y:S08]  /*0270*/  LDC.64 R4, c[0x0][0x3a0] ;  /* 0x0000e800ff047b82 */ /* 0x001e300000000a00 */
[----:B------:R-:W0:Y:S02]  /*0280*/  LDC.64 R6, c[0x0][0x3a8] ;  /* 0x0000ea00ff067b82 */ /* 0x000e240000000a00 */
[----:B0-----:R-:W-:Y:S01]  /*0290*/  STG.E.128 desc[UR8][R2.64+0x1000], R4 ;  /* 0x0010000402007986 */ /* 0x001fe2000c101d08 */
[----:B------:R-:W-:Y:S05]  /*02a0*/  EXIT ;  /* 0x000000000000794d */ /* 0x000fea0003800000 */
.L_x_206:
        /* <DEDUP_REMOVED lines=13> */
.L_x_262:


//--------------------- .text._ZN3cub18CUB_300001_SM_10006detail8for_each13static_kernelINS2_12policy_hub_t12policy_500_tEmN6thrust24THRUST_300001_SM_1000_NS8cuda_cub20__uninitialized_fill7functorINS7_10device_ptrI7double2EESC_EEEEvT0_T1_ --------------------------
	.section	.text._ZN3cub18CUB_300001_SM_10006detail8for_each13static_kernelINS2_12policy_hub_t12policy_500_tEmN6thrust24THRUST_300001_SM_1000_NS8cuda_cub20__uninitialized_fill7functorINS7_10device_ptrI7double2EESC_EEEEvT0_T1_,"ax",@progbits
	.align	128
        .global         _ZN3cub18CUB_300001_SM_10006detail8for_each13static_kernelINS2_12policy_hub_t12policy_500_tEmN6thrust24THRUST_300001_SM_1000_NS8cuda_cub20__uninitialized_fill7functorINS7_10device_ptrI7double2EESC_EEEEvT0_T1_
        .type           _ZN3cub18CUB_300001_SM_10006detail8for_each13static_kernelINS2_12policy_hub_t12policy_500_tEmN6thrust24THRUST_300001_SM_1000_NS8cuda_cub20__uninitialized_fill7functorINS7_10device_ptrI7double2EESC_EEEEvT0_T1_,@function
        .size           _ZN3cub18CUB_300001_SM_10006detail8for_each13static_kernelINS2_12policy_hub_t12policy_500_tEmN6thrust24THRUST_300001_SM_1000_NS8cuda_cub20__uninitialized_fill7functorINS7_10device_ptrI7double2EESC_EEEEvT0_T1_,(.L_x_263 - _ZN3cub18CUB_300001_SM_10006detail8for_each13static_kernelINS2_12policy_hub_t12policy_500_tEmN6thrust24THRUST_300001_SM_1000_NS8cuda_cub20__uninitialized_fill7functorINS7_10device_ptrI7double2EESC_EEEEvT0_T1_)
        .other          _ZN3cub18CUB_300001_SM_10006detail8for_each13static_kernelINS2_12policy_hub_t12policy_500_tEmN6thrust24THRUST_300001_SM_1000_NS8cuda_cub20__uninitialized_fill7functorINS7_10device_ptrI7double2EESC_EEEEvT0_T1_,@"STO_CUDA_ENTRY STV_DEFAULT"
_ZN3cub18CUB_300001_SM_10006detail8for_each13static_kernelINS2_12policy_hub_t12policy_500_tEmN6thrust24THRUST_300001_SM_1000_NS8cuda_cub20__uninitialized_fill7functorINS7_10device_ptrI7double2EESC_EEEEvT0_T1_:
.text._ZN3cub18CUB_300001_SM_10006detail8for_each13static_kernelINS2_12policy_hub_t12policy_500_tEmN6thrust24THRUST_300001_SM_1000_NS8cuda_cub20__uninitialized_fill7functorINS7_10device_ptrI7double2EESC_EEEEvT0_T1_:
        /* <DEDUP_REMOVED lines=8> */
[----:B------:R-:W-:-:S09]  /*0080*/  UISETP.GE.U32.AND.EX UP0, UPT, UR7, URZ, UPT, UP0 ;  /* 0x000000ff0700728c */ /* 0x000fd2000bf06100 */
        /* <DEDUP_REMOVED lines=12> */
.L_x_207:
[----:B------:R-:W0:Y:S01]  /*0150*/  S2R R0, SR_TID.X ;  /* 0x0000000000007919 */ /* 0x000e220000002100 */
[----:B------:R-:W1:Y:S01]  /*0160*/  LDCU.64 UR10, c[0x0][0x390] ;  /* 0x00007200ff0a77ac */ /* 0x000e620008000a00 */
[----:B------:R-:W2:Y:S01]  /*0170*/  LDC.64 R4, c[0x0][0x3a0] ;  /* 0x0000e800ff047b82 */ /* 0x000ea20000000a00 */
[----:B------:R-:W-:Y:S02]  /*0180*/  IMAD.U32 R3, RZ, RZ, UR7 ;  /* 0x00000007ff037e24 */ /* 0x000fe4000f8e00ff */
[----:B------:R-:W-:-:S05]  /*0190*/  IMAD.U32 R8, RZ, RZ, UR7 ;  /* 0x00000007ff087e24 */ /* 0x000fca000f8e00ff */
[----:B------:R-:W2:Y:S01]  /*01a0*/  LDC.64 R6, c[0x0][0x3a8] ;  /* 0x0000ea00ff067b82 */ /* 0x000ea20000000a00 */
[C---:B0-----:R-:W-:Y:S01]  /*01b0*/  VIADD R2, R0.reuse, 0x100 ;  /* 0x0000010000027836 */ /* 0x041fe20000000000 */
[C---:B------:R-:W-:Y:S02]  /*01c0*/  ISETP.LT.U32.AND P0, PT, R0.reuse, UR6, PT ;  /* 0x0000000600007c0c */ /* 0x040fe4000bf01070 */
[----:B------:R-:W-:Y:S02]  /*01d0*/  IADD3 R0, P2, PT, R0, UR4, RZ ;  /* 0x0000000400007c10 */ /* 0x000fe4000ff5e0ff */
[----:B------:R-:W-:Y:S02]  /*01e0*/  ISETP.LT.U32.AND P1, PT, R2, UR6, PT ;  /* 0x0000000602007c0c */ /* 0x000fe4000bf21070 */
[----:B------:R-:W-:Y:S01]  /*01f0*/  ISETP.GT.U32.AND.EX P0, PT, R3, RZ, PT, P0 ;  /* 0x000000ff0300720c */ /* 0x000fe20003f04100 */
[----:B------:R-:W-:Y:S01]  /*0200*/  IMAD.X R3, RZ, RZ, UR5, P2 ;  /* 0x00000005ff037e24 */ /* 0x000fe200090e06ff */
[----:B------:R-:W-:-:S02]  /*0210*/  ISETP.GT.U32.AND.EX P1, PT, R8, RZ, PT, P1 ;  /* 0x000000ff0800720c */ /* 0x000fc40003f24110 */
        /* <DEDUP_REMOVED lines=8> */
.L_x_208:
        /* <DEDUP_REMOVED lines=14> */
.L_x_263:


//--------------------- .text._ZN3cub18CUB_300001_SM_10006detail9transform16transform_kernelINS2_10policy_hubILb1EN4cuda3std3__45tupleIJN6thrust24THRUST_300001_SM_1000_NS6detail15normal_iteratorINSA_10device_ptrI7double2EEEESG_EEEE10policy1000El11dot_functorSG_JPSE_SL_EEEvT0_iT1_T2_DpNS2_10kernel_argIT3_EE --------------------------
	.section	.text._ZN3cub18CUB_300001_SM_10006detail9transform16transform_kernelINS2_10policy_hubILb1EN4cuda3std3__45tupleIJN6thrust24THRUST_300001_SM_1000_NS6detail15normal_iteratorINSA_10device_ptrI7double2EEEESG_EEEE10policy1000El11dot_functorSG_JPSE_SL_EEEvT0_iT1_T2_DpNS2_10kernel_argIT3_EE,"ax",@progbits
	.align	128
        .global         _ZN3cub18CUB_300001_SM_10006detail9transform16transform_kernelINS2_10policy_hubILb1EN4cuda3std3__45tupleIJN6thrust24THRUST_300001_SM_1000_NS6detail15normal_iteratorINSA_10device_ptrI7double2EEEESG_EEEE10policy1000El11dot_functorSG_JPSE_SL_EEEvT0_iT1_T2_DpNS2_10kernel_argIT3_EE
        .type           _ZN3cub18CUB_300001_SM_10006detail9transform16transform_kernelINS2_10policy_hubILb1EN4cuda3std3__45tupleIJN6thrust24THRUST_300001_SM_1000_NS6detail15normal_iteratorINSA_10device_ptrI7double2EEEESG_EEEE10policy1000El11dot_functorSG_JPSE_SL_EEEvT0_iT1_T2_DpNS2_10kernel_argIT3_EE,@function
        .size           _ZN3cub18CUB_300001_SM_10006detail9transform16transform_kernelINS2_10policy_hubILb1EN4cuda3std3__45tupleIJN6thrust24THRUST_300001_SM_1000_NS6detail15normal_iteratorINSA_10device_ptrI7double2EEEESG_EEEE10policy1000El11dot_functorSG_JPSE_SL_EEEvT0_iT1_T2_DpNS2_10kernel_argIT3_EE,(.L_x_264 - _ZN3cub18CUB_300001_SM_10006detail9transform16transform_kernelINS2_10policy_hubILb1EN4cuda3std3__45tupleIJN6thrust24THRUST_300001_SM_1000_NS6detail15normal_iteratorINSA_10device_ptrI7double2EEEESG_EEEE10policy1000El11dot_functorSG_JPSE_SL_EEEvT0_iT1_T2_DpNS2_10kernel_argIT3_EE)
        .other          _ZN3cub18CUB_300001_SM_10006detail9transform16transform_kernelINS2_10policy_hubILb1EN4cuda3std3__45tupleIJN6thrust24THRUST_300001_SM_1000_NS6detail15normal_iteratorINSA_10device_ptrI7double2EEEESG_EEEE10policy1000El11dot_functorSG_JPSE_SL_EEEvT0_iT1_T2_DpNS2_10kernel_argIT3_EE,@"STO_CUDA_ENTRY STV_DEFAULT"
_ZN3cub18CUB_300001_SM_10006detail9transform16transform_kernelINS2_10policy_hubILb1EN4cuda3std3__45tupleIJN6thrust24THRUST_300001_SM_1000_NS6detail15normal_iteratorINSA_10device_ptrI7double2EEEESG_EEEE10policy1000El11dot_functorSG_JPSE_SL_EEEvT0_iT1_T2_DpNS2_10kernel_argIT3_EE:
.text._ZN3cub18CUB_300001_SM_10006detail9transform16transform_kernelINS2_10policy_hubILb1EN4cuda3std3__45tupleIJN6thrust24THRUST_300001_SM_1000_NS6detail15normal_iteratorINSA_10device_ptrI7double2EEEESG_EEEE10policy1000El11dot_functorSG_JPSE_SL_EEEvT0_iT1_T2_DpNS2_10kernel_argIT3_EE:
[----:B------:R-:W-:Y:S08]  /*0000*/  LDC R1, c[0x0][0x37c] ;  /* 0x0000df00ff017b82 */ /* 0x000ff00000000800 */
[----:B------:R-:W0:Y:S01]  /*0010*/  LDC R18, c[0x0][0x388] ;  /* 0x0000e200ff127b82 */ /* 0x000e220000000800 */
[----:B------:R-:W1:Y:S01]  /*0020*/  LDCU.64 UR4, c[0x0][0x380] ;  /* 0x00007000ff0477ac */ /* 0x000e620008000a00 */
[----:B------:R-:W2:Y:S01]  /*0030*/  S2R R29, SR_TID.X ;  /* 0x00000000001d7919 */ /* 0x000ea20000002100 */
[----:B------:R-:W-:Y:S05]  /*0040*/  BSSY.RECONVERGENT B0, `(.L_x_209) ;  /* 0x0000029000007945 */ /* 0x000fea0003800200 */
[----:B------:R-:W3:Y:S01]  /*0050*/  S2UR UR12, SR_CTAID.X ;  /* 0x00000000000c79c3 */ /* 0x000ee20000002500 */
[----:B0-----:R-:W-:-:S05]  /*0060*/  IMAD.SHL.U32 R5, R18, 0x80, RZ ;  /* 0x0000008012057824 */ /* 0x001fca00078e00ff */
[----:B------:R-:W-:Y:S01]  /*0070*/  SHF.R.S32.HI R0, RZ, 0x1f, R5 ;  /* 0x0000001fff007819 */ /* 0x000fe20000011405 */
[----:B---3--:R-:W-:-:S04]  /*0080*/  IMAD.WIDE.U32 R2, R5, UR12, RZ ;  /* 0x0000000c05027c25 */ /* 0x008fc8000f8e00ff */
[----:B------:R-:W-:Y:S01]  /*0090*/  IMAD R7, R0, UR12, RZ ;  /* 0x0000000c00077c24 */ /* 0x000fe2000f8e02ff */
[----:B-1----:R-:W-:Y:S01]  /*00a0*/  IADD3 R4, P1, PT, -R2, UR4, RZ ;  /* 0x0000000402047c10 */ /* 0x002fe2000ff3e1ff */
[----:B--2---:R-:W-:Y:S02]  /*00b0*/  IMAD.SHL.U32 R11, R29, 0x80, RZ ;  /* 0x000000801d0b7824 */ /* 0x004fe400078e00ff */
[----:B------:R-:W-:Y:S01]  /*00c0*/  IMAD.IADD R7, R3, 0x1, R7 ;  /* 0x0000000103077824 */ /* 0x000fe200078e0207 */
[----:B------:R-:W-:-:S04]  /*00d0*/  ISETP.LT.U32.AND P0, PT, R4, R5, PT ;  /* 0x000000050400720c */ /* 0x000fc80003f01070 */
[----:B------:R-:W-:-:S04]  /*00e0*/  IADD3.X R9, PT, PT, ~R7, UR5, RZ, P1, !PT ;  /* 0x0000000507097c10 */ /* 0x000fc80008ffe5ff */
[----:B------:R-:W-:-:S04]  /*00f0*/  ISETP.LT.AND.EX P0, PT, R9, R0, PT, P0 ;  /* 0x000000000900720c */ /* 0x000fc80003f01300 */
[----:B------:R-:W-:-:S04]  /*0100*/  SEL R0, R4, R5, P0 ;  /* 0x0000000504007207 */ /* 0x000fc80000000000 */
[----:B------:R-:W-:-:S04]  /*0110*/  SHF.L.U32 R4, R0, 0x4, RZ ;  /* 0x0000000400047819 */ /* 0x000fc800000006ff */
[----:B------:R-:W-:-:S13]  /*0120*/  ISETP.GE.AND P0, PT, R11, R4, PT ;  /* 0x000000040b00720c */ /* 0x000fda0003f06270 */
[----:B------:R-:W-:Y:S05]  /*0130*/  @P0 BRA `(.L_x_210) ;  /* 0x0000000000640947 */ /* 0x000fea0003800000 */
[----:B------:R-:W0:Y:S01]  /*0140*/  LDCU.64 UR4, c[0x0][0x398] ;  /* 0x00007300ff0477ac */ /* 0x000e220008000a00 */
[C---:B------:R-:W-:Y:S01]  /*0150*/  IMAD.SHL.U32 R6, R2.reuse, 0x10, RZ ;  /* 0x0000001002067824 */ /* 0x040fe200078e00ff */
[----:B------:R-:W-:Y:S01]  /*0160*/  SHF.L.U64.HI R10, R2, 0x4, R7 ;  /* 0x00000004020a7819 */ /* 0x000fe20000010207 */
[----:B------:R-:W-:Y:S01]  /*0170*/  BSSY.RECONVERGENT B1, `(.L_x_211) ;  /* 0x000000b000017945 */ /* 0x000fe20003800200 */
[----:B------:R-:W-:Y:S02]  /*0180*/  IMAD.MOV.U32 R13, RZ, RZ, R11 ;  /* 0x000000ffff0d7224 */ /* 0x000fe400078e000b */
[----:B0-----:R-:W-:-:S04]  /*0190*/  IADD3 R8, P0, PT, R6, UR4, RZ ;  /* 0x0000000406087c10 */ /* 0x001fc8000ff1e0ff */
[----:B------:R-:W-:-:S03]  /*01a0*/  IADD3.X R9, PT, PT, R10, UR5, RZ, P0, !PT ;  /* 0x000000050a097c10 */ /* 0x000fc600087fe4ff */
[----:B------:R-:W-:-:S07]  /*01b0*/  IMAD.WIDE.U32 R8, R29, 0x80, R8 ;  /* 0x000000801d087825 */ /* 0x000fce00078e0008 */
.L_x_212:
[----:B------:R-:W-:Y:S01]  /*01c0*/  VIADD R13, R13, 0x4000 ;  /* 0x000040000d0d7836 */ /* 0x000fe20000000000 */
[----:B------:R0:W-:Y:S04]  /*01d0*/  CCTL.E.PF2 [R8] ;  /* 0x000000000800798f */ /* 0x0001e80000800100 */
[----:B------:R-:W-:Y:S02]  /*01e0*/  ISETP.GE.AND P0, PT, R13, R4, PT ;  /* 0x000000040d00720c */ /* 0x000fe40003f06270 */
[----:B0-----:R-:W-:-:S04]  /*01f0*/  IADD3 R8, P1, PT, R8, 0x4000, RZ ;  /* 0x0000400008087810 */ /* 0x001fc80007f3e0ff */
[----:B------:R-:W-:-:S07]  /*0200*/  IADD3.X R9, PT, PT, RZ, R9, RZ, P1, !PT ;  /* 0x00000009ff097210 */ /* 0x000fce0000ffe4ff */
[----:B------:R-:W-:Y:S05]  /*0210*/  @!P0 BRA `(.L_x_212) ;  /* 0xfffffffc00e88947 */ /* 0x000fea000383ffff */
[----:B------:R-:W-:Y:S05]  /*0220*/  BSYNC.RECONVERGENT B1 ;  /* 0x0000000000017941 */ /* 0x000fea0003800200 */
.L_x_211:
[----:B------:R-:W0:Y:S02]  /*0230*/  LDCU.64 UR4, c[0x0][0x3a8] ;  /* 0x00007500ff0477ac */ /* 0x000e240008000a00 */
[----:B0-----:R-:W-:-:S04]  /*0240*/  IADD3 R8, P0, PT, R6, UR4, RZ ;  /* 0x0000000406087c10 */ /* 0x001fc8000ff1e0ff */
[----:B------:R-:W-:-:S03]  /*0250*/  IADD3.X R9, PT, PT, R10, UR5, RZ, P0, !PT ;  /* 0x000000050a097c10 */ /* 0x000fc600087fe4ff */
[----:B------:R-:W-:-:S07]  /*0260*/  IMAD.WIDE.U32 R8, R29, 0x80, R8 ;  /* 0x000000801d087825 */ /* 0x000fce00078e0008 */
.L_x_213:
[----:B------:R-:W-:Y:S01]  /*0270*/  VIADD R11, R11, 0x4000 ;  /* 0x000040000b0b7836 */ /* 0x000fe20000000000 */
[----:B------:R0:W-:Y:S04]  /*0280*/  CCTL.E.PF2 [R8] ;  /* 0x000000000800798f */ /* 0x0001e80000800100 */
[----:B------:R-:W-:Y:S02]  /*0290*/  ISETP.GE.AND P0, PT, R11, R4, PT ;  /* 0x000000040b00720c */ /* 0x000fe40003f06270 */
[----:B0-----:R-:W-:-:S05]  /*02a0*/  IADD3 R8, P1, PT, R8, 0x4000, RZ ;  /* 0x0000400008087810 */ /* 0x001fca0007f3e0ff */
[----:B------:R-:W-:-:S06]  /*02b0*/  IMAD.X R9, RZ, RZ, R9, P1 ;  /* 0x000000ffff097224 */ /* 0x000fcc00008e0609 */
[----:B------:R-:W-:Y:S05]  /*02c0*/  @!P0 BRA `(.L_x_213) ;  /* 0xfffffffc00e88947 */ /* 0x000fea000383ffff */
.L_x_210:
[----:B------:R-:W-:Y:S05]  /*02d0*/  BSYNC.RECONVERGENT B0 ;  /* 0x0000000000007941 */ /* 0x000fea0003800200 */
.L_x_209:
[----:B------:R-:W0:Y:S01]  /*02e0*/  LDCU.128 UR8, c[0x0][0x390] ;  /* 0x00007200ff0877ac */ /* 0x000e220008000c00 */
[----:B------:R-:W-:Y:S02]  /*02f0*/  ISETP.NE.AND P0, PT, R5, R0, PT ;  /* 0x000000000500720c */ /* 0x000fe40003f05270 */
[C---:B------:R-:W-:Y:S01]  /*0300*/  SHF.L.U32 R20, R2.reuse, 0x4, RZ ;  /* 0x0000000402147819 */ /* 0x040fe200000006ff */
[----:B------:R-:W1:Y:S01]  /*0310*/  LDCU.64 UR6, c[0x0][0x3a8] ;  /* 0x00007500ff0677ac */ /* 0x000e620008000a00 */
[----:B------:R-:W-:Y:S02]  /*0320*/  SHF.L.U64.HI R2, R2, 0x4, R7 ;  /* 0x0000000402027819 */ /* 0x000fe40000010207 */
[----:B------:R-:W-:Y:S01]  /*0330*/  R2UR UR13, R20 ;  /* 0x00000000140d72ca */ /* 0x000fe200000e0000 */
[----:B------:R-:W2:Y:S01]  /*0340*/  LDCU.64 UR14, c[0x0][0x358] ;  /* 0x00006b00ff0e77ac */ /* 0x000ea20008000a00 */
[----:B------:R-:W-:Y:S02]  /*0350*/  R2UR UR16, R2 ;  /* 0x00000000021072ca */ /* 0x000fe400000e0000 */
[----:B0-----:R-:W-:-:S02]  /*0360*/  IADD3 R24, P2, PT, R20, UR10, RZ ;  /* 0x0000000a14187c10 */ /* 0x001fc4000ff5e0ff */
[C---:B-1----:R-:W-:Y:S02]  /*0370*/  IADD3 R22, P3, PT, R20.reuse, UR6, RZ ;  /* 0x0000000614167c10 */ /* 0x042fe4000ff7e0ff */
[----:B------:R-:W-:Y:S02]  /*0380*/  IADD3 R20, P1, PT, R20, UR8, RZ ;  /* 0x0000000814147c10 */ /* 0x000fe4000ff3e0ff */
[C---:B------:R-:W-:Y:S02]  /*0390*/  IADD3.X R25, PT, PT, R2.reuse, UR11, RZ, P2, !PT ;  /* 0x0000000b02197c10 */ /* 0x040fe400097fe4ff */
[C---:B------:R-:W-:Y:S02]  /*03a0*/  IADD3.X R23, PT, PT, R2.reuse, UR7, RZ, P3, !PT ;  /* 0x0000000702177c10 */ /* 0x040fe40009ffe4ff */
[----:B------:R-:W-:Y:S01]  /*03b0*/  IADD3.X R21, PT, PT, R2, UR9, RZ, P1, !PT ;  /* 0x0000000902157c10 */ /* 0x000fe20008ffe4ff */
[----:B--2---:R-:W-:Y:S06]  /*03c0*/  @!P0 BRA `(.L_x_214) ;  /* 0x00000010008c8947 */ /* 0x004fec0003800000 */
[----:B------:R-:W-:-:S13]  /*03d0*/  ISETP.GE.AND P0, PT, R18, 0x1, PT ;  /* 0x000000011200780c */ /* 0x000fda0003f06270 */
[----:B------:R-:W-:Y:S05]  /*03e0*/  @!P0 EXIT ;  /* 0x000000000000894d */ /* 0x000fea0003800000 */
[----:B------:R-:W-:Y:S01]  /*03f0*/  ISETP.GE.U32.AND P0, PT, R18, 0x8, PT ;  /* 0x000000081200780c */ /* 0x000fe20003f06070 */
[----:B------:R-:W-:-:S12]  /*0400*/  IMAD.MOV.U32 R28, RZ, RZ, RZ ;  /* 0x000000ffff1c7224 */ /* 0x000fd800078e00ff */
[----:B------:R-:W-:Y:S05]  /*0410*/  @!P0 BRA `(.L_x_215) ;  /* 0x0000000800dc8947 */ /* 0x000fea0003800000 */
[----:B------:R-:W-:-:S13]  /*0420*/  ISETP.GE.AND P1, PT, R29, R0, PT ;  /* 0x000000001d00720c */ /* 0x000fda0003f26270 */
[----:B------:R-:W-:-:S04]  /*0430*/  @!P1 IMAD.WIDE.U32 R8, R29, 0x10, R24 ;  /* 0x000000101d089825 */ /* 0x000fc800078e0018 */
[C---:B------:R-:W-:Y:S02]  /*0440*/  @!P1 IMAD.WIDE.U32 R16, R29.reuse, 0x10, R22 ;  /* 0x000000101d109825 */ /* 0x040fe400078e0016 */
[----:B------:R-:W2:Y:S04]  /*0450*/  @!P1 LDG.E.128 R8, desc[UR14][R8.64] ;  /* 0x0000000e08089981 */ /* 0x000ea8000c1e1d00 */
[----:B------:R-:W2:Y:S01]  /*0460*/  @!P1 LDG.E.128 R4, desc[UR14][R16.64] ;  /* 0x0000000e10049981 */ /* 0x000ea2000c1e1d00 */
[C---:B------:R-:W-:Y:S02]  /*0470*/  VIADD R12, R29.reuse, 0x80 ;  /* 0x000000801d0c7836 */ /* 0x040fe40000000000 */
[----:B------:R-:W-:-:S03]  /*0480*/  @!P1 IMAD.WIDE.U32 R26, R29, 0x10, R20 ;  /* 0x000000101d1a9825 */ /* 0x000fc600078e0014 */
[C---:B------:R-:W-:Y:S01]  /*0490*/  ISETP.GE.AND P0, PT, R12.reuse, R0, PT ;  /* 0x000000000c00720c */ /* 0x040fe20003f06270 */
[----:B------:R-:W-:Y:S01]  /*04a0*/  IMAD.WIDE R14, R12, 0x10, R22 ;  /* 0x000000100c0e7825 */ /* 0x000fe200078e0216 */
[C---:B--2---:R-:W-:Y:S02]  /*04b0*/  @!P1 DMUL R2, R10.reuse, R6 ;  /* 0x000000060a029228 */ /* 0x044fe40000000000 */
[----:B------:R-:W-:-:S06]  /*04c0*/  @!P1 DMUL R10, R10, R4 ;  /* 0x000000040a0a9228 */ /* 0x000fcc0000000000 */
[C---:B------:R-:W-:Y:S02]  /*04d0*/  @!P1 DFMA R4, R8.reuse, R4, R2 ;  /* 0x000000040804922b */ /* 0x040fe40000000002 */
[----:B------:R-:W-:Y:S01]  /*04e0*/  @!P1 DFMA R6, R8, R6, -R10 ;  /* 0x000000060806922b */ /* 0x000fe2000000080a */
[----:B------:R-:W-:-:S06]  /*04f0*/  IMAD.WIDE R2, R12, 0x10, R24 ;  /* 0x000000100c027825 */ /* 0x000fcc00078e0218 */
[----:B------:R0:W-:Y:S04]  /*0500*/  @!P1 STG.E.128 desc[UR14][R26.64], R4 ;  /* 0x000000041a009986 */ /* 0x0001e8000c101d0e */
[----:B------:R-:W2:Y:S04]  /*0510*/  @!P0 LDG.E.128 R8, desc[UR14][R2.64] ;  /* 0x0000000e02088981 */ /* 0x000ea8000c1e1d00 */
[----:B0-----:R-:W2:Y:S01]  /*0520*/  @!P0 LDG.E.128 R4, desc[UR14][R14.64] ;  /* 0x0000000e0e048981 */ /* 0x001ea2000c1e1d00 */
[----:B------:R-:W-:Y:S01]  /*0530*/  IADD3 R13, PT, PT, R29, 0x100, RZ ;  /* 0x000001001d0d7810 */ /* 0x000fe20007ffe0ff */
[----:B------:R-:W-:Y:S01]  /*0540*/  BSSY.RECONVERGENT B0, `(.L_x_216) ;  /* 0x000001c000007945 */ /* 0x000fe20003800200 */
[----:B------:R-:W-:-:S02]  /*0550*/  LOP3.LUT R28, R18, 0x7ffffff8, RZ, 0xc0, !PT ;  /* 0x7ffffff8121c7812 */ /* 0x000fc400078ec0ff */
[----:B------:R-:W-:Y:S01]  /*0560*/  ISETP.GE.AND P6, PT, R13, R0, PT ;  /* 0x000000000d00720c */ /* 0x000fe20003fc6270 */
[----:B------:R-:W-:-:S05]  /*0570*/  VIADD R13, R29, 0x180 ;  /* 0x000001801d0d7836 */ /* 0x000fca0000000000 */
[----:B------:R-:W-:Y:S01]  /*0580*/  ISETP.GE.AND P5, PT, R13, R0, PT ;  /* 0x000000000d00720c */ /* 0x000fe20003fa6270 */
[----:B------:R-:W-:Y:S01]  /*0590*/  IMAD.WIDE R12, R12, 0x10, R20 ;  /* 0x000000100c0c7825 */ /* 0x000fe200078e0214 */
[C---:B--2---:R-:W-:Y:S02]  /*05a0*/  @!P0 DMUL R16, R10.reuse, R6 ;  /* 0x000000060a108228 */ /* 0x044fe40000000000 */
[----:B------:R-:W-:-:S06]  /*05b0*/  @!P0 DMUL R10, R10, R4 ;  /* 0x000000040a0a8228 */ /* 0x000fcc0000000000 */
[C---:B------:R-:W-:Y:S01]  /*05c0*/  @!P0 DFMA R4, R8.reuse, R4, R16 ;  /* 0x000000040804822b */ /* 0x040fe20000000010 */
[C---:B------:R-:W-:Y:S01]  /*05d0*/  VIADD R17, R29.reuse, 0x200 ;  /* 0x000002001d117836 */ /* 0x040fe20000000000 */
[----:B------:R-:W-:Y:S01]  /*05e0*/  @!P0 DFMA R6, R8, R6, -R10 ;  /* 0x000000060806822b */ /* 0x000fe2000000080a */
[C---:B------:R-:W-:Y:S01]  /*05f0*/  VIADD R11, R29.reuse, 0x300 ;  /* 0x000003001d0b7836 */ /* 0x040fe20000000000 */
[----:B------:R-:W-:Y:S02]  /*0600*/  IADD3 R9, PT, PT, R29, 0x280, RZ ;  /* 0x000002801d097810 */ /* 0x000fe40007ffe0ff */
[-C--:B------:R-:W-:Y:S01]  /*0610*/  ISETP.GE.AND P4, PT, R17, R0.reuse, PT ;  /* 0x000000001100720c */ /* 0x080fe20003f86270 */
[----:B------:R-:W-:Y:S02]  /*0620*/  VIADD R17, R29, 0x380 ;  /* 0x000003801d117836 */ /* 0x000fe40000000000 */
[----:B------:R0:W-:Y:S01]  /*0630*/  @!P0 STG.E.128 desc[UR14][R12.64], R4 ;  /* 0x000000040c008986 */ /* 0x0001e2000c101d0e */
[----:B------:R-:W-:-:S02]  /*0640*/  ISETP.GE.AND P3, PT, R9, R0, PT ;  /* 0x000000000900720c */ /* 0x000fc40003f66270 */
[-C--:B------:R-:W-:Y:S02]  /*0650*/  ISETP.GE.AND P2, PT, R11, R0.reuse, PT ;  /* 0x000000000b00720c */ /* 0x080fe40003f46270 */
[----:B------:R-:W-:Y:S02]  /*0660*/  ISETP.GE.AND P1, PT, R17, R0, PT ;  /* 0x000000001100720c */ /* 0x000fe40003f26270 */
[----:B------:R-:W-:Y:S01]  /*0670*/  ISETP.NE.AND P0, PT, R28, 0x8, PT ;  /* 0x000000081c00780c */ /* 0x000fe20003f05270 */
[----:B------:R-:W-:-:S12]  /*0680*/  @P6 BRA `(.L_x_217) ;  /* 0x00000000001c6947 */ /* 0x000fd80003800000 */
[----:B0-----:R-:W2:Y:S04]  /*0690*/  LDG.E.128 R4, desc[UR14][R2.64+0x800] ;  /* 0x0008000e02047981 */ /* 0x001ea8000c1e1d00 */
[----:B------:R-:W2:Y:S02]  /*06a0*/  LDG.E.128 R8, desc[UR14][R14.64+0x800] ;  /* 0x0008000e0e087981 */ /* 0x000ea4000c1e1d00 */
[C---:B--2---:R-:W-:Y:S02]  /*06b0*/  DMUL R16, R6.reuse, R10 ;  /* 0x0000000a06107228 */ /* 0x044fe40000000000 */
[----:B------:R-:W-:-:S06]  /*06c0*/  DMUL R6, R6, R8 ;  /* 0x0000000806067228 */ /* 0x000fcc0000000000 */
[C---:B------:R-:W-:Y:S02]  /*06d0*/  DFMA R8, R4.reuse, R8, R16 ;  /* 0x000000080408722b */ /* 0x040fe40000000010 */
[----:B------:R-:W-:-:S07]  /*06e0*/  DFMA R10, R4, R10, -R6 ;  /* 0x0000000a040a722b */ /* 0x000fce0000000806 */
[----:B------:R1:W-:Y:S04]  /*06f0*/  STG.E.128 desc[UR14][R12.64+0x800], R8 ;  /* 0x000800080c007986 */ /* 0x0003e8000c101d0e */
.L_x_217:
[----:B------:R-:W-:Y:S05]  /*0700*/  BSYNC.RECONVERGENT B0 ;  /* 0x0000000000007941 */ /* 0x000fea0003800200 */
.L_x_216:
[----:B------:R-:W-:Y:S04]  /*0710*/  BSSY.RECONVERGENT B0, `(.L_x_218) ;  /* 0x0000009000007945 */ /* 0x000fe80003800200 */
[----:B------:R-:W-:Y:S05]  /*0720*/  @P5 BRA `(.L_x_219) ;  /* 0x00000000001c5947 */ /* 0x000fea0003800000 */
[----:B0-----:R-:W2:Y:S04]  /*0730*/  LDG.E.128 R4, desc[UR14][R2.64+0x1000] ;  /* 0x0010000e02047981 */ /* 0x001ea8000c1e1d00 */
[----:B-1----:R-:W2:Y:S02]  /*0740*/  LDG.E.128 R8, desc[UR14][R14.64+0x1000] ;  /* 0x0010000e0e087981 */ /* 0x002ea4000c1e1d00 */
[C---:B--2---:R-:W-:Y:S02]  /*0750*/  DMUL R16, R6.reuse, R10 ;  /* 0x0000000a06107228 */ /* 0x044fe40000000000 */
[----:B------:R-:W-:-:S06]  /*0760*/  DMUL R6, R6, R8 ;  /* 0x0000000806067228 */ /* 0x000fcc0000000000 */
[C---:B------:R-:W-:Y:S02]  /*0770*/  DFMA R8, R4.reuse, R8, R16 ;  /* 0x000000080408722b */ /* 0x040fe40000000010 */
[----:B------:R-:W-:-:S07]  /*0780*/  DFMA R10, R4, R10, -R6 ;  /* 0x0000000a040a722b */ /* 0x000fce0000000806 */
[----:B------:R2:W-:Y:S04]  /*0790*/  STG.E.128 desc[UR14][R12.64+0x1000], R8 ;  /* 0x001000080c007986 */ /* 0x0005e8000c101d0e */
.L_x_219:
[----:B------:R-:W-:Y:S05]  /*07a0*/  BSYNC.RECONVERGENT B0 ;  /* 0x0000000000007941 */ /* 0x000fea0003800200 */
.L_x_218:
[----:B------:R-:W-:Y:S04]  /*07b0*/  BSSY.RECONVERGENT B0, `(.L_x_220) ;  /* 0x0000009000007945 */ /* 0x000fe80003800200 */
[----:B------:R-:W-:Y:S05]  /*07c0*/  @P4 BRA `(.L_x_221) ;  /* 0x00000000001c4947 */ /* 0x000fea0003800000 */
[----:B0-----:R-:W3:Y:S04]  /*07d0*/  LDG.E.128 R4, desc[UR14][R2.64+0x1800] ;  /* 0x0018000e02047981 */ /* 0x001ee8000c1e1d00 */
[----:B-12---:R-:W3:Y:S02]  /*07e0*/  LDG.E.128 R8, desc[UR14][R14.64+0x1800] ;  /* 0x0018000e0e087981 */ /* 0x006ee4000c1e1d00 */
[C---:B---3--:R-:W-:Y:S02]  /*07f0*/  DMUL R16, R6.reuse, R10 ;  /* 0x0000000a06107228 */ /* 0x048fe40000000000 */
[----:B------:R-:W-:-:S06]  /*0800*/  DMUL R6, R6, R8 ;  /* 0x0000000806067228 */ /* 0x000fcc0000000000 */
[C---:B------:R-:W-:Y:S02]  /*0810*/  DFMA R8, R4.reuse, R8, R16 ;  /* 0x000000080408722b */ /* 0x040fe40000000010 */
[----:B------:R-:W-:-:S07]  /*0820*/  DFMA R10, R4, R10, -R6 ;  /* 0x0000000a040a722b */ /* 0x000fce0000000806 */
[----:B------:R3:W-:Y:S04]  /*0830*/  STG.E.128 desc[UR14][R12.64+0x1800], R8 ;  /* 0x001800080c007986 */ /* 0x0007e8000c101d0e */
.L_x_221:
[----:B------:R-:W-:Y:S05]  /*0840*/  BSYNC.RECONVERGENT B0 ;  /* 0x0000000000007941 */ /* 0x000fea0003800200 */
.L_x_220:
[----:B------:R-:W-:Y:S04]  /*0850*/  BSSY.RECONVERGENT B0, `(.L_x_222) ;  /* 0x0000009000007945 */ /* 0x000fe80003800200 */
[----:B------:R-:W-:Y:S05]  /*0860*/  @P3 BRA `(.L_x_223) ;  /* 0x00000000001c3947 */ /* 0x000fea0003800000 */
[----:B0-----:R-:W4:Y:S04]  /*0870*/  LDG.E.128 R4, desc[UR14][R2.64+0x2000] ;  /* 0x0020000e02047981 */ /* 0x001f28000c1e1d00 */
[----:B-123--:R-:W4:Y:S02]  /*0880*/  LDG.E.128 R8, desc[UR14][R14.64+0x2000] ;  /* 0x0020000e0e087981 */ /* 0x00ef24000c1e1d00 */
[C---:B----4-:R-:W-:Y:S02]  /*0890*/  DMUL R16, R6.reuse, R10 ;  /* 0x0000000a06107228 */ /* 0x050fe40000000000 */
[----:B------:R-:W-:-:S06]  /*08a0*/  DMUL R6, R6, R8 ;  /* 0x0000000806067228 */ /* 0x000fcc0000000000 */
[C---:B------:R-:W-:Y:S02]  /*08b0*/  DFMA R8, R4.reuse, R8, R16 ;  /* 0x000000080408722b */ /* 0x040fe40000000010 */
[----:B------:R-:W-:-:S07]  /*08c0*/  DFMA R10, R4, R10, -R6 ;  /* 0x0000000a040a722b */ /* 0x000fce0000000806 */
[----:B------:R4:W-:Y:S04]  /*08d0*/  STG.E.128 desc[UR14][R12.64+0x2000], R8 ;  /* 0x002000080c007986 */ /* 0x0009e8000c101d0e */
.L_x_223:
[----:B------:R-:W-:Y:S05]  /*08e0*/  BSYNC.RECONVERGENT B0 ;  /* 0x0000000000007941 */ /* 0x000fea0003800200 */
.L_x_222:
[----:B------:R-:W-:Y:S04]  /*08f0*/  BSSY.RECONVERGENT B0, `(.L_x_224) ;  /* 0x0000009000007945 */ /* 0x000fe80003800200 */
[----:B------:R-:W-:Y:S05]  /*0900*/  @P2 BRA `(.L_x_225) ;  /* 0x00000000001c2947 */ /* 0x000fea0003800000 */
[----:B0-----:R-:W5:Y:S04]  /*0910*/  LDG.E.128 R4, desc[UR14][R2.64+0x2800] ;  /* 0x0028000e02047981 */ /* 0x001f68000c1e1d00 */
[----:B-1234-:R-:W5:Y:S02]  /*0920*/  LDG.E.128 R8, desc[UR14][R14.64+0x2800] ;  /* 0x0028000e0e087981 */ /* 0x01ef64000c1e1d00 */
[C---:B-----5:R-:W-:Y:S02]  /*0930*/  DMUL R16, R6.reuse, R10 ;  /* 0x0000000a06107228 */ /* 0x060fe40000000000 */
[----:B------:R-:W-:-:S06]  /*0940*/  DMUL R6, R6, R8 ;  /* 0x0000000806067228 */ /* 0x000fcc0000000000 */
[C---:B------:R-:W-:Y:S02]  /*0950*/  DFMA R8, R4.reuse, R8, R16 ;  /* 0x000000080408722b */ /* 0x040fe40000000010 */
[----:B------:R-:W-:-:S07]  /*0960*/  DFMA R10, R4, R10, -R6 ;  /* 0x0000000a040a722b */ /* 0x000fce0000000806 */
[----:B------:R0:W-:Y:S04]  /*0970*/  STG.E.128 desc[UR14][R12.64+0x2800], R8 ;  /* 0x002800080c007986 */ /* 0x0001e8000c101d0e */
.L_x_225:
[----:B------:R-:W-:Y:S05]  /*0980*/  BSYNC.RECONVERGENT B0 ;  /* 0x0000000000007941 */ /* 0x000fea0003800200 */
.L_x_224:
        /* <DEDUP_REMOVED lines=9> */
.L_x_227:
[----:B------:R-:W-:Y:S05]  /*0a20*/  BSYNC.RECONVERGENT B0 ;  /* 0x0000000000007941 */ /* 0x000fea0003800200 */
.L_x_226:
[----:B------:R-:W-:Y:S05]  /*0a30*/  @!P0 BRA `(.L_x_215) ;  /* 0x0000000400548947 */ /* 0x000fea0003800000 */
[----:B------:R-:W-:-:S07]  /*0a40*/  MOV R26, 0x8 ;  /* 0x00000008001a7802 */ /* 0x000fce0000000f00 */
.L_x_230:
[----:B------:R-:W-:-:S05]  /*0a50*/  IMAD R27, R26, 0x80, R29 ;  /* 0x000000801a1b7824 */ /* 0x000fca00078e021d */
[----:B------:R-:W-:-:S13]  /*0a60*/  ISETP.GE.AND P0, PT, R27, R0, PT ;  /* 0x000000001b00720c */ /* 0x000fda0003f06270 */
[----:B0-----:R-:W-:-:S04]  /*0a70*/  @!P0 IMAD.WIDE.U32 R16, R27, 0x10, R24 ;  /* 0x000000101b108825 */ /* 0x001fc800078e0018 */
[C---:B------:R-:W-:Y:S01]  /*0a80*/  @!P0 IMAD.WIDE.U32 R18, R27.reuse, 0x10, R22 ;  /* 0x000000101b128825 */ /* 0x040fe200078e0016 */
[----:B01234-:R-:W2:Y:S04]  /*0a90*/  @!P0 LDG.E.128 R12, desc[UR14][R16.64] ;  /* 0x0000000e100c8981 */ /* 0x01fea8000c1e1d00 */
[----:B------:R-:W2:Y:S01]  /*0aa0*/  @!P0 LDG.E.128 R8, desc[UR14][R18.64] ;  /* 0x0000000e12088981 */ /* 0x000ea2000c1e1d00 */
[----:B------:R-:W-:-:S04]  /*0ab0*/  VIADD R6, R27, 0x80 ;  /* 0x000000801b067836 */ /* 0x000fc80000000000 */
[C---:B------:R-:W-:Y:S01]  /*0ac0*/  IMAD.WIDE R4, R6.reuse, 0x10, R22 ;  /* 0x0000001006047825 */ /* 0x040fe200078e0216 */
[----:B------:R-:W-:Y:S01]  /*0ad0*/  ISETP.GE.AND P1, PT, R6, R0, PT ;  /* 0x000000000600720c */ /* 0x000fe20003f26270 */
[C---:B--2---:R-:W-:Y:S02]  /*0ae0*/  @!P0 DMUL R2, R14.reuse, R10 ;  /* 0x0000000a0e028228 */ /* 0x044fe40000000000 */
[----:B------:R-:W-:-:S06]  /*0af0*/  @!P0 DMUL R14, R14, R8 ;  /* 0x000000080e0e8228 */ /* 0x000fcc0000000000 */
[C---:B------:R-:W-:Y:S02]  /*0b00*/  @!P0 DFMA R8, R12.reuse, R8, R2 ;  /* 0x000000080c08822b */ /* 0x040fe40000000002 */
[----:B------:R-:W-:Y:S01]  /*0b10*/  @!P0 DFMA R10, R12, R10, -R14 ;  /* 0x0000000a0c0a822b */ /* 0x000fe2000000080e */
[----:B------:R-:W-:-:S04]  /*0b20*/  IMAD.WIDE R2, R6, 0x10, R24 ;  /* 0x0000001006027825 */ /* 0x000fc800078e0218 */
[----:B------:R-:W-:-:S05]  /*0b30*/  @!P0 IMAD.WIDE.U32 R12, R27, 0x10, R20 ;  /* 0x000000101b0c8825 */ /* 0x000fca00078e0014 */
[----:B------:R0:W-:Y:S04]  /*0b40*/  @!P0 STG.E.128 desc[UR14][R12.64], R8 ;  /* 0x000000080c008986 */ /* 0x0001e8000c101d0e */
[----:B------:R-:W2:Y:S04]  /*0b50*/  @!P1 LDG.E.128 R16, desc[UR14][R4.64] ;  /* 0x0000000e04109981 */ /* 0x000ea8000c1e1d00 */
[----:B0-----:R-:W2:Y:S01]  /*0b60*/  @!P1 LDG.E.128 R12, desc[UR14][R2.64] ;  /* 0x0000000e020c9981 */ /* 0x001ea2000c1e1d00 */
[----:B------:R-:W-:-:S04]  /*0b70*/  IADD3 R7, PT, PT, R27, 0x100, RZ ;  /* 0x000001001b077810 */ /* 0x000fc80007ffe0ff */
[----:B------:R-:W-:Y:S01]  /*0b80*/  ISETP.GE.AND P0, PT, R7, R0, PT ;  /* 0x000000000700720c */ /* 0x000fe20003f06270 */
[----:B------:R-:W-:Y:S01]  /*0b90*/  IMAD.WIDE R6, R6, 0x10, R20 ;  /* 0x0000001006067825 */ /* 0x000fe200078e0214 */
[C---:B--2---:R-:W-:Y:S02]  /*0ba0*/  @!P1 DMUL R8, R14.reuse, R18 ;  /* 0x000000120e089228 */ /* 0x044fe40000000000 */
[----:B------:R-:W-:-:S06]  /*0bb0*/  @!P1 DMUL R10, R14, R16 ;  /* 0x000000100e0a9228 */ /* 0x000fcc0000000000 */
[C---:B------:R-:W-:Y:S02]  /*0bc0*/  @!P1 DFMA R8, R12.reuse, R16, R8 ;  /* 0x000000100c08922b */ /* 0x040fe40000000008 */
[----:B------:R-:W-:-:S07]  /*0bd0*/  @!P1 DFMA R10, R12, R18, -R10 ;  /* 0x000000120c0a922b */ /* 0x000fce000000080a */
[----:B------:R0:W-:Y:S04]  /*0be0*/  @!P1 STG.E.128 desc[UR14][R6.64], R8 ;  /* 0x0000000806009986 */ /* 0x0001e8000c101d0e */
[----:B------:R-:W2:Y:S04]  /*0bf0*/  @!P0 LDG.E.128 R12, desc[UR14][R4.64+0x800] ;  /* 0x0008000e040c8981 */ /* 0x000ea8000c1e1d00 */
[----:B0-----:R-:W2:Y:S02]  /*0c00*/  @!P0 LDG.E.128 R8, desc[UR14][R2.64+0x800] ;  /* 0x0008000e02088981 */ /* 0x001ea4000c1e1d00 */
[----:B--2---:R-:W-:-:S02]  /*0c10*/  @!P0 DMUL R16, R10, R14 ;  /* 0x0000000e0a108228 */ /* 0x004fc40000000000 */
[----:B------:R-:W-:-:S06]  /*0c20*/  @!P0 DMUL R18, R10, R12 ;  /* 0x0000000c0a128228 */ /* 0x000fcc0000000000 */
[----:B------:R-:W-:Y:S01]  /*0c30*/  @!P0 DFMA R16, R8, R12, R16 ;  /* 0x0000000c0810822b */ /* 0x000fe20000000010 */
[----:B------:R-:W-:-:S05]  /*0c40*/  VIADD R13, R27, 0x180 ;  /* 0x000001801b0d7836 */ /* 0x000fca0000000000 */
[----:B------:R-:W-:Y:S01]  /*0c50*/  ISETP.GE.AND P1, PT, R13, R0, PT ;  /* 0x000000000d00720c */ /* 0x000fe20003f26270 */
[----:B------:R-:W-:-:S07]  /*0c60*/  @!P0 DFMA R18, R8, R14, -R18 ;  /* 0x0000000e0812822b */ /* 0x000fce0000000812 */
[----:B------:R0:W-:Y:S05]  /*0c70*/  @!P0 STG.E.128 desc[UR14][R6.64+0x800], R16 ;  /* 0x0008001006008986 */ /* 0x0001ea000c101d0e */
[----:B------:R-:W0:Y:S04]  /*0c80*/  @!P1 LDG.E.128 R8, desc[UR14][R2.64+0x1000] ;  /* 0x0010000e02089981 */ /* 0x000e28000c1e1d00 */
[----:B------:R-:W0:Y:S02]  /*0c90*/  @!P1 LDG.E.128 R12, desc[UR14][R4.64+0x1000] ;  /* 0x0010000e040c9981 */ /* 0x000e24000c1e1d00 */
[----:B0-----:R-:W-:-:S02]  /*0ca0*/  @!P1 DMUL R16, R10, R14 ;  /* 0x0000000e0a109228 */ /* 0x001fc40000000000 */
[----:B------:R-:W-:-:S06]  /*0cb0*/  @!P1 DMUL R18, R10, R12 ;  /* 0x0000000c0a129228 */ /* 0x000fcc0000000000 */
[C---:B------:R-:W-:Y:S02]  /*0cc0*/  @!P1 DFMA R16, R8.reuse, R12, R16 ;  /* 0x0000000c0810922b */ /* 0x040fe40000000010 */
[----:B------:R-:W-:Y:S01]  /*0cd0*/  @!P1 DFMA R18, R8, R14, -R18 ;  /* 0x0000000e0812922b */ /* 0x000fe20000000812 */
[----:B------:R-:W-:-:S05]  /*0ce0*/  VIADD R9, R27, 0x200 ;  /* 0x000002001b097836 */ /* 0x000fca0000000000 */
[----:B------:R-:W-:Y:S01]  /*0cf0*/  ISETP.GE.AND P0, PT, R9, R0, PT ;  /* 0x000000000900720c */ /* 0x000fe20003f06270 */
[----:B------:R0:W-:-:S12]  /*0d00*/  @!P1 STG.E.128 desc[UR14][R6.64+0x1000], R16 ;  /* 0x0010001006009986 */ /* 0x0001d8000c101d0e */
[----:B------:R-:W0:Y:S04]  /*0d10*/  @!P0 LDG.E.128 R8, desc[UR14][R2.64+0x1800] ;  /* 0x0018000e02088981 */ /* 0x000e28000c1e1d00 */
[----:B------:R-:W0:Y:S02]  /*0d20*/  @!P0 LDG.E.128 R12, desc[UR14][R4.64+0x1800] ;  /* 0x0018000e040c8981 */ /* 0x000e24000c1e1d00 */
[C---:B0-----:R-:W-:Y:S02]  /*0d30*/  @!P0 DMUL R16, R10.reuse, R14 ;  /* 0x0000000e0a108228 */ /* 0x041fe40000000000 */
[----:B------:R-:W-:-:S06]  /*0d40*/  @!P0 DMUL R18, R10, R12 ;  /* 0x0000000c0a128228 */ /* 0x000fcc0000000000 */
[C---:B------:R-:W-:Y:S02]  /*0d50*/  @!P0 DFMA R16, R8.reuse, R12, R16 ;  /* 0x0000000c0810822b */ /* 0x040fe40000000010 */
[----:B------:R-:W-:Y:S01]  /*0d60*/  @!P0 DFMA R18, R8, R14, -R18 ;  /* 0x0000000e0812822b */ /* 0x000fe20000000812 */
[----:B------:R-:W-:-:S04]  /*0d70*/  IADD3 R9, PT, PT, R27, 0x280, RZ ;  /* 0x000002801b097810 */ /* 0x000fc80007ffe0ff */
[----:B------:R-:W-:Y:S02]  /*0d80*/  ISETP.GE.AND P1, PT, R9, R0, PT ;  /* 0x000000000900720c */ /* 0x000fe40003f26270 */
[----:B------:R0:W-:Y:S11]  /*0d90*/  @!P0 STG.E.128 desc[UR14][R6.64+0x1800], R16 ;  /* 0x0018001006008986 */ /* 0x0001f6000c101d0e */
        /* <DEDUP_REMOVED lines=10> */
[----:B------:R-:W0:Y:S01]  /*0e40*/  @!P0 LDG.E.128 R12, desc[UR14][R4.64+0x2800] ;  /* 0x0028000e040c8981 */ /* 0x000e22000c1e1d00 */
[----:B------:R-:W-:-:S05]  /*0e50*/  VIADD R27, R27, 0x380 ;  /* 0x000003801b1b7836 */ /* 0x000fca0000000000 */
[----:B------:R-:W-:Y:S01]  /*0e60*/  ISETP.GE.AND P1, PT, R27, R0, PT ;  /* 0x000000001b00720c */ /* 0x000fe20003f26270 */
[----:B------:R-:W-:Y:S01]  /*0e70*/  BSSY.RECONVERGENT B0, `(.L_x_228) ;  /* 0x0000010000007945 */ /* 0x000fe20003800200 */
[----:B------:R-:W-:Y:S01]  /*0e80*/  IADD3 R26, PT, PT, R26, 0x8, RZ ;  /* 0x000000081a1a7810 */ /* 0x000fe20007ffe0ff */
[C---:B0-----:R-:W-:Y:S02]  /*0e90*/  @!P0 DMUL R16, R10.reuse, R14 ;  /* 0x0000000e0a108228 */ /* 0x041fe40000000000 */
[----:B------:R-:W-:-:S06]  /*0ea0*/  @!P0 DMUL R18, R10, R12 ;  /* 0x0000000c0a128228 */ /* 0x000fcc0000000000 */
[C---:B------:R-:W-:Y:S02]  /*0eb0*/  @!P0 DFMA R16, R8.reuse, R12, R16 ;  /* 0x0000000c0810822b */ /* 0x040fe40000000010 */
[----:B------:R-:W-:-:S07]  /*0ec0*/  @!P0 DFMA R18, R8, R14, -R18 ;  /* 0x0000000e0812822b */ /* 0x000fce0000000812 */
[----:B------:R0:W-:Y:S01]  /*0ed0*/  @!P0 STG.E.128 desc[UR14][R6.64+0x2800], R16 ;  /* 0x0028001006008986 */ /* 0x0001e2000c101d0e */
[----:B------:R-:W-:Y:S01]  /*0ee0*/  ISETP.NE.AND P0, PT, R26, R28, PT ;  /* 0x0000001c1a00720c */ /* 0x000fe20003f05270 */
[----:B------:R-:W-:-:S12]  /*0ef0*/  @P1 BRA `(.L_x_229) ;  /* 0x00000000001c1947 */ /* 0x000fd80003800000 */
[----:B------:R-:W2:Y:S04]  /*0f00*/  LDG.E.128 R8, desc[UR14][R2.64+0x3000] ;  /* 0x0030000e02087981 */ /* 0x000ea8000c1e1d00 */
[----:B------:R-:W2:Y:S02]  /*0f10*/  LDG.E.128 R12, desc[UR14][R4.64+0x3000] ;  /* 0x0030000e040c7981 */ /* 0x000ea4000c1e1d00 */
[C---:B--2---:R-:W-:Y:S02]  /*0f20*/  DMUL R2, R10.reuse, R14 ;  /* 0x0000000e0a027228 */ /* 0x044fe40000000000 */
[----:B------:R-:W-:-:S06]  /*0f30*/  DMUL R10, R10, R12 ;  /* 0x0000000c0a0a7228 */ /* 0x000fcc0000000000 */
[C---:B------:R-:W-:Y:S02]  /*0f40*/  DFMA R12, R8.reuse, R12, R2 ;  /* 0x0000000c080c722b */ /* 0x040fe40000000002 */
[----:B------:R-:W-:-:S07]  /*0f50*/  DFMA R14, R8, R14, -R10 ;  /* 0x0000000e080e722b */ /* 0x000fce000000080a */
[----:B------:R1:W-:Y:S04]  /*0f60*/  STG.E.128 desc[UR14][R6.64+0x3000], R12 ;  /* 0x0030000c06007986 */ /* 0x0003e8000c101d0e */
.L_x_229:
[----:B------:R-:W-:Y:S05]  /*0f70*/  BSYNC.RECONVERGENT B0 ;  /* 0x0000000000007941 */ /* 0x000fea0003800200 */
.L_x_228:
[----:B------:R-:W-:Y:S05]  /*0f80*/  @P0 BRA `(.L_x_230) ;  /* 0xfffffff800b00947 */ /* 0x000fea000383ffff */
.L_x_215:
[----:B------:R-:W5:Y:S02]  /*0f90*/  LDC R2, c[0x0][0x388] ;  /* 0x0000e200ff027b82 */ /* 0x000f640000000800 */
[----:B-----5:R-:W-:-:S04]  /*0fa0*/  LOP3.LUT R2, R2, 0x7, RZ, 0xc0, !PT ;  /* 0x0000000702027812 */ /* 0x020fc800078ec0ff */
[----:B------:R-:W-:-:S13]  /*0fb0*/  ISETP.NE.AND P0, PT, R2, RZ, PT ;  /* 0x000000ff0200720c */ /* 0x000fda0003f05270 */
[----:B------:R-:W-:Y:S05]  /*0fc0*/  @!P0 EXIT ;  /* 0x000000000000894d */ /* 0x000fea0003800000 */
[----:B0-----:R-:W0:Y:S01]  /*0fd0*/  LDC R17, c[0x0][0x388] ;  /* 0x0000e200ff117b82 */ /* 0x001e220000000800 */
[----:B------:R-:W-:Y:S02]  /*0fe0*/  ISETP.GE.U32.AND P0, PT, R2, 0x4, PT ;  /* 0x000000040200780c */ /* 0x000fe40003f06070 */
[----:B0-----:R-:W-:-:S04]  /*0ff0*/  LOP3.LUT R16, R17, 0x3, RZ, 0xc0, !PT ;  /* 0x0000000311107812 */ /* 0x001fc800078ec0ff */
[----:B------:R-:W-:-:S07]  /*1000*/  ISETP.NE.AND P2, PT, R16, RZ, PT ;  /* 0x000000ff1000720c */ /* 0x000fce0003f45270 */
[----:B------:R-:W-:Y:S06]  /*1010*/  @!P0 BRA `(.L_x_231) ;  /* 0x0000000000c48947 */ /* 0x000fec0003800000 */
[----:B------:R-:W-:-:S05]  /*1020*/  IMAD R3, R28, 0x80, R29 ;  /* 0x000000801c037824 */ /* 0x000fca00078e021d */
[----:B------:R-:W-:-:S13]  /*1030*/  ISETP.GE.AND P0, PT, R3, R0, PT ;  /* 0x000000000300720c */ /* 0x000fda0003f06270 */
[----:B-1----:R-:W-:-:S04]  /*1040*/  @!P0 IMAD.WIDE R14, R3, 0x10, R24 ;  /* 0x00000010030e8825 */ /* 0x002fc800078e0218 */
[C---:B------:R-:W-:Y:S01]  /*1050*/  @!P0 IMAD.WIDE R18, R3.reuse, 0x10, R22 ;  /* 0x0000001003128825 */ /* 0x040fe200078e0216 */
[----:B------:R-:W5:Y:S04]  /*1060*/  @!P0 LDG.E.128 R4, desc[UR14][R14.64] ;  /* 0x0000000e0e048981 */ /* 0x000f68000c1e1d00 */
[----:B--234-:R-:W5:Y:S01]  /*1070*/  @!P0 LDG.E.128 R8, desc[UR14][R18.64] ;  /* 0x0000000e12088981 */ /* 0x01cf62000c1e1d00 */
[----:B------:R-:W-:-:S05]  /*1080*/  VIADD R2, R3, 0x80 ;  /* 0x0000008003027836 */ /* 0x000fca0000000000 */
[----:B------:R-:W-:Y:S01]  /*1090*/  ISETP.GE.AND P1, PT, R2, R0, PT ;  /* 0x000000000200720c */ /* 0x000fe20003f26270 */
[C---:B-----5:R-:W-:Y:S02]  /*10a0*/  @!P0 DMUL R12, R6.reuse, R10 ;  /* 0x0000000a060c8228 */ /* 0x060fe40000000000 */
[----:B------:R-:W-:-:S06]  /*10b0*/  @!P0 DMUL R6, R6, R8 ;  /* 0x0000000806068228 */ /* 0x000fcc0000000000 */
[C---:B------:R-:W-:Y:S02]  /*10c0*/  @!P0 DFMA R8, R4.reuse, R8, R12 ;  /* 0x000000080408822b */ /* 0x040fe4000000000c */
[----:B------:R-:W-:Y:S02]  /*10d0*/  @!P0 DFMA R10, R4, R10, -R6 ;  /* 0x0000000a040a822b */ /* 0x000fe40000000806 */
[----:B------:R-:W-:-:S04]  /*10e0*/  @!P1 IMAD.WIDE R12, R2, 0x10, R22 ;  /* 0x00000010020c9825 */ /* 0x000fc800078e0216 */
[----:B------:R-:W-:-:S04]  /*10f0*/  @!P0 IMAD.WIDE R4, R3, 0x10, R20 ;  /* 0x0000001003048825 */ /* 0x000fc800078e0214 */
[----:B------:R-:W-:Y:S01]  /*1100*/  @!P1 IMAD.WIDE R6, R2, 0x10, R24 ;  /* 0x0000001002069825 */ /* 0x000fe200078e0218 */
[----:B------:R0:W-:Y:S05]  /*1110*/  @!P0 STG.E.128 desc[UR14][R4.64], R8 ;  /* 0x0000000804008986 */ /* 0x0001ea000c101d0e */
[----:B0-----:R-:W2:Y:S04]  /*1120*/  @!P1 LDG.E.128 R4, desc[UR14][R6.64] ;  /* 0x0000000e06049981 */ /* 0x001ea8000c1e1d00 */
[----:B------:R0:W2:Y:S02]  /*1130*/  @!P1 LDG.E.128 R8, desc[UR14][R12.64] ;  /* 0x0000000e0c089981 */ /* 0x0000a4000c1e1d00 */
[----:B0-----:R-:W-:-:S04]  /*1140*/  IADD3 R12, PT, PT, R3, 0x100, RZ ;  /* 0x00000100030c7810 */ /* 0x001fc80007ffe0ff */
[----:B------:R-:W-:Y:S01]  /*1150*/  ISETP.GE.AND P0, PT, R12, R0, PT ;  /* 0x000000000c00720c */ /* 0x000fe20003f06270 */
[C---:B--2---:R-:W-:Y:S02]  /*1160*/  @!P1 DMUL R14, R6.reuse, R10 ;  /* 0x0000000a060e9228 */ /* 0x044fe40000000000 */
        /* <DEDUP_REMOVED lines=8> */
[----:B------:R-:W2:Y:S01]  /*11f0*/  @!P0 LDG.E.128 R8, desc[UR14][R14.64] ;  /* 0x0000000e0e088981 */ /* 0x000ea2000c1e1d00 */
[----:B------:R-:W-:-:S02]  /*1200*/  VIADD R2, R3, 0x180 ;  /* 0x0000018003027836 */ /* 0x000fc40000000000 */
[----:B------:R-:W-:-:S03]  /*1210*/  @!P0 IMAD.WIDE R26, R12, 0x10, R20 ;  /* 0x000000100c1a8825 */ /* 0x000fc600078e0214 */
[----:B------:R-:W-:-:S13]  /*1220*/  ISETP.GE.AND P1, PT, R2, R0, PT ;  /* 0x000000000200720c */ /* 0x000fda0003f26270 */
[----:B------:R-:W-:-:S04]  /*1230*/  @!P1 IMAD.WIDE R12, R2, 0x10, R24 ;  /* 0x00000010020c9825 */ /* 0x000fc800078e0218 */
[----:B------:R-:W-:Y:S01]  /*1240*/  @!P1 IMAD.WIDE R18, R2, 0x10, R22 ;  /* 0x0000001002129825 */ /* 0x000fe200078e0216 */
[C---:B--2---:R-:W-:Y:S02]  /*1250*/  @!P0 DMUL R14, R6.reuse, R10 ;  /* 0x0000000a060e8228 */ /* 0x044fe40000000000 */
[----:B------:R-:W-:-:S06]  /*1260*/  @!P0 DMUL R6, R6, R8 ;  /* 0x0000000806068228 */ /* 0x000fcc0000000000 */
[C---:B------:R-:W-:Y:S02]  /*1270*/  @!P0 DFMA R8, R4.reuse, R8, R14 ;  /* 0x000000080408822b */ /* 0x040fe4000000000e */
[----:B------:R-:W-:-:S07]  /*1280*/  @!P0 DFMA R10, R4, R10, -R6 ;  /* 0x0000000a040a822b */ /* 0x000fce0000000806 */
[----:B------:R0:W-:Y:S04]  /*1290*/  @!P0 STG.E.128 desc[UR14][R26.64], R8 ;  /* 0x000000081a008986 */ /* 0x0001e8000c101d0e */
[----:B------:R-:W2:Y:S04]  /*12a0*/  @!P1 LDG.E.128 R4, desc[UR14][R12.64] ;  /* 0x0000000e0c049981 */ /* 0x000ea8000c1e1d00 */
[----:B0-----:R-:W2:Y:S01]  /*12b0*/  @!P1 LDG.E.128 R8, desc[UR14][R18.64] ;  /* 0x0000000e12089981 */ /* 0x001ea2000c1e1d00 */
[----:B------:R-:W-:-:S04]  /*12c0*/  @!P1 IMAD.WIDE R2, R2, 0x10, R20 ;  /* 0x0000001002029825 */ /* 0x000fc800078e0214 */
[----:B------:R-:W-:Y:S01]  /*12d0*/  VIADD R28, R28, 0x4 ;  /* 0x000000041c1c7836 */ /* 0x000fe20000000000 */
[C---:B--2---:R-:W-:Y:S02]  /*12e0*/  @!P1 DMUL R12, R6.reuse, R10 ;  /* 0x0000000a060c9228 */ /* 0x044fe40000000000 */
[----:B------:R-:W-:-:S06]  /*12f0*/  @!P1 DMUL R6, R6, R8 ;  /* 0x0000000806069228 */ /* 0x000fcc0000000000 */
[C---:B------:R-:W-:Y:S02]  /*1300*/  @!P1 DFMA R8, R4.reuse, R8, R12 ;  /* 0x000000080408922b */ /* 0x040fe4000000000c */
[----:B------:R-:W-:-:S07]  /*1310*/  @!P1 DFMA R10, R4, R10, -R6 ;  /* 0x0000000a040a922b */ /* 0x000fce0000000806 */
[----:B------:R0:W-:Y:S04]  /*1320*/  @!P1 STG.E.128 desc[UR14][R2.64], R8 ;  /* 0x0000000802009986 */ /* 0x0001e8000c101d0e */
.L_x_231:
[----:B------:R-:W-:Y:S05]  /*1330*/  @!P2 EXIT ;  /* 0x000000000000a94d */ /* 0x000fea0003800000 */
[----:B------:R-:W-:Y:S02]  /*1340*/  ISETP.NE.AND P0, PT, R16, 0x1, PT ;  /* 0x000000011000780c */ /* 0x000fe40003f05270 */
[----:B------:R-:W-:-:S04]  /*1350*/  LOP3.LUT R17, R17, 0x1, RZ, 0xc0, !PT ;  /* 0x0000000111117812 */ /* 0x000fc800078ec0ff */
[----:B------:R-:W-:-:S07]  /*1360*/  ISETP.NE.U32.AND P2, PT, R17, 0x1, PT ;  /* 0x000000011100780c */ /* 0x000fce0003f45070 */
[----:B------:R-:W-:Y:S06]  /*1370*/  @!P0 BRA `(.L_x_232) ;  /* 0x0000000000648947 */ /* 0x000fec0003800000 */
[----:B0-----:R-:W-:-:S04]  /*1380*/  LEA R3, R28, R29, 0x7 ;  /* 0x0000001d1c037211 */ /* 0x001fc800078e38ff */
[----:B------:R-:W-:-:S13]  /*1390*/  ISETP.GE.AND P0, PT, R3, R0, PT ;  /* 0x000000000300720c */ /* 0x000fda0003f06270 */
[----:B------:R-:W-:-:S04]  /*13a0*/  @!P0 IMAD.WIDE R4, R3, 0x10, R24 ;  /* 0x0000001003048825 */ /* 0x000fc800078e0218 */
[C---:B-1234-:R-:W-:Y:S02]  /*13b0*/  @!P0 IMAD.WIDE R12, R3.reuse, 0x10, R22 ;  /* 0x00000010030c8825 */ /* 0x05efe400078e0216 */
[----:B------:R-:W2:Y:S04]  /*13c0*/  @!P0 LDG.E.128 R4, desc[UR14][R4.64] ;  /* 0x0000000e04048981 */ /* 0x000ea8000c1e1d00 */
[----:B------:R-:W2:Y:S01]  /*13d0*/  @!P0 LDG.E.128 R8, desc[UR14][R12.64] ;  /* 0x0000000e0c088981 */ /* 0x000ea2000c1e1d00 */
[----:B------:R-:W-:-:S05]  /*13e0*/  VIADD R2, R3, 0x80 ;  /* 0x0000008003027836 */ /* 0x000fca0000000000 */
[----:B------:R-:W-:-:S13]  /*13f0*/  ISETP.GE.AND P1, PT, R2, R0, PT ;  /* 0x000000000200720c */ /* 0x000fda0003f26270 */
[----:B------:R-:W-:Y:S01]  /*1400*/  @!P1 IMAD.WIDE R16, R2, 0x10, R22 ;  /* 0x0000001002109825 */ /* 0x000fe200078e0216 */
[C---:B--2---:R-:W-:Y:S02]  /*1410*/  @!P0 DMUL R14, R6.reuse, R10 ;  /* 0x0000000a060e8228 */ /* 0x044fe40000000000 */
[----:B------:R-:W-:-:S06]  /*1420*/  @!P0 DMUL R6, R6, R8 ;  /* 0x0000000806068228 */ /* 0x000fcc0000000000 */
[C---:B------:R-:W-:Y:S02]  /*1430*/  @!P0 DFMA R8, R4.reuse, R8, R14 ;  /* 0x000000080408822b */ /* 0x040fe4000000000e */
[----:B------:R-:W-:Y:S01]  /*1440*/  @!P0 DFMA R10, R4, R10, -R6 ;  /* 0x0000000a040a822b */ /* 0x000fe20000000806 */
[----:B------:R-:W-:-:S04]  /*1450*/  @!P0 IMAD.WIDE R14, R3, 0x10, R20 ;  /* 0x00000010030e8825 */ /* 0x000fc800078e0214 */
[C---:B------:R-:W-:Y:S02]  /*1460*/  @!P1 IMAD.WIDE R6, R2.reuse, 0x10, R24 ;  /* 0x0000001002069825 */ /* 0x040fe400078e0218 */
        /* <DEDUP_REMOVED lines=10> */
.L_x_232:
[----:B------:R-:W-:Y:S05]  /*1510*/  @P2 EXIT ;  /* 0x000000000000294d */ /* 0x000fea0003800000 */
[----:B------:R-:W-:-:S04]  /*1520*/  LEA R29, R28, R29, 0x7 ;  /* 0x0000001d1c1d7211 */ /* 0x000fc800078e38ff */
[----:B------:R-:W-:-:S13]  /*1530*/  ISETP.GE.AND P0, PT, R29, R0, PT ;  /* 0x000000001d00720c */ /* 0x000fda0003f06270 */
[----:B------:R-:W-:Y:S05]  /*1540*/  @P0 EXIT ;  /* 0x000000000000094d */ /* 0x000fea0003800000 */
[----:B------:R-:W-:-:S04]  /*1550*/  IMAD.WIDE R4, R29, 0x10, R24 ;  /* 0x000000101d047825 */ /* 0x000fc800078e0218 */
[C---:B------:R-:W-:Y:S02]  /*1560*/  IMAD.WIDE R22, R29.reuse, 0x10, R22 ;  /* 0x000000101d167825 */ /* 0x040fe400078e0216 */
[----:B-1----:R-:W5:Y:S04]  /*1570*/  LDG.E.128 R4, desc[UR14][R4.64] ;  /* 0x0000000e04047981 */ /* 0x002f68000c1e1d00 */
[----:B0-234-:R-:W5:Y:S01]  /*1580*/  LDG.E.128 R8, desc[UR14][R22.64] ;  /* 0x0000000e16087981 */ /* 0x01df62000c1e1d00 */
[----:B------:R-:W-:Y:S01]  /*1590*/  IMAD.WIDE R20, R29, 0x10, R20 ;  /* 0x000000101d147825 */ /* 0x000fe200078e0214 */
[C---:B-----5:R-:W-:Y:S02]  /*15a0*/  DMUL R2, R6.reuse, R10 ;  /* 0x0000000a06027228 */ /* 0x060fe40000000000 */
[----:B------:R-:W-:-:S06]  /*15b0*/  DMUL R6, R6, R8 ;  /* 0x0000000806067228 */ /* 0x000fcc0000000000 */
[C---:B------:R-:W-:Y:S02]  /*15c0*/  DFMA R8, R4.reuse, R8, R2 ;  /* 0x000000080408722b */ /* 0x040fe40000000002 */
[----:B------:R-:W-:-:S07]  /*15d0*/  DFMA R10, R4, R10, -R6 ;  /* 0x0000000a040a722b */ /* 0x000fce0000000806 */
[----:B------:R-:W-:Y:S01]  /*15e0*/  STG.E.128 desc[UR14][R20.64], R8 ;  /* 0x0000000814007986 */ /* 0x000fe2000c101d0e */
[----:B------:R-:W-:Y:S05]  /*15f0*/  EXIT ;  /* 0x000000000000794d */ /* 0x000fea0003800000 */
.L_x_214:
[----:B------:R-:W-:-:S13]  /*1600*/  ISETP.GE.AND P0, PT, R18, 0x1, PT ;  /* 0x000000011200780c */ /* 0x000fda0003f06270 */
[----:B------:R-:W-:Y:S05]  /*1610*/  @!P0 EXIT ;  /* 0x000000000000894d */ /* 0x000fea0003800000 */
[----:B------:R-:W-:Y:S01]  /*1620*/  ISETP.GE.U32.AND P0, PT, R18, 0x8, PT ;  /* 0x000000081200780c */ /* 0x000fe20003f06070 */
[----:B------:R-:W-:-:S12]  /*1630*/  IMAD.MOV.U32 R17, RZ, RZ, RZ ;  /* 0x000000ffff117224 */ /* 0x000fd800078e00ff */
[----:B------:R-:W-:Y:S05]  /*1640*/  @!P0 BRA `(.L_x_233) ;  /* 0x0000000400788947 */ /* 0x000fea0003800000 */
[----:B------:R-:W0:Y:S01]  /*1650*/  LDC.64 R20, c[0x0][0x390] ;  /* 0x0000e400ff147b82 */ /* 0x000e220000000a00 */
[----:B------:R-:W-:Y:S01]  /*1660*/  UIADD3 UR4, UP2, UPT, UR13, 0x1800, URZ ;  /* 0x000018000d047890 */ /* 0x000fe2000ff5e0ff */
[----:B------:R-:W-:Y:S01]  /*1670*/  LOP3.LUT R17, R18, 0x7ffffff8, RZ, 0xc0, !PT ;  /* 0x7ffffff812117812 */ /* 0x000fe200078ec0ff */
[----:B------:R-:W-:Y:S02]  /*1680*/  VIADD R0, R29, 0x80 ;  /* 0x000000801d007836 */ /* 0x000fe40000000000 */
[----:B------:R-:W-:Y:S01]  /*1690*/  UIADD3 UR10, UP1, UPT, UR4, UR10, URZ ;  /* 0x0000000a040a7290 */ /* 0x000fe2000ff3e0ff */
[----:B------:R-:W-:Y:S01]  /*16a0*/  IADD3 R16, PT, PT, -R17, RZ, RZ ;  /* 0x000000ff11107210 */ /* 0x000fe20007ffe1ff */
[----:B------:R-:W-:Y:S02]  /*16b0*/  UIADD3 UR8, UP0, UPT, UR4, UR8, URZ ;  /* 0x0000000804087290 */ /* 0x000fe4000ff1e0ff */
[----:B------:R-:W-:Y:S02]  /*16c0*/  UIADD3.X UR5, UPT, UPT, URZ, UR16, URZ, UP2, !UPT ;  /* 0x00000010ff057290 */ /* 0x000fe400097fe4ff */
[----:B------:R-:W-:-:S02]  /*16d0*/  UIADD3 UR4, UP2, UPT, UR4, UR6, URZ ;  /* 0x0000000604047290 */ /* 0x000fc4000ff5e0ff */
[----:B------:R-:W-:Y:S02]  /*16e0*/  UIADD3.X UR11, UPT, UPT, UR5, UR11, URZ, UP1, !UPT ;  /* 0x0000000b050b7290 */ /* 0x000fe40008ffe4ff */
[----:B------:R-:W-:Y:S02]  /*16f0*/  UIADD3.X UR9, UPT, UPT, UR5, UR9, URZ, UP0, !UPT ;  /* 0x0000000905097290 */ /* 0x000fe400087fe4ff */
[----:B------:R-:W-:Y:S01]  /*1700*/  UIADD3.X UR5, UPT, UPT, UR5, UR7, URZ, UP2, !UPT ;  /* 0x0000000705057290 */ /* 0x000fe200097fe4ff */
[----:B0-----:R-:W-:-:S11]  /*1710*/  IMAD.WIDE.U32 R20, R29, 0x10, R20 ;  /* 0x000000101d147825 */ /* 0x001fd600078e0014 */
.L_x_234:
[----:B0-----:R-:W0:Y:S08]  /*1720*/  LDC.64 R2, c[0x0][0x398] ;  /* 0x0000e600ff027b82 */ /* 0x001e300000000a00 */
[----:B------:R-:W1:Y:S01]  /*1730*/  LDC.64 R4, c[0x0][0x3a8] ;  /* 0x0000ea00ff047b82 */ /* 0x000e620000000a00 */
[----:B0-----:R-:W-:-:S03]  /*1740*/  IMAD.WIDE.U32 R2, R29, 0x10, R2 ;  /* 0x000000101d027825 */ /* 0x001fc600078e0002 */
[----:B------:R-:W-:Y:S01]  /*1750*/  IADD3 R18, P0, PT, R2, UR13, RZ ;  /* 0x0000000d02127c10 */ /* 0x000fe2000ff1e0ff */
[----:B-1----:R-:W-:-:S03]  /*1760*/  IMAD.WIDE.U32 R4, R29, 0x10, R4 ;  /* 0x000000101d047825 */ /* 0x002fc600078e0004 */
[----:B------:R-:W-:Y:S02]  /*1770*/  IADD3.X R19, PT, PT, R3, UR16, RZ, P0, !PT ;  /* 0x0000001003137c10 */ /* 0x000fe400087fe4ff */
[----:B------:R-:W-:-:S04]  /*1780*/  IADD3 R26, P1, PT, R4, UR13, RZ ;  /* 0x0000000d041a7c10 */ /* 0x000fc8000ff3e0ff */
[----:B------:R-:W-:Y:S02]  /*1790*/  IADD3.X R27, PT, PT, R5, UR16, RZ, P1, !PT ;  /* 0x00000010051b7c10 */ /* 0x000fe40008ffe4ff */
[----:B------:R-:W2:Y:S04]  /*17a0*/  LDG.E.128 R4, desc[UR14][R18.64] ;  /* 0x0000000e12047981 */ /* 0x000ea8000c1e1d00 */
[----:B------:R-:W2:Y:S01]  /*17b0*/  LDG.E.128 R8, desc[UR14][R26.64] ;  /* 0x0000000e1a087981 */ /* 0x000ea2000c1e1d00 */
[----:B------:R-:W-:Y:S01]  /*17c0*/  IADD3 R12, P0, PT, R20, UR13, RZ ;  /* 0x0000000d140c7c10 */ /* 0x000fe2000ff1e0ff */
[----:B------:R-:W-:Y:S02]  /*17d0*/  IMAD.U32 R14, RZ, RZ, UR10 ;  /* 0x0000000aff0e7e24 */ /* 0x000fe4000f8e00ff */
[----:B------:R-:W-:Y:S01]  /*17e0*/  IMAD.U32 R15, RZ, RZ, UR11 ;  /* 0x0000000bff0f7e24 */ /* 0x000fe2000f8e00ff */
[----:B------:R-:W-:Y:S01]  /*17f0*/  IADD3.X R13, PT, PT, R21, UR16, RZ, P0, !PT ;  /* 0x00000010150d7c10 */ /* 0x000fe200087fe4ff */
[----:B--2---:R-:W-:-:S02]  /*1800*/  DMUL R2, R6, R10 ;  /* 0x0000000a06027228 */ /* 0x004fc40000000000 */
[----:B------:R-:W-:-:S06]  /*1810*/  DMUL R6, R6, R8 ;  /* 0x0000000806067228 */ /* 0x000fcc0000000000 */
[C---:B------:R-:W-:Y:S01]  /*1820*/  DFMA R8, R4.reuse, R8, R2 ;  /* 0x000000080408722b */ /* 0x040fe20000000002 */
[----:B------:R-:W-:Y:S01]  /*1830*/  MOV R2, UR4 ;  /* 0x0000000400027c02 */ /* 0x000fe20008000f00 */
[----:B------:R-:W-:Y:S01]  /*1840*/  DFMA R10, R4, R10, -R6 ;  /* 0x0000000a040a722b */ /* 0x000fe20000000806 */
[----:B------:R-:W-:Y:S02]  /*1850*/  IMAD.U32 R3, RZ, RZ, UR5 ;  /* 0x00000005ff037e24 */ /* 0x000fe4000f8e00ff */
[----:B------:R-:W-:-:S04]  /*1860*/  IMAD.WIDE R6, R0, 0x10, R14 ;  /* 0x0000001000067825 */ /* 0x000fc800078e020e */
[----:B------:R-:W-:Y:S01]  /*1870*/  IMAD.WIDE R2, R0, 0x10, R2 ;  /* 0x0000001000027825 */ /* 0x000fe200078e0202 */
[----:B------:R0:W-:Y:S04]  /*1880*/  STG.E.128 desc[UR14][R12.64], R8 ;  /* 0x000000080c007986 */ /* 0x0001e8000c101d0e */
[----:B0-----:R-:W2:Y:S04]  /*1890*/  LDG.E.128 R12, desc[UR14][R6.64+-0x1800] ;  /* 0xffe8000e060c7981 */ /* 0x001ea8000c1e1d00 */
[----:B------:R-:W2:Y:S02]  /*18a0*/  LDG.E.128 R8, desc[UR14][R2.64+-0x1800] ;  /* 0xffe8000e02087981 */ /* 0x000ea4000c1e1d00 */
[----:B--2---:R-:W-:-:S02]  /*18b0*/  DMUL R4, R14, R10 ;  /* 0x0000000a0e047228 */ /* 0x004fc40000000000 */
[----:B------:R-:W-:-:S06]  /*18c0*/  DMUL R14, R14, R8 ;  /* 0x000000080e0e7228 */ /* 0x000fcc0000000000 */
[C---:B------:R-:W-:Y:S01]  /*18d0*/  DFMA R8, R12.reuse, R8, R4 ;  /* 0x000000080c08722b */ /* 0x040fe20000000004 */
[----:B------:R-:W-:Y:S01]  /*18e0*/  MOV R5, UR9 ;  /* 0x0000000900057c02 */ /* 0x000fe20008000f00 */
[----:B------:R-:W-:Y:S01]  /*18f0*/  IMAD.U32 R4, RZ, RZ, UR8 ;  /* 0x00000008ff047e24 */ /* 0x000fe2000f8e00ff */
[----:B------:R-:W-:-:S03]  /*1900*/  DFMA R10, R12, R10, -R14 ;  /* 0x0000000a0c0a722b */ /* 0x000fc6000000080e */
[----:B------:R-:W-:-:S05]  /*1910*/  IMAD.WIDE R4, R0, 0x10, R4 ;  /* 0x0000001000047825 */ /* 0x000fca00078e0204 */
[----:B------:R0:W-:Y:S04]  /*1920*/  STG.E.128 desc[UR14][R4.64+-0x1800], R8 ;  /* 0xffe8000804007986 */ /* 0x0001e8000c101d0e */
[----:B------:R-:W2:Y:S04]  /*1930*/  LDG.E.128 R12, desc[UR14][R2.64+-0x1000] ;  /* 0xfff0000e020c7981 */ /* 0x000ea8000c1e1d00 */
[----:B0-----:R-:W2:Y:S02]  /*1940*/  LDG.E.128 R8, desc[UR14][R6.64+-0x1000] ;  /* 0xfff0000e06087981 */ /* 0x001ea4000c1e1d00 */
[----:B--2---:R-:W-:-:S02]  /*1950*/  DMUL R18, R10, R14 ;  /* 0x0000000e0a127228 */ /* 0x004fc40000000000 */
[----:B------:R-:W-:-:S06]  /*1960*/  DMUL R10, R10, R12 ;  /* 0x0000000c0a0a7228 */ /* 0x000fcc0000000000 */
[C---:B------:R-:W-:Y:S02]  /*1970*/  DFMA R12, R8.reuse, R12, R18 ;  /* 0x0000000c080c722b */ /* 0x040fe40000000012 */
[----:B------:R-:W-:-:S07]  /*1980*/  DFMA R14, R8, R14, -R10 ;  /* 0x0000000e080e722b */ /* 0x000fce000000080a */
        /* <DEDUP_REMOVED lines=30> */
[----:B0-----:R-:W2:Y:S01]  /*1b70*/  LDG.E.128 R12, desc[UR14][R2.64+0x1800] ;  /* 0x0018000e020c7981 */ /* 0x001ea2000c1e1d00 */
[----:B------:R-:W-:-:S05]  /*1b80*/  VIADD R16, R16, 0x8 ;  /* 0x0000000810107836 */ /* 0x000fca0000000000 */
[----:B------:R-:W-:Y:S01]  /*1b90*/  ISETP.NE.AND P0, PT, R16, RZ, PT ;  /* 0x000000ff1000720c */ /* 0x000fe20003f05270 */
[----:B------:R-:W-:Y:S01]  /*1ba0*/  UIADD3 UR13, UP0, UPT, UR13, 0x4000, URZ ;  /* 0x000040000d0d7890 */ /* 0x000fe2000ff1e0ff */
[----:B------:R-:W-:-:S03]  /*1bb0*/  VIADD R0, R0, 0x400 ;  /* 0x0000040000007836 */ /* 0x000fc60000000000 */
[----:B------:R-:W-:Y:S01]  /*1bc0*/  UIADD3.X UR16, UPT, UPT, URZ, UR16, URZ, UP0, !UPT ;  /* 0x00000010ff107290 */ /* 0x000fe200087fe4ff */
[C---:B--2---:R-:W-:Y:S02]  /*1bd0*/  DMUL R18, R10.reuse, R14 ;  /* 0x0000000e0a127228 */ /* 0x044fe40000000000 */
[----:B------:R-:W-:-:S06]  /*1be0*/  DMUL R10, R10, R12 ;  /* 0x0000000c0a0a7228 */ /* 0x000fcc0000000000 */
[C---:B------:R-:W-:Y:S02]  /*1bf0*/  DFMA R12, R8.reuse, R12, R18 ;  /* 0x0000000c080c722b */ /* 0x040fe40000000012 */
[----:B------:R-:W-:-:S07]  /*1c00*/  DFMA R14, R8, R14, -R10 ;  /* 0x0000000e080e722b */ /* 0x000fce000000080a */
[----:B------:R0:W-:Y:S01]  /*1c10*/  STG.E.128 desc[UR14][R4.64+0x1800], R12 ;  /* 0x0018000c04007986 */ /* 0x0001e2000c101d0e */
[----:B------:R-:W-:Y:S05]  /*1c20*/  @P0 BRA `(.L_x_234) ;  /* 0xfffffff800bc0947 */ /* 0x000fea000383ffff */
.L_x_233:
[----:B------:R-:W1:Y:S02]  /*1c30*/  LDCU UR8, c[0x0][0x388] ;  /* 0x00007100ff0877ac */ /* 0x000e640008000800 */
[----:B-1----:R-:W-:-:S06]  /*1c40*/  ULOP3.LUT UP0, UR9, UR8, 0x7, URZ, 0xc0, !UPT ;  /* 0x0000000708097892 */ /* 0x002fcc000f80c0ff */
[----:B------:R-:W-:-:S13]  /*1c50*/  PLOP3.LUT P0, PT, PT, PT, UP0, 0x80, 0x8 ;  /* 0x000000000008781c */ /* 0x000fda0003f0f008 */
[----:B------:R-:W-:Y:S05]  /*1c60*/  @!P0 EXIT ;  /* 0x000000000000894d */ /* 0x000fea0003800000 */
[----:B------:R-:W1:Y:S01]  /*1c70*/  LDCU.64 UR10, c[0x0][0x390] ;  /* 0x00007200ff0a77ac */ /* 0x000e620008000a00 */
[----:B------:R-:W-:-:S04]  /*1c80*/  USHF.L.U32 UR4, UR8, 0x7, URZ ;  /* 0x0000000708047899 */ /* 0x000fc800080006ff */
[----:B------:R-:W-:Y:S02]  /*1c90*/  USHF.R.S32.HI UR6, URZ, 0x1f, UR4 ;  /* 0x0000001fff067899 */ /* 0x000fe40008011404 */
[----:B------:R-:W-:Y:S02]  /*1ca0*/  UIMAD.WIDE.U32 UR4, UR4, UR12, URZ ;  /* 0x0000000c040472a5 */ /* 0x000fe4000f8e00ff */
[----:B------:R-:W-:Y:S02]  /*1cb0*/  UIMAD UR6, UR6, UR12, URZ ;  /* 0x0000000c060672a4 */ /* 0x000fe4000f8e02ff */
[----:B------:R-:W-:Y:S02]  /*1cc0*/  USHF.L.U32 UR7, UR4, 0x4, URZ ;  /* 0x0000000404077899 */ /* 0x000fe400080006ff */
[----:B------:R-:W-:Y:S02]  /*1cd0*/  UIADD3 UR5, UPT, UPT, UR5, UR6, URZ ;  /* 0x0000000605057290 */ /* 0x000fe4000fffe0ff */
[----:B-1----:R-:W-:-:S02]  /*1ce0*/  UIADD3 UR6, UP0, UPT, UR7, UR10, URZ ;  /* 0x0000000a07067290 */ /* 0x002fc4000ff1e0ff */
[----:B------:R-:W-:Y:S02]  /*1cf0*/  USHF.L.U64.HI UR5, UR4, 0x4, UR5 ;  /* 0x0000000404057899 */ /* 0x000fe40008010205 */
[----:B------:R-:W-:Y:S02]  /*1d00*/  ULOP3.LUT UR4, UR8, 0x3, URZ, 0xc0, !UPT ;  /* 0x0000000308047892 */ /* 0x000fe4000f8ec0ff */
[----:B------:R-:W-:Y:S02]  /*1d10*/  UIADD3.X UR7, UPT, UPT, UR5, UR11, URZ, UP0, !UPT ;  /* 0x0000000b05077290 */ /* 0x000fe400087fe4ff */
[----:B------:R-:W-:-:S09]  /*1d20*/  UISETP.GE.U32.AND UP0, UPT, UR9, 0x4, UPT ;  /* 0x000000040900788c */ /* 0x000fd2000bf06070 */
[----:B------:R-:W-:Y:S05]  /*1d30*/  BRA.U !UP0, `(.L_x_235) ;  /* 0x0000000108887547 */ /* 0x000fea000b800000 */
[----:B------:R-:W-:-:S05]  /*1d40*/  LEA R19, R17, R29, 0x7 ;  /* 0x0000001d11137211 */ /* 0x000fca00078e38ff */
[----:B------:R-:W-:-:S04]  /*1d50*/  IMAD.WIDE R6, R19, 0x10, R24 ;  /* 0x0000001013067825 */ /* 0x000fc800078e0218 */
[----:B------:R-:W-:Y:S01]  /*1d60*/  IMAD.WIDE R2, R19, 0x10, R22 ;  /* 0x0000001013027825 */ /* 0x000fe200078e0216 */
[----:B0-----:R-:W2:Y:S04]  /*1d70*/  LDG.E.128 R12, desc[UR14][R6.64] ;  /* 0x0000000e060c7981 */ /* 0x001ea8000c1e1d00 */
[----:B------:R-:W2:Y:S01]  /*1d80*/  LDG.E.128 R8, desc[UR14][R2.64] ;  /* 0x0000000e02087981 */ /* 0x000ea2000c1e1d00 */
[----:B------:R-:W-:Y:S01]  /*1d90*/  IMAD.MOV.U32 R0, RZ, RZ, 0x10 ;  /* 0x00000010ff007424 */ /* 0x000fe200078e00ff */
[C---:B--2---:R-:W-:Y:S02]  /*1da0*/  DMUL R4, R14.reuse, R10 ;  /* 0x0000000a0e047228 */ /* 0x044fe40000000000 */
[----:B------:R-:W-:-:S06]  /*1db0*/  DMUL R14, R14, R8 ;  /* 0x000000080e0e7228 */ /* 0x000fcc0000000000 */
[C---:B------:R-:W-:Y:S02]  /*1dc0*/  DFMA R8, R12.reuse, R8, R4 ;  /* 0x000000080c08722b */ /* 0x040fe40000000004 */
[----:B------:R-:W-:Y:S01]  /*1dd0*/  DFMA R10, R12, R10, -R14 ;  /* 0x0000000a0c0a722b */ /* 0x000fe2000000080e */
[----:B------:R-:W-:-:S06]  /*1de0*/  IMAD.WIDE R4, R19, R0, UR6 ;  /* 0x0000000613047e25 */ /* 0x000fcc000f8e0200 */
        /* <DEDUP_REMOVED lines=17> */
[----:B------:R-:W-:Y:S01]  /*1f00*/  VIADD R17, R17, 0x4 ;  /* 0x0000000411117836 */ /* 0x000fe20000000000 */
[----:B--2---:R-:W-:-:S02]  /*1f10*/  DMUL R18, R10, R14 ;  /* 0x0000000e0a127228 */ /* 0x004fc40000000000 */
[----:B------:R-:W-:-:S06]  /*1f20*/  DMUL R10, R10, R12 ;  /* 0x0000000c0a0a7228 */ /* 0x000fcc0000000000 */
[C---:B------:R-:W-:Y:S02]  /*1f30*/  DFMA R12, R8.reuse, R12, R18 ;  /* 0x0000000c080c722b */ /* 0x040fe40000000012 */
[----:B------:R-:W-:-:S07]  /*1f40*/  DFMA R14, R8, R14, -R10 ;  /* 0x0000000e080e722b */ /* 0x000fce000000080a */
[----:B------:R1:W-:Y:S04]  /*1f50*/  STG.E.128 desc[UR14][R4.64+0x1800], R12 ;  /* 0x0018000c04007986 */ /* 0x0003e8000c101d0e */
.L_x_235:
[----:B------:R-:W-:-:S13]  /*1f60*/  ISETP.NE.AND P0, PT, RZ, UR4, PT ;  /* 0x00000004ff007c0c */ /* 0x000fda000bf05270 */
[----:B------:R-:W-:Y:S05]  /*1f70*/  @!P0 EXIT ;  /* 0x000000000000894d */ /* 0x000fea0003800000 */
[----:B------:R-:W-:-:S09]  /*1f80*/  UISETP.NE.AND UP0, UPT, UR4, 0x1, UPT ;  /* 0x000000010400788c */ /* 0x000fd2000bf05270 */
[----:B------:R-:W-:Y:S05]  /*1f90*/  BRA.U !UP0, `(.L_x_236) ;  /* 0x0000000108507547 */ /* 0x000fea000b800000 */
[----:B------:R-:W-:-:S05]  /*1fa0*/  LEA R19, R17, R29, 0x7 ;  /* 0x0000001d11137211 */ /* 0x000fca00078e38ff */
[----:B------:R-:W-:-:S04]  /*1fb0*/  IMAD.WIDE R20, R19, 0x10, R24 ;  /* 0x0000001013147825 */ /* 0x000fc800078e0218 */
[----:B------:R-:W-:Y:S01]  /*1fc0*/  IMAD.WIDE R2, R19, 0x10, R22 ;  /* 0x0000001013027825 */ /* 0x000fe200078e0216 */
[----:B01----:R-:W2:Y:S04]  /*1fd0*/  LDG.E.128 R4, desc[UR14][R20.64] ;  /* 0x0000000e14047981 */ /* 0x003ea8000c1e1d00 */
[----:B------:R-:W2:Y:S01]  /*1fe0*/  LDG.E.128 R8, desc[UR14][R2.64] ;  /* 0x0000000e02087981 */ /* 0x000ea2000c1e1d00 */
[----:B------:R-:W-:-:S04]  /*1ff0*/  IMAD.MOV.U32 R18, RZ, RZ, 0x10 ;  /* 0x00000010ff127424 */ /* 0x000fc800078e00ff */
[----:B------:R-:W-:Y:S01]  /*2000*/  IMAD.WIDE R18, R19, R18, UR6 ;  /* 0x0000000613127e25 */ /* 0x000fe2000f8e0212 */
[C---:B--2---:R-:W-:Y:S02]  /*2010*/  DMUL R12, R6.reuse, R10 ;  /* 0x0000000a060c7228 */ /* 0x044fe40000000000 */
[----:B------:R-:W-:-:S06]  /*2020*/  DMUL R6, R6, R8 ;  /* 0x0000000806067228 */ /* 0x000fcc0000000000 */
[C---:B------:R-:W-:Y:S02]  /*2030*/  DFMA R8, R4.reuse, R8, R12 ;  /* 0x000000080408722b */ /* 0x040fe4000000000c */
[----:B------:R-:W-:-:S07]  /*2040*/  DFMA R10, R4, R10, -R6 ;  /* 0x0000000a040a722b */ /* 0x000fce0000000806 */
[----:B------:R2:W-:Y:S04]  /*2050*/  STG.E.128 desc[UR14][R18.64], R8 ;  /* 0x0000000812007986 */ /* 0x0005e8000c101d0e */
[----:B------:R-:W3:Y:S04]  /*2060*/  LDG.E.128 R4, desc[UR14][R20.64+0x800] ;  /* 0x0008000e14047981 */ /* 0x000ee8000c1e1d00 */
[----:B------:R-:W3:Y:S01]  /*2070*/  LDG.E.128 R12, desc[UR14][R2.64+0x800] ;  /* 0x0008000e020c7981 */ /* 0x000ee2000c1e1d00 */
[----:B------:R-:W-:Y:S01]  /*2080*/  VIADD R17, R17, 0x2 ;  /* 0x0000000211117836 */ /* 0x000fe20000000000 */
[----:B---3--:R-:W-:-:S02]  /*2090*/  DMUL R26, R6, R14 ;  /* 0x0000000e061a7228 */ /* 0x008fc40000000000 */
[----:B------:R-:W-:-:S06]  /*20a0*/  DMUL R6, R6, R12 ;  /* 0x0000000c06067228 */ /* 0x000fcc0000000000 */
[C---:B------:R-:W-:Y:S02]  /*20b0*/  DFMA R12, R4.reuse, R12, R26 ;  /* 0x0000000c040c722b */ /* 0x040fe4000000001a */
[----:B------:R-:W-:-:S07]  /*20c0*/  DFMA R14, R4, R14, -R6 ;  /* 0x0000000e040e722b */ /* 0x000fce0000000806 */
[----:B------:R2:W-:Y:S04]  /*20d0*/  STG.E.128 desc[UR14][R18.64+0x800], R12 ;  /* 0x0008000c12007986 */ /* 0x0005e8000c101d0e */
.L_x_236:
[----:B------:R-:W-:-:S04]  /*20e0*/  ULOP3.LUT UR4, UR8, 0x1, URZ, 0xc0, !UPT ;  /* 0x0000000108047892 */ /* 0x000fc8000f8ec0ff */
[----:B------:R-:W-:-:S06]  /*20f0*/  UISETP.NE.U32.AND UP0, UPT, UR4, 0x1, UPT ;  /* 0x000000010400788c */ /* 0x000fcc000bf05070 */
[----:B------:R-:W-:-:S13]  /*2100*/  PLOP3.LUT P0, PT, PT, PT, UP0, 0x80, 0x8 ;  /* 0x000000000008781c */ /* 0x000fda0003f0f008 */
[----:B------:R-:W-:Y:S05]  /*2110*/  @P0 EXIT ;  /* 0x000000000000094d */ /* 0x000fea0003800000 */
[----:B------:R-:W-:-:S05]  /*2120*/  LEA R17, R17, R29, 0x7 ;  /* 0x0000001d11117211 */ /* 0x000fca00078e38ff */
[----:B01----:R-:W-:-:S04]  /*2130*/  IMAD.WIDE R4, R17, 0x10, R24 ;  /* 0x0000001011047825 */ /* 0x003fc800078e0218 */
[----:B------:R-:W-:Y:S02]  /*2140*/  IMAD.WIDE R22, R17, 0x10, R22 ;  /* 0x0000001011167825 */ /* 0x000fe400078e0216 */
[----:B------:R-:W3:Y:S04]  /*2150*/  LDG.E.128 R4, desc[UR14][R4.64] ;  /* 0x0000000e04047981 */ /* 0x000ee8000c1e1d00 */
[----:B------:R-:W3:Y:S01]  /*2160*/  LDG.E.128 R20, desc[UR14][R22.64] ;  /* 0x0000000e16147981 */ /* 0x000ee2000c1e1d00 */
[----:B------:R-:W-:Y:S01]  /*2170*/  IMAD.MOV.U32 R0, RZ, RZ, 0x10 ;  /* 0x00000010ff007424 */ /* 0x000fe200078e00ff */
[C---:B---3--:R-:W-:Y:S02]  /*2180*/  DMUL R2, R6.reuse, R22 ;  /* 0x0000001606027228 */ /* 0x048fe40000000000 */
[----:B--2---:R-:W-:-:S06]  /*2190*/  DMUL R10, R6, R20 ;  /* 0x00000014060a7228 */ /* 0x004fcc0000000000 */
[C---:B------:R-:W-:Y:S02]  /*21a0*/  DFMA R8, R4.reuse, R20, R2 ;  /* 0x000000140408722b */ /* 0x040fe40000000002 */
[----:B------:R-:W-:Y:S01]  /*21b0*/  DFMA R10, R4, R22, -R10 ;  /* 0x00000016040a722b */ /* 0x000fe2000000080a */
[----:B------:R-:W-:-:S06]  /*21c0*/  IMAD.WIDE R2, R17, R0, UR6 ;  /* 0x0000000611027e25 */ /* 0x000fcc000f8e0200 */
[----:B------:R-:W-:Y:S01]  /*21d0*/  STG.E.128 desc[UR14][R2.64], R8 ;  /* 0x0000000802007986 */ /* 0x000fe2000c101d0e */
[----:B------:R-:W-:Y:S05]  /*21e0*/  EXIT ;  /* 0x000000000000794d */ /* 0x000fea0003800000 */
.L_x_237:
        /* <DEDUP_REMOVED lines=9> */
.L_x_264:


//--------------------- .text._ZN3cub18CUB_300001_SM_10006detail9transform16transform_kernelINS2_10policy_hubILb1EN4cuda3std3__45tupleIJN6thrust24THRUST_300001_SM_1000_NS6detail15normal_iteratorINSA_10device_ptrI7double2EEEESG_EEEE10policy1000Ei11dot_functorSG_JPSE_SL_EEEvT0_iT1_T2_DpNS2_10kernel_argIT3_EE --------------------------
	.section	.text._ZN3cub18CUB_300001_SM_10006detail9transform16transform_kernelINS2_10policy_hubILb1EN4cuda3std3__45tupleIJN6thrust24THRUST_300001_SM_1000_NS6detail15normal_iteratorINSA_10device_ptrI7double2EEEESG_EEEE10policy1000Ei11dot_functorSG_JPSE_SL_EEEvT0_iT1_T2_DpNS2_10kernel_argIT3_EE,"ax",@progbits
	.align	128
        .global         _ZN3cub18CUB_300001_SM_10006detail9transform16transform_kernelINS2_10policy_hubILb1EN4cuda3std3__45tupleIJN6thrust24THRUST_300001_SM_1000_NS6detail15normal_iteratorINSA_10device_ptrI7double2EEEESG_EEEE10policy1000Ei11dot_functorSG_JPSE_SL_EEEvT0_iT1_T2_DpNS2_10kernel_argIT3_EE
        .type           _ZN3cub18CUB_300001_SM_10006detail9transform16transform_kernelINS2_10policy_hubILb1EN4cuda3std3__45tupleIJN6thrust24THRUST_300001_SM_1000_NS6detail15normal_iteratorINSA_10device_ptrI7double2EEEESG_EEEE10policy1000Ei11dot_functorSG_JPSE_SL_EEEvT0_iT1_T2_DpNS2_10kernel_argIT3_EE,@function
        .size           _ZN3cub18CUB_300001_SM_10006detail9transform16transform_kernelINS2_10policy_hubILb1EN4cuda3std3__45tupleIJN6thrust24THRUST_300001_SM_1000_NS6detail15normal_iteratorINSA_10device_ptrI7double2EEEESG_EEEE10policy1000Ei11dot_functorSG_JPSE_SL_EEEvT0_iT1_T2_DpNS2_10kernel_argIT3_EE,(.L_x_265 - _ZN3cub18CUB_300001_SM_10006detail9transform16transform_kernelINS2_10policy_hubILb1EN4cuda3std3__45tupleIJN6thrust24THRUST_300001_SM_1000_NS6detail15normal_iteratorINSA_10device_ptrI7double2EEEESG_EEEE10policy1000Ei11dot_functorSG_JPSE_SL_EEEvT0_iT1_T2_DpNS2_10kernel_argIT3_EE)
        .other          _ZN3cub18CUB_300001_SM_10006detail9transform16transform_kernelINS2_10policy_hubILb1EN4cuda3std3__45tupleIJN6thrust24THRUST_300001_SM_1000_NS6detail15normal_iteratorINSA_10device_ptrI7double2EEEESG_EEEE10policy1000Ei11dot_functorSG_JPSE_SL_EEEvT0_iT1_T2_DpNS2_10kernel_argIT3_EE,@"STO_CUDA_ENTRY STV_DEFAULT"
_ZN3cub18CUB_300001_SM_10006detail9transform16transform_kernelINS2_10policy_hubILb1EN4cuda3std3__45tupleIJN6thrust24THRUST_300001_SM_1000_NS6detail15normal_iteratorINSA_10device_ptrI7double2EEEESG_EEEE10policy1000Ei11dot_functorSG_JPSE_SL_EEEvT0_iT1_T2_DpNS2_10kernel_argIT3_EE:
.text._ZN3cub18CUB_300001_SM_10006detail9transform16transform_kernelINS2_10policy_hubILb1EN4cuda3std3__45tupleIJN6thrust24THRUST_300001_SM_1000_NS6detail15normal_iteratorINSA_10device_ptrI7double2EEEESG_EEEE10policy1000Ei11dot_functorSG_JPSE_SL_EEEvT0_iT1_T2_DpNS2_10kernel_argIT3_EE:
[----:B------:R-:W-:Y:S01]  /*0000*/  LDC R1, c[0x0][0x37c] ;  /* 0x0000df00ff017b82 */ /* 0x000fe20000000800 */
[----:B------:R-:W0:Y:S07]  /*0010*/  LDCU.64 UR6, c[0x0][0x380] ;  /* 0x00007000ff0677ac */ /* 0x000e2e0008000a00 */
[----:B------:R-:W1:Y:S01]  /*0020*/  S2UR UR4, SR_CTAID.X ;  /* 0x00000000000479c3 */ /* 0x000e620000002500 */
[----:B------:R-:W2:Y:S01]  /*0030*/  S2R R0, SR_TID.X ;  /* 0x0000000000007919 */ /* 0x000ea20000002100 */
[----:B------:R-:W-:Y:S01]  /*0040*/  BSSY.RECONVERGENT B0, `(.L_x_238) ;  /* 0x000001f000007945 */ /* 0x000fe20003800200 */
[----:B0-----:R-:W-:-:S04]  /*0050*/  IMAD.U32 R5, RZ, RZ, UR7 ;  /* 0x00000007ff057e24 */ /* 0x001fc8000f8e00ff */
[----:B------:R-:W-:-:S04]  /*0060*/  IMAD.SHL.U32 R3, R5, 0x80, RZ ;  /* 0x0000008005037824 */ /* 0x000fc800078e00ff */
[----:B-1----:R-:W-:-:S05]  /*0070*/  IMAD R7, R3, UR4, RZ ;  /* 0x0000000403077c24 */ /* 0x002fca000f8e02ff */
[----:B------:R-:W-:Y:S02]  /*0080*/  IADD3 R4, PT, PT, -R7, UR6, RZ ;  /* 0x0000000607047c10 */ /* 0x000fe4000fffe1ff */
[----:B--2---:R-:W-:Y:S02]  /*0090*/  SHF.L.U32 R11, R0, 0x7, RZ ;  /* 0x00000007000b7819 */ /* 0x004fe400000006ff */
[----:B------:R-:W-:-:S05]  /*00a0*/  VIMNMX R2, PT, PT, R3, R4, PT ;  /* 0x0000000403027248 */ /* 0x000fca0003fe0100 */
[----:B------:R-:W-:-:S05]  /*00b0*/  IMAD.SHL.U32 R6, R2, 0x10, RZ ;  /* 0x0000001002067824 */ /* 0x000fca00078e00ff */
[----:B------:R-:W-:-:S13]  /*00c0*/  ISETP.GE.AND P0, PT, R11, R6, PT ;  /* 0x000000060b00720c */ /* 0x000fda0003f06270 */
[----:B------:R-:W-:Y:S05]  /*00d0*/  @P0 BRA `(.L_x_239) ;  /* 0x0000000000540947 */ /* 0x000fea0003800000 */
[----:B------:R-:W0:Y:S01]  /*00e0*/  LDC.64 R8, c[0x0][0x398] ;  /* 0x0000e600ff087b82 */ /* 0x000e220000000a00 */
[----:B------:R-:W-:Y:S01]  /*00f0*/  BSSY.RECONVERGENT B1, `(.L_x_240) ;  /* 0x000000a000017945 */ /* 0x000fe20003800200 */
[----:B------:R-:W-:Y:S02]  /*0100*/  IMAD.MOV.U32 R13, RZ, RZ, R11 ;  /* 0x000000ffff0d7224 */ /* 0x000fe400078e000b */
[----:B0-----:R-:W-:-:S04]  /*0110*/  IMAD.WIDE.U32 R8, R0, 0x80, R8 ;  /* 0x0000008000087825 */ /* 0x001fc800078e0008 */
[----:B------:R-:W-:-:S07]  /*0120*/  IMAD.WIDE R8, R7, 0x10, R8 ;  /* 0x0000001007087825 */ /* 0x000fce00078e0208 */
.L_x_241:
[----:B------:R-:W-:Y:S01]  /*0130*/  IADD3 R13, PT, PT, R13, 0x4000, RZ ;  /* 0x000040000d0d7810 */ /* 0x000fe20007ffe0ff */
[----:B------:R0:W-:Y:S03]  /*0140*/  CCTL.E.PF2 [R8] ;  /* 0x000000000800798f */ /* 0x0001e60000800100 */
[----:B------:R-:W-:Y:S02]  /*0150*/  ISETP.GE.AND P0, PT, R13, R6, PT ;  /* 0x000000060d00720c */ /* 0x000fe40003f06270 */
[----:B0-----:R-:W-:-:S05]  /*0160*/  IADD3 R8, P1, PT, R8, 0x4000, RZ ;  /* 0x0000400008087810 */ /* 0x001fca0007f3e0ff */
[----:B------:R-:W-:-:S06]  /*0170*/  IMAD.X R9, RZ, RZ, R9, P1 ;  /* 0x000000ffff097224 */ /* 0x000fcc00008e0609 */
[----:B------:R-:W-:Y:S05]  /*0180*/  @!P0 BRA `(.L_x_241) ;  /* 0xfffffffc00e88947 */ /* 0x000fea000383ffff */
[----:B------:R-:W-:Y:S05]  /*0190*/  BSYNC.RECONVERGENT B1 ;  /* 0x0000000000017941 */ /* 0x000fea0003800200 */
.L_x_240:
[----:B------:R-:W0:Y:S02]  /*01a0*/  LDC.64 R8, c[0x0][0x3a8] ;  /* 0x0000ea00ff087b82 */ /* 0x000e240000000a00 */
[----:B0-----:R-:W-:-:S04]  /*01b0*/  IMAD.WIDE.U32 R8, R0, 0x80, R8 ;  /* 0x0000008000087825 */ /* 0x001fc800078e0008 */
[----:B------:R-:W-:-:S07]  /*01c0*/  IMAD.WIDE R8, R7, 0x10, R8 ;  /* 0x0000001007087825 */ /* 0x000fce00078e0208 */
.L_x_242:
[----:B------:R-:W-:Y:S01]  /*01d0*/  VIADD R11, R11, 0x4000 ;  /* 0x000040000b0b7836 */ /* 0x000fe20000000000 */
[----:B------:R0:W-:Y:S04]  /*01e0*/  CCTL.E.PF2 [R8] ;  /* 0x000000000800798f */ /* 0x0001e80000800100 */
[----:B------:R-:W-:Y:S02]  /*01f0*/  ISETP.GE.AND P0, PT, R11, R6, PT ;  /* 0x000000060b00720c */ /* 0x000fe40003f06270 */
[----:B0-----:R-:W-:-:S04]  /*0200*/  IADD3 R8, P1, PT, R8, 0x4000, RZ ;  /* 0x0000400008087810 */ /* 0x001fc80007f3e0ff */
[----:B------:R-:W-:-:S07]  /*0210*/  IADD3.X R9, PT, PT, RZ, R9, RZ, P1, !PT ;  /* 0x00000009ff097210 */ /* 0x000fce0000ffe4ff */
[----:B------:R-:W-:Y:S05]  /*0220*/  @!P0 BRA `(.L_x_242) ;  /* 0xfffffffc00e88947 */ /* 0x000fea000383ffff */
.L_x_239:
[----:B------:R-:W-:Y:S05]  /*0230*/  BSYNC.RECONVERGENT B0 ;  /* 0x0000000000007941 */ /* 0x000fea0003800200 */
.L_x_238:
[----:B------:R-:W0:Y:S01]  /*0240*/  LDCU.128 UR12, c[0x0][0x390] ;  /* 0x00007200ff0c77ac */ /* 0x000e220008000c00 */
[----:B------:R-:W-:Y:S01]  /*0250*/  ISETP.GT.AND P0, PT, R3, R4, PT ;  /* 0x000000040300720c */ /* 0x000fe20003f04270 */
[----:B------:R-:W-:Y:S01]  /*0260*/  IMAD.WIDE R8, R7, 0x10, RZ ;  /* 0x0000001007087825 */ /* 0x000fe200078e02ff */
[----:B------:R-:W1:Y:S01]  /*0270*/  LDCU.64 UR8, c[0x0][0x3a8] ;  /* 0x00007500ff0877ac */ /* 0x000e620008000a00 */
[----:B------:R-:W2:Y:S01]  /*0280*/  LDCU.64 UR10, c[0x0][0x358] ;  /* 0x00006b00ff0a77ac */ /* 0x000ea20008000a00 */
[C---:B0-----:R-:W-:Y:S02]  /*0290*/  IADD3 R18, P1, PT, R8.reuse, UR14, RZ ;  /* 0x0000000e08127c10 */ /* 0x041fe4000ff3e0ff */
[C---:B------:R-:W-:Y:S02]  /*02a0*/  IADD3 R6, P3, PT, R8.reuse, UR12, RZ ;  /* 0x0000000c08067c10 */ /* 0x040fe4000ff7e0ff */
[----:B-1----:R-:W-:Y:S02]  /*02b0*/  IADD3 R16, P2, PT, R8, UR8, RZ ;  /* 0x0000000808107c10 */ /* 0x002fe4000ff5e0ff */
[----:B------:R-:W-:-:S02]  /*02c0*/  IADD3.X R19, PT, PT, R9, UR15, RZ, P1, !PT ;  /* 0x0000000f09137c10 */ /* 0x000fc40008ffe4ff */
[C---:B------:R-:W-:Y:S02]  /*02d0*/  IADD3.X R17, PT, PT, R9.reuse, UR9, RZ, P2, !PT ;  /* 0x0000000909117c10 */ /* 0x040fe400097fe4ff */
[----:B------:R-:W-:Y:S01]  /*02e0*/  IADD3.X R7, PT, PT, R9, UR13, RZ, P3, !PT ;  /* 0x0000000d09077c10 */ /* 0x000fe20009ffe4ff */
[----:B--2---:R-:W-:Y:S06]  /*02f0*/  @P0 BRA `(.L_x_243) ;  /* 0x0000000800e00947 */ /* 0x004fec0003800000 */
[----:B------:R-:W-:-:S13]  /*0300*/  ISETP.GE.AND P0, PT, R5, 0x1, PT ;  /* 0x000000010500780c */ /* 0x000fda0003f06270 */
[----:B------:R-:W-:Y:S05]  /*0310*/  @!P0 EXIT ;  /* 0x000000000000894d */ /* 0x000fea0003800000 */
[----:B------:R-:W-:Y:S01]  /*0320*/  ISETP.GE.U32.AND P0, PT, R5, 0x8, PT ;  /* 0x000000080500780c */ /* 0x000fe20003f06070 */
[----:B------:R-:W-:-:S12]  /*0330*/  IMAD.MOV.U32 R2, RZ, RZ, RZ ;  /* 0x000000ffff027224 */ /* 0x000fd800078e00ff */
[----:B------:R-:W-:Y:S05]  /*0340*/  @!P0 BRA `(.L_x_244) ;  /* 0x00000004009c8947 */ /* 0x000fea0003800000 */
[----:B------:R-:W-:Y:S01]  /*0350*/  R2UR UR4, R8 ;  /* 0x00000000080472ca */ /* 0x000fe200000e0000 */
[----:B------:R-:W-:Y:S01]  /*0360*/  VIADD R2, R0, 0x80 ;  /* 0x0000008000027836 */ /* 0x000fe20000000000 */
[----:B------:R-:W-:Y:S02]  /*0370*/  R2UR UR5, R9 ;  /* 0x00000000090572ca */ /* 0x000fe400000e0000 */
[----:B------:R-:W0:Y:S01]  /*0380*/  LDC.64 R8, c[0x0][0x390] ;  /* 0x0000e400ff087b82 */ /* 0x000e220000000a00 */
[----:B------:R-:W-:-:S04]  /*0390*/  LOP3.LUT R3, R5, 0x7ffffff8, RZ, 0xc0, !PT ;  /* 0x7ffffff805037812 */ /* 0x000fc800078ec0ff */
[----:B------:R-:W-:-:S04]  /*03a0*/  IADD3 R3, PT, PT, -R3, RZ, RZ ;  /* 0x000000ff03037210 */ /* 0x000fc80007ffe1ff */
[----:B------:R-:W-:Y:S02]  /*03b0*/  UMOV UR6, UR4 ;  /* 0x0000000400067c82 */ /* 0x000fe40008000000 */
[----:B------:R-:W-:Y:S01]  /*03c0*/  UIADD3 UR4, UP2, UPT, UR6, 0x1800, URZ ;  /* 0x0000180006047890 */ /* 0x000fe2000ff5e0ff */
[----:B------:R-:W-:-:S03]  /*03d0*/  UMOV UR7, UR5 ;  /* 0x0000000500077c82 */ /* 0x000fc60008000000 */
[----:B------:R-:W-:Y:S02]  /*03e0*/  UIADD3 UR14, UP1, UPT, UR4, UR14, URZ ;  /* 0x0000000e040e7290 */ /* 0x000fe4000ff3e0ff */
[----:B------:R-:W-:Y:S02]  /*03f0*/  UIADD3 UR12, UP0, UPT, UR4, UR12, URZ ;  /* 0x0000000c040c7290 */ /* 0x000fe4000ff1e0ff */
[----:B------:R-:W-:Y:S02]  /*0400*/  UIADD3.X UR5, UPT, UPT, URZ, UR7, URZ, UP2, !UPT ;  /* 0x00000007ff057290 */ /* 0x000fe400097fe4ff */
[----:B------:R-:W-:Y:S02]  /*0410*/  UIADD3 UR4, UP2, UPT, UR4, UR8, URZ ;  /* 0x0000000804047290 */ /* 0x000fe4000ff5e0ff */
[----:B------:R-:W-:Y:S01]  /*0420*/  UIADD3.X UR15, UPT, UPT, UR5, UR15, URZ, UP1, !UPT ;  /* 0x0000000f050f7290 */ /* 0x000fe20008ffe4ff */
[----:B0-----:R-:W-:Y:S01]  /*0430*/  IMAD.WIDE.U32 R4, R0, 0x10, R8 ;  /* 0x0000001000047825 */ /* 0x001fe200078e0008 */
[----:B------:R-:W-:-:S02]  /*0440*/  UIADD3.X UR13, UPT, UPT, UR5, UR13, URZ, UP0, !UPT ;  /* 0x0000000d050d7290 */ /* 0x000fc400087fe4ff */
[----:B------:R-:W-:-:S12]  /*0450*/  UIADD3.X UR5, UPT, UPT, UR5, UR9, URZ, UP2, !UPT ;  /* 0x0000000905057290 */ /* 0x000fd800097fe4ff */
.L_x_245:
        /* <DEDUP_REMOVED lines=10> */
[----:B------:R-:W-:Y:S02]  /*0500*/  IMAD.U32 R24, RZ, RZ, UR14 ;  /* 0x0000000eff187e24 */ /* 0x000fe4000f8e00ff */
[----:B------:R-:W-:Y:S02]  /*0510*/  IMAD.U32 R25, RZ, RZ, UR15 ;  /* 0x0000000fff197e24 */ /* 0x000fe4000f8e00ff */
[----:B------:R-:W-:Y:S01]  /*0520*/  IMAD.WIDE R24, R2, 0x10, R24 ;  /* 0x0000001002187825 */ /* 0x000fe200078e0218 */
[----:B--2---:R-:W-:-:S02]  /*0530*/  DMUL R20, R10, R14 ;  /* 0x0000000e0a147228 */ /* 0x004fc40000000000 */
[----:B------:R-:W-:Y:S01]  /*0540*/  DMUL R22, R10, R12 ;  /* 0x0000000c0a167228 */ /* 0x000fe20000000000 */
[----:B------:R-:W-:-:S05]  /*0550*/  IADD3 R10, P0, PT, R4, UR6, RZ ;  /* 0x00000006040a7c10 */ /* 0x000fca000ff1e0ff */
[C---:B------:R-:W-:Y:S01]  /*0560*/  DFMA R12, R8.reuse, R12, R20 ;  /* 0x0000000c080c722b */ /* 0x040fe20000000014 */
[----:B------:R-:W-:Y:S01]  /*0570*/  IADD3.X R11, PT, PT, R5, UR7, RZ, P0, !PT ;  /* 0x00000007050b7c10 */ /* 0x000fe200087fe4ff */
[----:B------:R-:W-:Y:S01]  /*0580*/  DFMA R14, R8, R14, -R22 ;  /* 0x0000000e080e722b */ /* 0x000fe20000000816 */
[----:B------:R-:W-:Y:S01]  /*0590*/  MOV R20, UR4 ;  /* 0x0000000400147c02 */ /* 0x000fe20008000f00 */
[----:B------:R-:W-:-:S04]  /*05a0*/  IMAD.U32 R21, RZ, RZ, UR5 ;  /* 0x00000005ff157e24 */ /* 0x000fc8000f8e00ff */
[----:B------:R-:W-:Y:S01]  /*05b0*/  IMAD.WIDE R20, R2, 0x10, R20 ;  /* 0x0000001002147825 */ /* 0x000fe200078e0214 */
[----:B------:R0:W-:Y:S04]  /*05c0*/  STG.E.128 desc[UR10][R10.64], R12 ;  /* 0x0000000c0a007986 */ /* 0x0001e8000c101d0a */
[----:B0-----:R-:W2:Y:S04]  /*05d0*/  LDG.E.128 R8, desc[UR10][R24.64+-0x1800] ;  /* 0xffe8000a18087981 */ /* 0x001ea8000c1e1d00 */
[----:B------:R-:W2:Y:S01]  /*05e0*/  LDG.E.128 R12, desc[UR10][R20.64+-0x1800] ;  /* 0xffe8000a140c7981 */ /* 0x000ea2000c1e1d00 */
[----:B------:R-:W-:Y:S01]  /*05f0*/  MOV R23, UR13 ;  /* 0x0000000d00177c02 */ /* 0x000fe20008000f00 */
[----:B------:R-:W-:Y:S01]  /*0600*/  IMAD.U32 R22, RZ, RZ, UR12 ;  /* 0x0000000cff167e24 */ /* 0x000fe2000f8e00ff */
[----:B------:R-:W-:Y:S01]  /*0610*/  MOV R27, UR15 ;  /* 0x0000000f001b7c02 */ /* 0x000fe20008000f00 */
[----:B------:R-:W-:-:S02]  /*0620*/  IMAD.U32 R26, RZ, RZ, UR14 ;  /* 0x0000000eff1a7e24 */ /* 0x000fc4000f8e00ff */
[----:B------:R-:W-:-:S04]  /*0630*/  IMAD.WIDE R22, R2, 0x10, R22 ;  /* 0x0000001002167825 */ /* 0x000fc800078e0216 */
[----:B------:R-:W-:Y:S01]  /*0640*/  IMAD.WIDE R26, R2, 0x10, R26 ;  /* 0x00000010021a7825 */ /* 0x000fe200078e021a */
[C---:B--2---:R-:W-:Y:S02]  /*0650*/  DMUL R28, R10.reuse, R14 ;  /* 0x0000000e0a1c7228 */ /* 0x044fe40000000000 */
        /* <DEDUP_REMOVED lines=42> */
[----:B------:R-:W-:Y:S01]  /*0900*/  UIADD3 UR6, UP0, UPT, UR6, 0x4000, URZ ;  /* 0x0000400006067890 */ /* 0x000fe2000ff1e0ff */
[----:B------:R-:W-:-:S03]  /*0910*/  IADD3 R2, PT, PT, R2, 0x400, RZ ;  /* 0x0000040002027810 */ /* 0x000fc60007ffe0ff */
[----:B------:R-:W-:Y:S01]  /*0920*/  ISETP.NE.AND P0, PT, R3, RZ, PT ;  /* 0x000000ff0300720c */ /* 0x000fe20003f05270 */
[----:B------:R-:W-:Y:S01]  /*0930*/  UIADD3.X UR7, UPT, UPT, URZ, UR7, URZ, UP0, !UPT ;  /* 0x00000007ff077290 */ /* 0x000fe200087fe4ff */
[C---:B--2---:R-:W-:Y:S02]  /*0940*/  DMUL R28, R10.reuse, R14 ;  /* 0x0000000e0a1c7228 */ /* 0x044fe40000000000 */
[----:B------:R-:W-:-:S06]  /*0950*/  DMUL R10, R10, R12 ;  /* 0x0000000c0a0a7228 */ /* 0x000fcc0000000000 */
[C---:B------:R-:W-:Y:S02]  /*0960*/  DFMA R12, R8.reuse, R12, R28 ;  /* 0x0000000c080c722b */ /* 0x040fe4000000001c */
[----:B------:R-:W-:-:S07]  /*0970*/  DFMA R14, R8, R14, -R10 ;  /* 0x0000000e080e722b */ /* 0x000fce000000080a */
[----:B------:R0:W-:Y:S01]  /*0980*/  STG.E.128 desc[UR10][R22.64+0x1800], R12 ;  /* 0x0018000c16007986 */ /* 0x0001e2000c101d0a */
[----:B------:R-:W-:Y:S05]  /*0990*/  @P0 BRA `(.L_x_245) ;  /* 0xfffffff800b00947 */ /* 0x000fea000383ffff */
[----:B------:R-:W1:Y:S02]  /*09a0*/  LDC R5, c[0x0][0x384] ;  /* 0x0000e100ff057b82 */ /* 0x000e640000000800 */
[----:B-1----:R-:W-:-:S07]  /*09b0*/  LOP3.LUT R2, R5, 0x7ffffff8, RZ, 0xc0, !PT ;  /* 0x7ffffff805027812 */ /* 0x002fce00078ec0ff */
.L_x_244:
[----:B------:R-:W-:-:S13]  /*09c0*/  LOP3.LUT P0, R4, R5, 0x7, RZ, 0xc0, !PT ;  /* 0x0000000705047812 */ /* 0x000fda000780c0ff */
[----:B------:R-:W-:Y:S05]  /*09d0*/  @!P0 EXIT ;  /* 0x000000000000894d */ /* 0x000fea0003800000 */
[----:B------:R-:W-:Y:S02]  /*09e0*/  ISETP.GE.U32.AND P0, PT, R4, 0x4, PT ;  /* 0x000000040400780c */ /* 0x000fe40003f06070 */
[----:B------:R-:W-:-:S04]  /*09f0*/  LOP3.LUT R3, R5, 0x3, RZ, 0xc0, !PT ;  /* 0x0000000305037812 */ /* 0x000fc800078ec0ff */
[----:B------:R-:W-:-:S07]  /*0a00*/  ISETP.NE.AND P1, PT, R3, RZ, PT ;  /* 0x000000ff0300720c */ /* 0x000fce0003f25270 */
[----:B------:R-:W-:Y:S06]  /*0a10*/  @!P0 BRA `(.L_x_246) ;  /* 0x0000000000848947 */ /* 0x000fec0003800000 */
[----:B------:R-:W-:-:S04]  /*0a20*/  IMAD R20, R2, 0x80, R0 ;  /* 0x0000008002147824 */ /* 0x000fc800078e0200 */
[----:B------:R-:W-:-:S04]  /*0a30*/  IMAD.WIDE R24, R20, 0x10, R18 ;  /* 0x0000001014187825 */ /* 0x000fc800078e0212 */
[C---:B0-----:R-:W-:Y:S01]  /*0a40*/  IMAD.WIDE R22, R20.reuse, 0x10, R16 ;  /* 0x0000001014167825 */ /* 0x041fe200078e0210 */
[----:B------:R-:W2:Y:S04]  /*0a50*/  LDG.E.128 R8, desc[UR10][R24.64] ;  /* 0x0000000a18087981 */ /* 0x000ea8000c1e1d00 */
[----:B------:R-:W2:Y:S01]  /*0a60*/  LDG.E.128 R12, desc[UR10][R22.64] ;  /* 0x0000000a160c7981 */ /* 0x000ea2000c1e1d00 */
        /* <DEDUP_REMOVED lines=22> */
[----:B------:R-:W-:Y:S01]  /*0bd0*/  IADD3 R2, PT, PT, R2, 0x4, RZ ;  /* 0x0000000402027810 */ /* 0x000fe20007ffe0ff */
[----:B--2---:R-:W-:-:S02]  /*0be0*/  DMUL R26, R10, R14 ;  /* 0x0000000e0a1a7228 */ /* 0x004fc40000000000 */
[----:B------:R-:W-:-:S06]  /*0bf0*/  DMUL R10, R10, R12 ;  /* 0x0000000c0a0a7228 */ /* 0x000fcc0000000000 */
[C---:B------:R-:W-:Y:S02]  /*0c00*/  DFMA R12, R8.reuse, R12, R26 ;  /* 0x0000000c080c722b */ /* 0x040fe4000000001a */
[----:B------:R-:W-:-:S07]  /*0c10*/  DFMA R14, R8, R14, -R10 ;  /* 0x0000000e080e722b */ /* 0x000fce000000080a */
[----:B------:R1:W-:Y:S04]  /*0c20*/  STG.E.128 desc[UR10][R20.64+0x1800], R12 ;  /* 0x0018000c14007986 */ /* 0x0003e8000c101d0a */
.L_x_246:
[----:B------:R-:W-:Y:S05]  /*0c30*/  @!P1 EXIT ;  /* 0x000000000000994d */ /* 0x000fea0003800000 */
[----:B------:R-:W-:Y:S02]  /*0c40*/  ISETP.NE.AND P0, PT, R3, 0x1, PT ;  /* 0x000000010300780c */ /* 0x000fe40003f05270 */
[----:B------:R-:W-:-:S04]  /*0c50*/  LOP3.LUT R5, R5, 0x1, RZ, 0xc0, !PT ;  /* 0x0000000105057812 */ /* 0x000fc800078ec0ff */
[----:B------:R-:W-:-:S07]  /*0c60*/  ISETP.NE.U32.AND P1, PT, R5, 0x1, PT ;  /* 0x000000010500780c */ /* 0x000fce0003f25070 */
[----:B------:R-:W-:Y:S06]  /*0c70*/  @!P0 BRA `(.L_x_247) ;  /* 0x00000000004c8947 */ /* 0x000fec0003800000 */
[----:B------:R-:W-:-:S04]  /*0c80*/  IMAD R3, R2, 0x80, R0 ;  /* 0x0000008002037824 */ /* 0x000fc800078e0200 */
[----:B0-----:R-:W-:-:S04]  /*0c90*/  IMAD.WIDE R22, R3, 0x10, R18 ;  /* 0x0000001003167825 */ /* 0x001fc800078e0212 */
[----:B-1----:R-:W-:Y:S01]  /*0ca0*/  IMAD.WIDE R20, R3, 0x10, R16 ;  /* 0x0000001003147825 */ /* 0x002fe200078e0210 */
[----:B------:R-:W2:Y:S04]  /*0cb0*/  LDG.E.128 R8, desc[UR10][R22.64] ;  /* 0x0000000a16087981 */ /* 0x000ea8000c1e1d00 */
[----:B------:R-:W2:Y:S02]  /*0cc0*/  LDG.E.128 R12, desc[UR10][R20.64] ;  /* 0x0000000a140c7981 */ /* 0x000ea4000c1e1d00 */
[C---:B--2---:R-:W-:Y:S02]  /*0cd0*/  DMUL R4, R10.reuse, R14 ;  /* 0x0000000e0a047228 */ /* 0x044fe40000000000 */
[----:B------:R-:W-:-:S06]  /*0ce0*/  DMUL R10, R10, R12 ;  /* 0x0000000c0a0a7228 */ /* 0x000fcc0000000000 */
[C---:B------:R-:W-:Y:S02]  /*0cf0*/  DFMA R12, R8.reuse, R12, R4 ;  /* 0x0000000c080c722b */ /* 0x040fe40000000004 */
[----:B------:R-:W-:Y:S01]  /*0d00*/  DFMA R14, R8, R14, -R10 ;  /* 0x0000000e080e722b */ /* 0x000fe2000000080a */
[----:B------:R-:W-:-:S06]  /*0d10*/  IMAD.WIDE R4, R3, 0x10, R6 ;  /* 0x0000001003047825 */ /* 0x000fcc00078e0206 */
        /* <DEDUP_REMOVED lines=9> */
.L_x_247:
[----:B------:R-:W-:Y:S05]  /*0db0*/  @P1 EXIT ;  /* 0x000000000000194d */ /* 0x000fea0003800000 */
[----:B--2---:R-:W-:-:S04]  /*0dc0*/  IMAD R5, R2, 0x80, R0 ;  /* 0x0000008002057824 */ /* 0x004fc800078e0200 */
[----:B------:R-:W-:-:S04]  /*0dd0*/  IMAD.WIDE R8, R5, 0x10, R18 ;  /* 0x0000001005087825 */ /* 0x000fc800078e0212 */
[C---:B------:R-:W-:Y:S02]  /*0de0*/  IMAD.WIDE R16, R5.reuse, 0x10, R16 ;  /* 0x0000001005107825 */ /* 0x040fe400078e0210 */
[----:B------:R-:W2:Y:S04]  /*0df0*/  LDG.E.128 R8, desc[UR10][R8.64] ;  /* 0x0000000a08087981 */ /* 0x000ea8000c1e1d00 */
[----:B------:R-:W2:Y:S01]  /*0e00*/  LDG.E.128 R16, desc[UR10][R16.64] ;  /* 0x0000000a10107981 */ /* 0x000ea2000c1e1d00 */
[----:B------:R-:W-:Y:S01]  /*0e10*/  IMAD.WIDE R6, R5, 0x10, R6 ;  /* 0x0000001005067825 */ /* 0x000fe200078e0206 */
[C---:B--2---:R-:W-:Y:S02]  /*0e20*/  DMUL R2, R10.reuse, R18 ;  /* 0x000000120a027228 */ /* 0x044fe40000000000 */
[----:B01----:R-:W-:-:S06]  /*0e30*/  DMUL R14, R10, R16 ;  /* 0x000000100a0e7228 */ /* 0x003fcc0000000000 */
[C---:B------:R-:W-:Y:S02]  /*0e40*/  DFMA R12, R8.reuse, R16, R2 ;  /* 0x00000010080c722b */ /* 0x040fe40000000002 */
[----:B------:R-:W-:-:S07]  /*0e50*/  DFMA R14, R8, R18, -R14 ;  /* 0x00000012080e722b */ /* 0x000fce000000080e */
[----:B------:R-:W-:Y:S01]  /*0e60*/  STG.E.128 desc[UR10][R6.64], R12 ;  /* 0x0000000c06007986 */ /* 0x000fe2000c101d0a */
[----:B------:R-:W-:Y:S05]  /*0e70*/  EXIT ;  /* 0x000000000000794d */ /* 0x000fea0003800000 */
.L_x_243:
[----:B------:R-:W-:-:S13]  /*0e80*/  ISETP.GE.AND P0, PT, R5, 0x1, PT ;  /* 0x000000010500780c */ /* 0x000fda0003f06270 */
[----:B------:R-:W-:Y:S05]  /*0e90*/  @!P0 EXIT ;  /* 0x000000000000894d */ /* 0x000fea0003800000 */
[C---:B------:R-:W-:Y:S02]  /*0ea0*/  ISETP.GE.U32.AND P0, PT, R5.reuse, 0x8, PT ;  /* 0x000000080500780c */ /* 0x040fe40003f06070 */
[----:B------:R-:W-:Y:S02]  /*0eb0*/  LOP3.LUT R3, R5, 0x7, RZ, 0xc0, !PT ;  /* 0x0000000705037812 */ /* 0x000fe400078ec0ff */
[----:B------:R-:W-:-:S09]  /*0ec0*/  MOV R4, RZ ;  /* 0x000000ff00047202 */ /* 0x000fd20000000f00 */
[----:B------:R-:W-:Y:S05]  /*0ed0*/  @!P0 BRA `(.L_x_248) ;  /* 0x00000004005c8947 */ /* 0x000fea0003800000 */
[----:B------:R-:W-:Y:S01]  /*0ee0*/  LOP3.LUT R4, R5, 0x7ffffff8, RZ, 0xc0, !PT ;  /* 0x7ffffff805047812 */ /* 0x000fe200078ec0ff */
[----:B------:R-:W-:-:S06]  /*0ef0*/  UMOV UR4, URZ ;  /* 0x000000ff00047c82 */ /* 0x000fcc0008000000 */
.L_x_251:
[----:B------:R-:W-:-:S05]  /*0f00*/  IMAD.U32 R5, RZ, RZ, UR4 ;  /* 0x00000004ff057e24 */ /* 0x000fca000f8e00ff */
[----:B------:R-:W-:-:S04]  /*0f10*/  LEA R5, R5, R0, 0x7 ;  /* 0x0000000005057211 */ /* 0x000fc800078e38ff */
[----:B------:R-:W-:-:S13]  /*0f20*/  ISETP.GE.AND P0, PT, R5, R2, PT ;  /* 0x000000020500720c */ /* 0x000fda0003f06270 */
[----:B------:R-:W-:-:S04]  /*0f30*/  @!P0 IMAD.WIDE.U32 R8, R5, 0x10, R18 ;  /* 0x0000001005088825 */ /* 0x000fc800078e0012 */
[C---:B------:R-:W-:Y:S02]  /*0f40*/  @!P0 IMAD.WIDE.U32 R26, R5.reuse, 0x10, R16 ;  /* 0x00000010051a8825 */ /* 0x040fe400078e0010 */
[----:B------:R-:W2:Y:S04]  /*0f50*/  @!P0 LDG.E.128 R8, desc[UR10][R8.64] ;  /* 0x0000000a08088981 */ /* 0x000ea8000c1e1d00 */
[----:B01----:R-:W2:Y:S01]  /*0f60*/  @!P0 LDG.E.128 R12, desc[UR10][R26.64] ;  /* 0x0000000a1a0c8981 */ /* 0x003ea2000c1e1d00 */
        /* <DEDUP_REMOVED lines=21> */
[----:B0-----:R-:W2:Y:S01]  /*10c0*/  @!P0 LDG.E.128 R12, desc[UR10][R20.64+0x800] ;  /* 0x0008000a140c8981 */ /* 0x001ea2000c1e1d00 */
[----:B------:R-:W-:-:S05]  /*10d0*/  VIADD R26, R5, 0x180 ;  /* 0x00000180051a7836 */ /* 0x000fca0000000000 */
[----:B------:R-:W-:Y:S01]  /*10e0*/  ISETP.GE.AND P1, PT, R26, R2, PT ;  /* 0x000000021a00720c */ /* 0x000fe20003f26270 */
[C---:B--2---:R-:W-:Y:S02]  /*10f0*/  @!P0 DMUL R28, R10.reuse, R14 ;  /* 0x0000000e0a1c8228 */ /* 0x044fe40000000000 */
[----:B------:R-:W-:-:S06]  /*1100*/  @!P0 DMUL R10, R10, R12 ;  /* 0x0000000c0a0a8228 */ /* 0x000fcc0000000000 */
[C---:B------:R-:W-:Y:S02]  /*1110*/  @!P0 DFMA R12, R8.reuse, R12, R28 ;  /* 0x0000000c080c822b */ /* 0x040fe4000000001c */
[----:B------:R-:W-:-:S07]  /*1120*/  @!P0 DFMA R14, R8, R14, -R10 ;  /* 0x0000000e080e822b */ /* 0x000fce000000080a */
[----:B------:R0:W-:Y:S04]  /*1130*/  @!P0 STG.E.128 desc[UR10][R22.64+0x800], R12 ;  /* 0x0008000c16008986 */ /* 0x0001e8000c101d0a */
[----:B------:R-:W2:Y:S04]  /*1140*/  @!P1 LDG.E.128 R8, desc[UR10][R24.64+0x1000] ;  /* 0x0010000a18089981 */ /* 0x000ea8000c1e1d00 */
[----:B0-----:R-:W2:Y:S01]  /*1150*/  @!P1 LDG.E.128 R12, desc[UR10][R20.64+0x1000] ;  /* 0x0010000a140c9981 */ /* 0x001ea2000c1e1d00 */
[----:B------:R-:W-:-:S04]  /*1160*/  IADD3 R26, PT, PT, R5, 0x200, RZ ;  /* 0x00000200051a7810 */ /* 0x000fc80007ffe0ff */
        /* <DEDUP_REMOVED lines=26> */
[----:B------:R-:W-:Y:S01]  /*1310*/  VIADD R5, R5, 0x380 ;  /* 0x0000038005057836 */ /* 0x000fe20000000000 */
[----:B------:R-:W-:Y:S01]  /*1320*/  UIADD3 UR4, UPT, UPT, UR4, 0x8, URZ ;  /* 0x0000000804047890 */ /* 0x000fe2000fffe0ff */
[----:B------:R-:W-:Y:S05]  /*1330*/  BSSY.RECONVERGENT B0, `(.L_x_249) ;  /* 0x0000010000007945 */ /* 0x000fea0003800200 */
[----:B------:R-:W-:Y:S01]  /*1340*/  ISETP.NE.AND P1, PT, R4, UR4, PT ;  /* 0x0000000404007c0c */ /* 0x000fe2000bf25270 */
[----:B--2---:R-:W-:-:S02]  /*1350*/  @!P0 DMUL R26, R10, R14 ;  /* 0x0000000e0a1a8228 */ /* 0x004fc40000000000 */
[----:B------:R-:W-:-:S06]  /*1360*/  @!P0 DMUL R10, R10, R12 ;  /* 0x0000000c0a0a8228 */ /* 0x000fcc0000000000 */
[C---:B------:R-:W-:Y:S02]  /*1370*/  @!P0 DFMA R12, R8.reuse, R12, R26 ;  /* 0x0000000c080c822b */ /* 0x040fe4000000001a */
[----:B------:R-:W-:-:S07]  /*1380*/  @!P0 DFMA R14, R8, R14, -R10 ;  /* 0x0000000e080e822b */ /* 0x000fce000000080a */
[----:B------:R0:W-:Y:S01]  /*1390*/  @!P0 STG.E.128 desc[UR10][R22.64+0x2800], R12 ;  /* 0x0028000c16008986 */ /* 0x0001e2000c101d0a */
[----:B------:R-:W-:-:S13]  /*13a0*/  ISETP.GE.AND P0, PT, R5, R2, PT ;  /* 0x000000020500720c */ /* 0x000fda0003f06270 */
[----:B------:R-:W-:Y:S05]  /*13b0*/  @P0 BRA `(.L_x_250) ;  /* 0x00000000001c0947 */ /* 0x000fea0003800000 */
[----:B------:R-:W2:Y:S04]  /*13c0*/  LDG.E.128 R8, desc[UR10][R24.64+0x3000] ;  /* 0x0030000a18087981 */ /* 0x000ea8000c1e1d00 */
[----:B0-----:R-:W2:Y:S02]  /*13d0*/  LDG.E.128 R12, desc[UR10][R20.64+0x3000] ;  /* 0x0030000a140c7981 */ /* 0x001ea4000c1e1d00 */
[C---:B--2---:R-:W-:Y:S02]  /*13e0*/  DMUL R26, R10.reuse, R14 ;  /* 0x0000000e0a1a7228 */ /* 0x044fe40000000000 */
[----:B------:R-:W-:-:S06]  /*13f0*/  DMUL R10, R10, R12 ;  /* 0x0000000c0a0a7228 */ /* 0x000fcc0000000000 */
[C---:B------:R-:W-:Y:S02]  /*1400*/  DFMA R12, R8.reuse, R12, R26 ;  /* 0x0000000c080c722b */ /* 0x040fe4000000001a */
[----:B------:R-:W-:-:S07]  /*1410*/  DFMA R14, R8, R14, -R10 ;  /* 0x0000000e080e722b */ /* 0x000fce000000080a */
[----:B------:R1:W-:Y:S04]  /*1420*/  STG.E.128 desc[UR10][R22.64+0x3000], R12 ;  /* 0x0030000c16007986 */ /* 0x0003e8000c101d0a */
.L_x_250:
[----:B------:R-:W-:Y:S05]  /*1430*/  BSYNC.RECONVERGENT B0 ;  /* 0x0000000000007941 */ /* 0x000fea0003800200 */
.L_x_249:
[----:B------:R-:W-:Y:S05]  /*1440*/  @P1 BRA `(.L_x_251) ;  /* 0xfffffff800ac1947 */ /* 0x000fea000383ffff */
.L_x_248:
[----:B------:R-:W-:-:S13]  /*1450*/  ISETP.NE.AND P0, PT, R3, RZ, PT ;  /* 0x000000ff0300720c */ /* 0x000fda0003f05270 */
[----:B------:R-:W-:Y:S05]  /*1460*/  @!P0 EXIT ;  /* 0x000000000000894d */ /* 0x000fea0003800000 */
[----:B------:R-:W2:Y:S01]  /*1470*/  LDCU UR4, c[0x0][0x384] ;  /* 0x00007080ff0477ac */ /* 0x000ea20008000800 */
[----:B------:R-:W-:Y:S01]  /*1480*/  ISETP.GE.U32.AND P0, PT, R3, 0x4, PT ;  /* 0x000000040300780c */ /* 0x000fe20003f06070 */
[----:B--2---:R-:W-:-:S12]  /*1490*/  ULOP3.LUT UR5, UR4, 0x3, URZ, 0xc0, !UPT ;  /* 0x0000000304057892 */ /* 0x004fd8000f8ec0ff */
[----:B------:R-:W-:Y:S05]  /*14a0*/  @!P0 BRA `(.L_x_252) ;  /* 0x0000000000c48947 */ /* 0x000fea0003800000 */
[----:B------:R-:W-:-:S04]  /*14b0*/  LEA R3, R4, R0, 0x7 ;  /* 0x0000000004037211 */ /* 0x000fc800078e38ff */
[----:B------:R-:W-:-:S13]  /*14c0*/  ISETP.GE.AND P0, PT, R3, R2, PT ;  /* 0x000000020300720c */ /* 0x000fda0003f06270 */
[----:B------:R-:W-:-:S04]  /*14d0*/  @!P0 IMAD.WIDE R8, R3, 0x10, R18 ;  /* 0x0000001003088825 */ /* 0x000fc800078e0212 */
[C---:B01----:R-:W-:Y:S02]  /*14e0*/  @!P0 IMAD.WIDE R22, R3.reuse, 0x10, R16 ;  /* 0x0000001003168825 */ /* 0x043fe400078e0210 */
[----:B------:R-:W2:Y:S04]  /*14f0*/  @!P0 LDG.E.128 R8, desc[UR10][R8.64] ;  /* 0x0000000a08088981 */ /* 0x000ea8000c1e1d00 */
[----:B------:R-:W2:Y:S01]  /*1500*/  @!P0 LDG.E.128 R12, desc[UR10][R22.64] ;  /* 0x0000000a160c8981 */ /* 0x000ea2000c1e1d00 */
[C---:B------:R-:W-:Y:S02]  /*1510*/  VIADD R20, R3.reuse, 0x80 ;  /* 0x0000008003147836 */ /* 0x040fe40000000000 */
[----:B------:R-:W-:-:S03]  /*1520*/  @!P0 IMAD.WIDE R26, R3, 0x10, R6 ;  /* 0x00000010031a8825 */ /* 0x000fc600078e0206 */
[----:B------:R-:W-:-:S13]  /*1530*/  ISETP.GE.AND P1, PT, R20, R2, PT ;  /* 0x000000021400720c */ /* 0x000fda0003f26270 */
[----:B------:R-:W-:Y:S01]  /*1540*/  @!P1 IMAD.WIDE R28, R20, 0x10, R18 ;  /* 0x00000010141c9825 */ /* 0x000fe200078e0212 */
[C---:B--2---:R-:W-:Y:S02]  /*1550*/  @!P0 DMUL R24, R10.reuse, R14 ;  /* 0x0000000e0a188228 */ /* 0x044fe40000000000 */
[----:B------:R-:W-:-:S06]  /*1560*/  @!P0 DMUL R10, R10, R12 ;  /* 0x0000000c0a0a8228 */ /* 0x000fcc0000000000 */
[C---:B------:R-:W-:Y:S02]  /*1570*/  @!P0 DFMA R12, R8.reuse, R12, R24 ;  /* 0x0000000c080c822b */ /* 0x040fe40000000018 */
[----:B------:R-:W-:Y:S01]  /*1580*/  @!P0 DFMA R14, R8, R14, -R10 ;  /* 0x0000000e080e822b */ /* 0x000fe2000000080a */
[----:B------:R-:W-:-:S06]  /*1590*/  @!P1 IMAD.WIDE R24, R20, 0x10, R16 ;  /* 0x0000001014189825 */ /* 0x000fcc00078e0210 */
        /* <DEDUP_REMOVED lines=8> */
[----:B------:R-:W-:Y:S01]  /*1620*/  @!P1 DFMA R14, R8, R14, -R10 ;  /* 0x0000000e080e922b */ /* 0x000fe2000000080a */
[----:B------:R-:W-:-:S04]  /*1630*/  @!P1 IMAD.WIDE R22, R20, 0x10, R6 ;  /* 0x0000001014169825 */ /* 0x000fc800078e0206 */
[C---:B------:R-:W-:Y:S02]  /*1640*/  @!P0 IMAD.WIDE R8, R5.reuse, 0x10, R18 ;  /* 0x0000001005088825 */ /* 0x040fe400078e0212 */
[----:B------:R0:W-:Y:S02]  /*1650*/  @!P1 STG.E.128 desc[UR10][R22.64], R12 ;  /* 0x0000000c16009986 */ /* 0x0001e4000c101d0a */
[----:B------:R-:W-:Y:S02]  /*1660*/  @!P0 IMAD.WIDE R20, R5, 0x10, R16 ;  /* 0x0000001005148825 */ /* 0x000fe400078e0210 */
[----:B------:R-:W2:Y:S04]  /*1670*/  @!P0 LDG.E.128 R8, desc[UR10][R8.64] ;  /* 0x0000000a08088981 */ /* 0x000ea8000c1e1d00 */
[----:B0-----:R-:W2:Y:S01]  /*1680*/  @!P0 LDG.E.128 R12, desc[UR10][R20.64] ;  /* 0x0000000a140c8981 */ /* 0x001ea2000c1e1d00 */
        /* <DEDUP_REMOVED lines=8> */
[----:B------:R-:W-:Y:S02]  /*1710*/  @!P1 IMAD.WIDE R10, R3, 0x10, R18 ;  /* 0x00000010030a9825 */ /* 0x000fe400078e0212 */
[----:B------:R0:W-:Y:S04]  /*1720*/  @!P0 STG.E.128 desc[UR10][R24.64], R12 ;  /* 0x0000000c18008986 */ /* 0x0001e8000c101d0a */
[----:B------:R-:W2:Y:S04]  /*1730*/  @!P1 LDG.E.128 R8, desc[UR10][R10.64] ;  /* 0x0000000a0a089981 */ /* 0x000ea8000c1e1d00 */
[----:B0-----:R-:W2:Y:S01]  /*1740*/  @!P1 LDG.E.128 R12, desc[UR10][R22.64] ;  /* 0x0000000a160c9981 */ /* 0x001ea2000c1e1d00 */
[----:B------:R-:W-:Y:S01]  /*1750*/  IADD3 R4, PT, PT, R4, 0x4, RZ ;  /* 0x0000000404047810 */ /* 0x000fe20007ffe0ff */
[----:B--2---:R-:W-:-:S02]  /*1760*/  @!P1 DMUL R20, R10, R14 ;  /* 0x0000000e0a149228 */ /* 0x004fc40000000000 */
[----:B------:R-:W-:-:S06]  /*1770*/  @!P1 DMUL R26, R10, R12 ;  /* 0x0000000c0a1a9228 */ /* 0x000fcc0000000000 */
[C---:B------:R-:W-:Y:S02]  /*1780*/  @!P1 DFMA R12, R8.reuse, R12, R20 ;  /* 0x0000000c080c922b */ /* 0x040fe40000000014 */
[----:B------:R-:W-:Y:S01]  /*1790*/  @!P1 DFMA R14, R8, R14, -R26 ;  /* 0x0000000e080e922b */ /* 0x000fe2000000081a */
[----:B------:R-:W-:-:S06]  /*17a0*/  @!P1 IMAD.WIDE R8, R3, 0x10, R6 ;  /* 0x0000001003089825 */ /* 0x000fcc00078e0206 */
[----:B------:R2:W-:Y:S04]  /*17b0*/  @!P1 STG.E.128 desc[UR10][R8.64], R12 ;  /* 0x0000000c08009986 */ /* 0x0005e8000c101d0a */
.L_x_252:
[----:B------:R-:W-:-:S13]  /*17c0*/  ISETP.NE.AND P0, PT, RZ, UR5, PT ;  /* 0x00000005ff007c0c */ /* 0x000fda000bf05270 */
[----:B------:R-:W-:Y:S05]  /*17d0*/  @!P0 EXIT ;  /* 0x000000000000894d */ /* 0x000fea0003800000 */
[----:B------:R-:W-:-:S09]  /*17e0*/  UISETP.NE.AND UP0, UPT, UR5, 0x1, UPT ;  /* 0x000000010500788c */ /* 0x000fd2000bf05270 */
[----:B------:R-:W-:Y:S05]  /*17f0*/  BRA.U !UP0, `(.L_x_253) ;  /* 0x0000000108647547 */ /* 0x000fea000b800000 */
[----:B------:R-:W-:-:S05]  /*1800*/  IMAD R5, R4, 0x80, R0 ;  /* 0x0000008004057824 */ /* 0x000fca00078e0200 */
[----:B------:R-:W-:-:S13]  /*1810*/  ISETP.GE.AND P0, PT, R5, R2, PT ;  /* 0x000000020500720c */ /* 0x000fda0003f06270 */
[----:B--2---:R-:W-:-:S04]  /*1820*/  @!P0 IMAD.WIDE R8, R5, 0x10, R18 ;  /* 0x0000001005088825 */ /* 0x004fc800078e0212 */
[C---:B------:R-:W-:Y:S02]  /*1830*/  @!P0 IMAD.WIDE R20, R5.reuse, 0x10, R16 ;  /* 0x0000001005148825 */ /* 0x040fe400078e0210 */
[----:B------:R-:W2:Y:S04]  /*1840*/  @!P0 LDG.E.128 R8, desc[UR10][R8.64] ;  /* 0x0000000a08088981 */ /* 0x000ea8000c1e1d00 */
[----:B01----:R-:W2:Y:S01]  /*1850*/  @!P0 LDG.E.128 R12, desc[UR10][R20.64] ;  /* 0x0000000a140c8981 */ /* 0x003ea2000c1e1d00 */
[----:B------:R-:W-:-:S04]  /*1860*/  IADD3 R3, PT, PT, R5, 0x80, RZ ;  /* 0x0000008005037810 */ /* 0x000fc80007ffe0ff */
        /* <DEDUP_REMOVED lines=11> */
[----:B------:R-:W-:Y:S01]  /*1920*/  VIADD R4, R4, 0x2 ;  /* 0x0000000204047836 */ /* 0x000fe20000000000 */
[----:B--2---:R-:W-:-:S02]  /*1930*/  @!P1 DMUL R20, R10, R14 ;  /* 0x0000000e0a149228 */ /* 0x004fc40000000000 */
[----:B------:R-:W-:-:S06]  /*1940*/  @!P1 DMUL R26, R10, R12 ;  /* 0x0000000c0a1a9228 */ /* 0x000fcc0000000000 */
[C---:B------:R-:W-:Y:S02]  /*1950*/  @!P1 DFMA R12, R8.reuse, R12, R20 ;  /* 0x0000000c080c922b */ /* 0x040fe40000000014 */
[----:B------:R-:W-:Y:S01]  /*1960*/  @!P1 DFMA R14, R8, R14, -R26 ;  /* 0x0000000e080e922b */ /* 0x000fe2000000081a */
[----:B------:R-:W-:-:S06]  /*1970*/  @!P1 IMAD.WIDE R8, R3, 0x10, R6 ;  /* 0x0000001003089825 */ /* 0x000fcc00078e0206 */
[----:B------:R3:W-:Y:S04]  /*1980*/  @!P1 STG.E.128 desc[UR10][R8.64], R12 ;  /* 0x0000000c08009986 */ /* 0x0007e8000c101d0a */
.L_x_253:
[----:B------:R-:W-:-:S04]  /*1990*/  ULOP3.LUT UR4, UR4, 0x1, URZ, 0xc0, !UPT ;  /* 0x0000000104047892 */ /* 0x000fc8000f8ec0ff */
[----:B------:R-:W-:-:S06]  /*19a0*/  UISETP.NE.U32.AND UP0, UPT, UR4, 0x1, UPT ;  /* 0x000000010400788c */ /* 0x000fcc000bf05070 */
[----:B------:R-:W-:-:S13]  /*19b0*/  PLOP3.LUT P0, PT, PT, PT, UP0, 0x80, 0x8 ;  /* 0x000000000008781c */ /* 0x000fda0003f0f008 */
[----:B------:R-:W-:Y:S05]  /*19c0*/  @P0 EXIT ;  /* 0x000000000000094d */ /* 0x000fea0003800000 */
[----:B------:R-:W-:-:S04]  /*19d0*/  LEA R5, R4, R0, 0x7 ;  /* 0x0000000004057211 */ /* 0x000fc800078e38ff */
[----:B------:R-:W-:-:S13]  /*19e0*/  ISETP.GE.AND P0, PT, R5, R2, PT ;  /* 0x000000020500720c */ /* 0x000fda0003f06270 */
[----:B------:R-:W-:Y:S05]  /*19f0*/  @P0 EXIT ;  /* 0x000000000000094d */ /* 0x000fea0003800000 */
[----:B--23--:R-:W-:-:S04]  /*1a00*/  IMAD.WIDE R8, R5, 0x10, R18 ;  /* 0x0000001005087825 */ /* 0x00cfc800078e0212 */
        /* <DEDUP_REMOVED lines=10> */
.L_x_254:
        /* <DEDUP_REMOVED lines=13> */
.L_x_265:


//--------------------- .text._ZN3cub18CUB_300001_SM_10006detail11EmptyKernelIvEEvv --------------------------
	.section	.text._ZN3cub18CUB_300001_SM_10006detail11EmptyKernelIvEEvv,"ax",@progbits
	.align	128
        .global         _ZN3cub18CUB_300001_SM_10006detail11EmptyKernelIvEEvv
        .type           _ZN3cub18CUB_300001_SM_10006detail11EmptyKernelIvEEvv,@function
        .size           _ZN3cub18CUB_300001_SM_10006detail11EmptyKernelIvEEvv,(.L_x_266 - _ZN3cub18CUB_300001_SM_10006detail11EmptyKernelIvEEvv)
        .other          _ZN3cub18CUB_300001_SM_10006detail11EmptyKernelIvEEvv,@"STO_CUDA_ENTRY STV_DEFAULT"
_ZN3cub18CUB_300001_SM_10006detail11EmptyKernelIvEEvv:
.text._ZN3cub18CUB_300001_SM_10006detail11EmptyKernelIvEEvv:
[----:B------:R-:W-:Y:S01]  /*0000*/  LDC R1, c[0x0][0x37c] ;  /* 0x0000df00ff017b82 */ /* 0x000fe20000000800 */
[----:B------:R-:W-:Y:S05]  /*0010*/  EXIT ;  /* 0x000000000000794d */ /* 0x000fea0003800000 */
.L_x_255:
        /* <DEDUP_REMOVED lines=14> */
.L_x_266:


//--------------------- .nv.shared._ZN3cub18CUB_300001_SM_10006detail6reduce28DeviceReduceSingleTileKernelINS2_10policy_hubI7double2y11sum_functorE10Policy1000EPS5_S9_iS6_S5_S5_N4cuda3std3__410__identityEEEvT0_T1_T2_T3_T4_T6_ --------------------------
	.section	.nv.shared._ZN3cub18CUB_300001_SM_10006detail6reduce28DeviceReduceSingleTileKernelINS2_10policy_hubI7double2y11sum_functorE10Policy1000EPS5_S9_iS6_S5_S5_N4cuda3std3__410__identityEEEvT0_T1_T2_T3_T4_T6_,"aw",@nobits
	.sectionflags	@""
	.align	16
.nv.shared._ZN3cub18CUB_300001_SM_10006detail6reduce28DeviceReduceSingleTileKernelINS2_10policy_hubI7double2y11sum_functorE10Policy1000EPS5_S9_iS6_S5_S5_N4cuda3std3__410__identityEEEvT0_T1_T2_T3_T4_T6_:
	.zero		1184


//--------------------- .nv.shared.reserved.0     --------------------------
	.section	.nv.shared.reserved.0,"aw",@nobits
	.weak		__nv_reservedSMEM_offset_0_alias
	.size		__nv_reservedSMEM_offset_0_alias, 0, 64
	.other		__nv_reservedSMEM_offset_0_alias,@"STO_CUDA_RESERVED_SHARED STV_DEFAULT"
__nv_reservedSMEM_offset_0_alias:
	.zero		0
	.zero		64


//--------------------- .nv.global                --------------------------
	.section	.nv.global,"aw",@nobits
.nv.global:
	.type		_ZN30_INTERNAL_04d05876_4_k_cu_main6thrust24THRUST_300001_SM_1000_NS3seqE,@object
	.size		_ZN30_INTERNAL_04d05876_4_k_cu_main6thrust24THRUST_300001_SM_1000_NS3seqE,(_ZN30_INTERNAL_04d05876_4_k_cu_main4cuda3std3__48in_placeE - _ZN30_INTERNAL_04d05876_4_k_cu_main6thrust24THRUST_300001_SM_1000_NS3seqE)
_ZN30_INTERNAL_04d05876_4_k_cu_main6thrust24THRUST_300001_SM_1000_NS3seqE:
	.zero		1
	.type		_ZN30_INTERNAL_04d05876_4_k_cu_main4cuda3std3__48in_placeE,@object
	.size		_ZN30_INTERNAL_04d05876_4_k_cu_main4cuda3std3__48in_placeE,(_ZN30_INTERNAL_04d05876_4_k_cu_main4cuda3std6ranges3__45__cpo4sizeE - _ZN30_INTERNAL_04d05876_4_k_cu_main4cuda3std3__48in_placeE)
_ZN30_INTERNAL_04d05876_4_k_cu_main4cuda3std3__48in_placeE:
	.zero		1
	.type		_ZN30_INTERNAL_04d05876_4_k_cu_main4cuda3std6ranges3__45__cpo4sizeE,@object
	.size		_ZN30_INTERNAL_04d05876_4_k_cu_main4cuda3std6ranges3__45__cpo4sizeE,(_ZN30_INTERNAL_04d05876_4_k_cu_main6thrust24THRUST_300001_SM_1000_NS12placeholders2_3E - _ZN30_INTERNAL_04d05876_4_k_cu_main4cuda3std6ranges3__45__cpo4sizeE)
_ZN30_INTERNAL_04d05876_4_k_cu_main4cuda3std6ranges3__45__cpo4sizeE:
	.zero		1
	.type		_ZN30_INTERNAL_04d05876_4_k_cu_main6thrust24THRUST_300001_SM_1000_NS12placeholders2_3E,@object
	.size		_ZN30_INTERNAL_04d05876_4_k_cu_main6thrust24THRUST_300001_SM_1000_NS12placeholders2_3E,(_ZN30_INTERNAL_04d05876_4_k_cu_main4cuda3std3__45__cpo6cbeginE - _ZN30_INTERNAL_04d05876_4_k_cu_main6thrust24THRUST_300001_SM_1000_NS12placeholders2_3E)
_ZN30_INTERNAL_04d05876_4_k_cu_main6thrust24THRUST_300001_SM_1000_NS12placeholders2_3E:
	.zero		1
	.type		_ZN30_INTERNAL_04d05876_4_k_cu_main4cuda3std3__45__cpo6cbeginE,@object
	.size		_ZN30_INTERNAL_04d05876_4_k_cu_main4cuda3std3__45__cpo6cbeginE,(_ZN30_INTERNAL_04d05876_4_k_cu_main4cuda3std6ranges3__45__cpo6cbeginE - _ZN30_INTERNAL_04d05876_4_k_cu_main4cuda3std3__45__cpo6cbeginE)
_ZN30_INTERNAL_04d05876_4_k_cu_main4cuda3std3__45__cpo6cbeginE:
	.zero		1
	.type		_ZN30_INTERNAL_04d05876_4_k_cu_main4cuda3std6ranges3__45__cpo6cbeginE,@object
	.size		_ZN30_INTERNAL_04d05876_4_k_cu_main4cuda3std6ranges3__45__cpo6cbeginE,(_ZN30_INTERNAL_04d05876_4_k_cu_main6thrust24THRUST_300001_SM_1000_NS12placeholders2_7E - _ZN30_INTERNAL_04d05876_4_k_cu_main4cuda3std6ranges3__45__cpo6cbeginE)
_ZN30_INTERNAL_04d05876_4_k_cu_main4cuda3std6ranges3__45__cpo6cbeginE:
	.zero		1
	.type		_ZN30_INTERNAL_04d05876_4_k_cu_main6thrust24THRUST_300001_SM_1000_NS12placeholders2_7E,@object
	.size		_ZN30_INTERNAL_04d05876_4_k_cu_main6thrust24THRUST_300001_SM_1000_NS12placeholders2_7E,(_ZN30_INTERNAL_04d05876_4_k_cu_main4cuda3std3__45__cpo7crbeginE - _ZN30_INTERNAL_04d05876_4_k_cu_main6thrust24THRUST_300001_SM_1000_NS12placeholders2_7E)
_ZN30_INTERNAL_04d05876_4_k_cu_main6thrust24THRUST_300001_SM_1000_NS12placeholders2_7E:
	.zero		1
	.type		_ZN30_INTERNAL_04d05876_4_k_cu_main4cuda3std3__45__cpo7crbeginE,@object
	.size		_ZN30_INTERNAL_04d05876_4_k_cu_main4cuda3std3__45__cpo7crbeginE,(_ZN30_INTERNAL_04d05876_4_k_cu_main4cuda3std6ranges3__45__cpo4nextE - _ZN30_INTERNAL_04d05876_4_k_cu_main4cuda3std3__45__cpo7crbeginE)
_ZN30_INTERNAL_04d05876_4_k_cu_main4cuda3std3__45__cpo7crbeginE:
	.zero		1
	.type		_ZN30_INTERNAL_04d05876_4_k_cu_main4cuda3std6ranges3__45__cpo4nextE,@object
	.size		_ZN30_INTERNAL_04d05876_4_k_cu_main4cuda3std6ranges3__45__cpo4nextE,(_ZN30_INTERNAL_04d05876_4_k_cu_main4cuda3std6ranges3__45__cpo4swapE - _ZN30_INTERNAL_04d05876_4_k_cu_main4cuda3std6ranges3__45__cpo4nextE)
_ZN30_INTERNAL_04d05876_4_k_cu_main4cuda3std6ranges3__45__cpo4nextE:
	.zero		1
	.type		_ZN30_INTERNAL_04d05876_4_k_cu_main4cuda3std6ranges3__45__cpo4swapE,@object
	.size		_ZN30_INTERNAL_04d05876_4_k_cu_main4cuda3std6ranges3__45__cpo4swapE,(_ZN30_INTERNAL_04d05876_4_k_cu_main6thrust24THRUST_300001_SM_1000_NS8cuda_cub10par_nosyncE - _ZN30_INTERNAL_04d05876_4_k_cu_main4cuda3std6ranges3__45__cpo4swapE)
_ZN30_INTERNAL_04d05876_4_k_cu_main4cuda3std6ranges3__45__cpo4swapE:
	.zero		1
	.type		_ZN30_INTERNAL_04d05876_4_k_cu_main6thrust24THRUST_300001_SM_1000_NS8cuda_cub10par_nosyncE,@object
	.size		_ZN30_INTERNAL_04d05876_4_k_cu_main6thrust24THRUST_300001_SM_1000_NS8cuda_cub10par_nosyncE,(_ZN30_INTERNAL_04d05876_4_k_cu_main6thrust24THRUST_300001_SM_1000_NS12placeholders2_9E - _ZN30_INTERNAL_04d05876_4_k_cu_main6thrust24THRUST_300001_SM_1000_NS8cuda_cub10par_nosyncE)
_ZN30_INTERNAL_04d05876_4_k_cu_main6thrust24THRUST_300001_SM_1000_NS8cuda_cub10par_nosyncE:
	.zero		1
	.type		_ZN30_INTERNAL_04d05876_4_k_cu_main6thrust24THRUST_300001_SM_1000_NS12placeholders2_9E,@object
	.size		_ZN30_INTERNAL_04d05876_4_k_cu_main6thrust24THRUST_300001_SM_1000_NS12placeholders2_9E,(_ZN30_INTERNAL_04d05876_4_k_cu_main4cuda3std3__432_GLOBAL__N__04d05876_4_k_cu_main6ignoreE - _ZN30_INTERNAL_04d05876_4_k_cu_main6thrust24THRUST_300001_SM_1000_NS12placeholders2_9E)
_ZN30_INTERNAL_04d05876_4_k_cu_main6thrust24THRUST_300001_SM_1000_NS12placeholders2_9E:
	.zero		1
	.type		_ZN30_INTERNAL_04d05876_4_k_cu_main4cuda3std3__432_GLOBAL__N__04d05876_4_k_cu_main6ignoreE,@object
	.size		_ZN30_INTERNAL_04d05876_4_k_cu_main4cuda3std3__432_GLOBAL__N__04d05876_4_k_cu_main6ignoreE,(_ZN30_INTERNAL_04d05876_4_k_cu_main4cuda3std6ranges3__45__cpo4dataE - _ZN30_INTERNAL_04d05876_4_k_cu_main4cuda3std3__432_GLOBAL__N__04d05876_4_k_cu_main6ignoreE)
_ZN30_INTERNAL_04d05876_4_k_cu_main4cuda3std3__432_GLOBAL__N__04d05876_4_k_cu_main6ignoreE:
	.zero		1
	.type		_ZN30_INTERNAL_04d05876_4_k_cu_main4cuda3std6ranges3__45__cpo4dataE,@object
	.size		_ZN30_INTERNAL_04d05876_4_k_cu_main4cuda3std6ranges3__45__cpo4dataE,(_ZN30_INTERNAL_04d05876_4_k_cu_main6thrust24THRUST_300001_SM_1000_NS12placeholders2_1E - _ZN30_INTERNAL_04d05876_4_k_cu_main4cuda3std6ranges3__45__cpo4dataE)
_ZN30_INTERNAL_04d05876_4_k_cu_main4cuda3std6ranges3__45__cpo4dataE:
	.zero		1
	.type		_ZN30_INTERNAL_04d05876_4_k_cu_main6thrust24THRUST_300001_SM_1000_NS12placeholders2_1E,@object
	.size		_ZN30_INTERNAL_04d05876_4_k_cu_main6thrust24THRUST_300001_SM_1000_NS12placeholders2_1E,(_ZN30_INTERNAL_04d05876_4_k_cu_main4cuda3std3__45__cpo5beginE - _ZN30_INTERNAL_04d05876_4_k_cu_main6thrust24THRUST_300001_SM_1000_NS12placeholders2_1E)
_ZN30_INTERNAL_04d05876_4_k_cu_main6thrust24THRUST_300001_SM_1000_NS12placeholders2_1E:
	.zero		1
	.type		_ZN30_INTERNAL_04d05876_4_k_cu_main4cuda3std3__45__cpo5beginE,@object
	.size		_ZN30_INTERNAL_04d05876_4_k_cu_main4cuda3std3__45__cpo5beginE,(_ZN30_INTERNAL_04d05876_4_k_cu_main4cuda3std6ranges3__45__cpo5beginE - _ZN30_INTERNAL_04d05876_4_k_cu_main4cuda3std3__45__cpo5beginE)
_ZN30_INTERNAL_04d05876_4_k_cu_main4cuda3std3__45__cpo5beginE:
	.zero		1
	.type		_ZN30_INTERNAL_04d05876_4_k_cu_main4cuda3std6ranges3__45__cpo5beginE,@object
	.size		_ZN30_INTERNAL_04d05876_4_k_cu_main4cuda3std6ranges3__45__cpo5beginE,(_ZN30_INTERNAL_04d05876_4_k_cu_main6thrust24THRUST_300001_SM_1000_NS12placeholders2_5E - _ZN30_INTERNAL_04d05876_4_k_cu_main4cuda3std6ranges3__45__cpo5beginE)
_ZN30_INTERNAL_04d05876_4_k_cu_main4cuda3std6ranges3__45__cpo5beginE:
	.zero		1
	.type		_ZN30_INTERNAL_04d05876_4_k_cu_main6thrust24THRUST_300001_SM_1000_NS12placeholders2_5E,@object
	.size		_ZN30_INTERNAL_04d05876_4_k_cu_main6thrust24THRUST_300001_SM_1000_NS12placeholders2_5E,(_ZN30_INTERNAL_04d05876_4_k_cu_main4cuda3std3__45__cpo6rbeginE - _ZN30_INTERNAL_04d05876_4_k_cu_main6thrust24THRUST_300001_SM_1000_NS12placeholders2_5E)
_ZN30_INTERNAL_04d05876_4_k_cu_main6thrust24THRUST_300001_SM_1000_NS12placeholders2_5E:
	.zero		1
	.type		_ZN30_INTERNAL_04d05876_4_k_cu_main4cuda3std3__45__cpo6rbeginE,@object
	.size		_ZN30_INTERNAL_04d05876_4_k_cu_main4cuda3std3__45__cpo6rbeginE,(_ZN30_INTERNAL_04d05876_4_k_cu_main4cuda3std6ranges3__45__cpo7advanceE - _ZN30_INTERNAL_04d05876_4_k_cu_main4cuda3std3__45__cpo6rbeginE)
_ZN30_INTERNAL_04d05876_4_k_cu_main4cuda3std3__45__cpo6rbeginE:
	.zero		1
	.type		_ZN30_INTERNAL_04d05876_4_k_cu_main4cuda3std6ranges3__45__cpo7advanceE,@object
	.size		_ZN30_INTERNAL_04d05876_4_k_cu_main4cuda3std6ranges3__45__cpo7advanceE,(_ZN30_INTERNAL_04d05876_4_k_cu_main4cuda3std3__47nulloptE - _ZN30_INTERNAL_04d05876_4_k_cu_main4cuda3std6ranges3__45__cpo7advanceE)
_ZN30_INTERNAL_04d05876_4_k_cu_main4cuda3std6ranges3__45__cpo7advanceE:
	.zero		1
	.type		_ZN30_INTERNAL_04d05876_4_k_cu_main4cuda3std3__47nulloptE,@object
	.size		_ZN30_INTERNAL_04d05876_4_k_cu_main4cuda3std3__47nulloptE,(_ZN30_INTERNAL_04d05876_4_k_cu_main4cuda3std6ranges3__45__cpo8distanceE - _ZN30_INTERNAL_04d05876_4_k_cu_main4cuda3std3__47nulloptE)
_ZN30_INTERNAL_04d05876_4_k_cu_main4cuda3std3__47nulloptE:
	.zero		1
	.type		_ZN30_INTERNAL_04d05876_4_k_cu_main4cuda3std6ranges3__45__cpo8distanceE,@object
	.size		_ZN30_INTERNAL_04d05876_4_k_cu_main4cuda3std6ranges3__45__cpo8distanceE,(_ZN30_INTERNAL_04d05876_4_k_cu_main6thrust24THRUST_300001_SM_1000_NS12placeholders3_10E - _ZN30_INTERNAL_04d05876_4_k_cu_main4cuda3std6ranges3__45__cpo8distanceE)
_ZN30_INTERNAL_04d05876_4_k_cu_main4cuda3std6ranges3__45__cpo8distanceE:
	.zero		1
	.type		_ZN30_INTERNAL_04d05876_4_k_cu_main6thrust24THRUST_300001_SM_1000_NS12placeholders3_10E,@object
	.size		_ZN30_INTERNAL_04d05876_4_k_cu_main6thrust24THRUST_300001_SM_1000_NS12placeholders3_10E,(_ZN30_INTERNAL_04d05876_4_k_cu_main4cuda3std3__419piecewise_constructE - _ZN30_INTERNAL_04d05876_4_k_cu_main6thrust24THRUST_300001_SM_1000_NS12placeholders3_10E)
_ZN30_INTERNAL_04d05876_4_k_cu_main6thrust24THRUST_300001_SM_1000_NS12placeholders3_10E:
	.zero		1
	.type		_ZN30_INTERNAL_04d05876_4_k_cu_main4cuda3std3__419piecewise_constructE,@object
	.size		_ZN30_INTERNAL_04d05876_4_k_cu_main4cuda3std3__419piecewise_constructE,(_ZN30_INTERNAL_04d05876_4_k_cu_main4cuda3std6ranges3__45__cpo5cdataE - _ZN30_INTERNAL_04d05876_4_k_cu_main4cuda3std3__419piecewise_constructE)
_ZN30_INTERNAL_04d05876_4_k_cu_main4cuda3std3__419piecewise_constructE:
	.zero		1
	.type		_ZN30_INTERNAL_04d05876_4_k_cu_main4cuda3std6ranges3__45__cpo5cdataE,@object
	.size		_ZN30_INTERNAL_04d05876_4_k_cu_main4cuda3std6ranges3__45__cpo5cdataE,(_ZN30_INTERNAL_04d05876_4_k_cu_main6thrust24THRUST_300001_SM_1000_NS12placeholders2_2E - _ZN30_INTERNAL_04d05876_4_k_cu_main4cuda3std6ranges3__45__cpo5cdataE)
_ZN30_INTERNAL_04d05876_4_k_cu_main4cuda3std6ranges3__45__cpo5cdataE:
	.zero		1
	.type		_ZN30_INTERNAL_04d05876_4_k_cu_main6thrust24THRUST_300001_SM_1000_NS12placeholders2_2E,@object
	.size		_ZN30_INTERNAL_04d05876_4_k_cu_main6thrust24THRUST_300001_SM_1000_NS12placeholders2_2E,(_ZN30_INTERNAL_04d05876_4_k_cu_main4cuda3std3__45__cpo3endE - _ZN30_INTERNAL_04d05876_4_k_cu_main6thrust24THRUST_300001_SM_1000_NS12placeholders2_2E)
_ZN30_INTERNAL_04d05876_4_k_cu_main6thrust24THRUST_300001_SM_1000_NS12placeholders2_2E:
	.zero		1
	.type		_ZN30_INTERNAL_04d05876_4_k_cu_main4cuda3std3__45__cpo3endE,@object
	.size		_ZN30_INTERNAL_04d05876_4_k_cu_main4cuda3std3__45__cpo3endE,(_ZN30_INTERNAL_04d05876_4_k_cu_main4cuda3std6ranges3__45__cpo3endE - _ZN30_INTERNAL_04d05876_4_k_cu_main4cuda3std3__45__cpo3endE)
_ZN30_INTERNAL_04d05876_4_k_cu_main4cuda3std3__45__cpo3endE:
	.zero		1
	.type		_ZN30_INTERNAL_04d05876_4_k_cu_main4cuda3std6ranges3__45__cpo3endE,@object
	.size		_ZN30_INTERNAL_04d05876_4_k_cu_main4cuda3std6ranges3__45__cpo3endE,(_ZN30_INTERNAL_04d05876_4_k_cu_main6thrust24THRUST_300001_SM_1000_NS12placeholders2_6E - _ZN30_INTERNAL_04d05876_4_k_cu_main4cuda3std6ranges3__45__cpo3endE)
_ZN30_INTERNAL_04d05876_4_k_cu_main4cuda3std6ranges3__45__cpo3endE:
	.zero		1
	.type		_ZN30_INTERNAL_04d05876_4_k_cu_main6thrust24THRUST_300001_SM_1000_NS12placeholders2_6E,@object
	.size		_ZN30_INTERNAL_04d05876_4_k_cu_main6thrust24THRUST_300001_SM_1000_NS12placeholders2_6E,(_ZN30_INTERNAL_04d05876_4_k_cu_main4cuda3std3__45__cpo4rendE - _ZN30_INTERNAL_04d05876_4_k_cu_main6thrust24THRUST_300001_SM_1000_NS12placeholders2_6E)
_ZN30_INTERNAL_04d05876_4_k_cu_main6thrust24THRUST_300001_SM_1000_NS12placeholders2_6E:
	.zero		1
	.type		_ZN30_INTERNAL_04d05876_4_k_cu_main4cuda3std3__45__cpo4rendE,@object
	.size		_ZN30_INTERNAL_04d05876_4_k_cu_main4cuda3std3__45__cpo4rendE,(_ZN30_INTERNAL_04d05876_4_k_cu_main4cuda3std6ranges3__45__cpo9iter_swapE - _ZN30_INTERNAL_04d05876_4_k_cu_main4cuda3std3__45__cpo4rendE)
_ZN30_INTERNAL_04d05876_4_k_cu_main4cuda3std3__45__cpo4rendE:
	.zero		1
	.type		_ZN30_INTERNAL_04d05876_4_k_cu_main4cuda3std6ranges3__45__cpo9iter_swapE,@object
	.size		_ZN30_INTERNAL_04d05876_4_k_cu_main4cuda3std6ranges3__45__cpo9iter_swapE,(_ZN30_INTERNAL_04d05876_4_k_cu_main4cuda3std3__48unexpectE - _ZN30_INTERNAL_04d05876_4_k_cu_main4cuda3std6ranges3__45__cpo9iter_swapE)
_ZN30_INTERNAL_04d05876_4_k_cu_main4cuda3std6ranges3__45__cpo9iter_swapE:
	.zero		1
	.type		_ZN30_INTERNAL_04d05876_4_k_cu_main4cuda3std3__48unexpectE,@object
	.size		_ZN30_INTERNAL_04d05876_4_k_cu_main4cuda3std3__48unexpectE,(_ZN30_INTERNAL_04d05876_4_k_cu_main6thrust24THRUST_300001_SM_1000_NS8cuda_cub3parE - _ZN30_INTERNAL_04d05876_4_k_cu_main4cuda3std3__48unexpectE)
_ZN30_INTERNAL_04d05876_4_k_cu_main4cuda3std3__48unexpectE:
	.zero		1
	.type		_ZN30_INTERNAL_04d05876_4_k_cu_main6thrust24THRUST_300001_SM_1000_NS8cuda_cub3parE,@object
	.size		_ZN30_INTERNAL_04d05876_4_k_cu_main6thrust24THRUST_300001_SM_1000_NS8cuda_cub3parE,(_ZN30_INTERNAL_04d05876_4_k_cu_main6thrust24THRUST_300001_SM_1000_NS12placeholders2_4E - _ZN30_INTERNAL_04d05876_4_k_cu_main6thrust24THRUST_300001_SM_1000_NS8cuda_cub3parE)
_ZN30_INTERNAL_04d05876_4_k_cu_main6thrust24THRUST_300001_SM_1000_NS8cuda_cub3parE:
	.zero		1
	.type		_ZN30_INTERNAL_04d05876_4_k_cu_main6thrust24THRUST_300001_SM_1000_NS12placeholders2_4E,@object
	.size		_ZN30_INTERNAL_04d05876_4_k_cu_main6thrust24THRUST_300001_SM_1000_NS12placeholders2_4E,(_ZN30_INTERNAL_04d05876_4_k_cu_main4cuda3std3__45__cpo4cendE - _ZN30_INTERNAL_04d05876_4_k_cu_main6thrust24THRUST_300001_SM_1000_NS12placeholders2_4E)
_ZN30_INTERNAL_04d05876_4_k_cu_main6thrust24THRUST_300001_SM_1000_NS12placeholders2_4E:
	.zero		1
	.type		_ZN30_INTERNAL_04d05876_4_k_cu_main4cuda3std3__45__cpo4cendE,@object
	.size		_ZN30_INTERNAL_04d05876_4_k_cu_main4cuda3std3__45__cpo4cendE,(_ZN30_INTERNAL_04d05876_4_k_cu_main4cuda3std6ranges3__45__cpo4cendE - _ZN30_INTERNAL_04d05876_4_k_cu_main4cuda3std3__45__cpo4cendE)
_ZN30_INTERNAL_04d05876_4_k_cu_main4cuda3std3__45__cpo4cendE:
	.zero		1
	.type		_ZN30_INTERNAL_04d05876_4_k_cu_main4cuda3std6ranges3__45__cpo4cendE,@object
	.size		_ZN30_INTERNAL_04d05876_4_k_cu_main4cuda3std6ranges3__45__cpo4cendE,(_ZN30_INTERNAL_04d05876_4_k_cu_main4cuda3std3__420unreachable_sentinelE - _ZN30_INTERNAL_04d05876_4_k_cu_main4cuda3std6ranges3__45__cpo4cendE)
_ZN30_INTERNAL_04d05876_4_k_cu_main4cuda3std6ranges3__45__cpo4cendE:
	.zero		1
	.type		_ZN30_INTERNAL_04d05876_4_k_cu_main4cuda3std3__420unreachable_sentinelE,@object
	.size		_ZN30_INTERNAL_04d05876_4_k_cu_main4cuda3std3__420unreachable_sentinelE,(_ZN30_INTERNAL_04d05876_4_k_cu_main4cuda3std6ranges3__45__cpo5ssizeE - _ZN30_INTERNAL_04d05876_4_k_cu_main4cuda3std3__420unreachable_sentinelE)
_ZN30_INTERNAL_04d05876_4_k_cu_main4cuda3std3__420unreachable_sentinelE:
	.zero		1
	.type		_ZN30_INTERNAL_04d05876_4_k_cu_main4cuda3std6ranges3__45__cpo5ssizeE,@object
	.size		_ZN30_INTERNAL_04d05876_4_k_cu_main4cuda3std6ranges3__45__cpo5ssizeE,(_ZN30_INTERNAL_04d05876_4_k_cu_main6thrust24THRUST_300001_SM_1000_NS12placeholders2_8E - _ZN30_INTERNAL_04d05876_4_k_cu_main4cuda3std6ranges3__45__cpo5ssizeE)
_ZN30_INTERNAL_04d05876_4_k_cu_main4cuda3std6ranges3__45__cpo5ssizeE:
	.zero		1
	.type		_ZN30_INTERNAL_04d05876_4_k_cu_main6thrust24THRUST_300001_SM_1000_NS12placeholders2_8E,@object
	.size		_ZN30_INTERNAL_04d05876_4_k_cu_main6thrust24THRUST_300001_SM_1000_NS12placeholders2_8E,(_ZN30_INTERNAL_04d05876_4_k_cu_main4cuda3std3__45__cpo5crendE - _ZN30_INTERNAL_04d05876_4_k_cu_main6thrust24THRUST_300001_SM_1000_NS12placeholders2_8E)
_ZN30_INTERNAL_04d05876_4_k_cu_main6thrust24THRUST_300001_SM_1000_NS12placeholders2_8E:
	.zero		1
	.type		_ZN30_INTERNAL_04d05876_4_k_cu_main4cuda3std3__45__cpo5crendE,@object
	.size		_ZN30_INTERNAL_04d05876_4_k_cu_main4cuda3std3__45__cpo5crendE,(_ZN30_INTERNAL_04d05876_4_k_cu_main4cuda3std6ranges3__45__cpo4prevE - _ZN30_INTERNAL_04d05876_4_k_cu_main4cuda3std3__45__cpo5crendE)
_ZN30_INTERNAL_04d05876_4_k_cu_main4cuda3std3__45__cpo5crendE:
	.zero		1
	.type		_ZN30_INTERNAL_04d05876_4_k_cu_main4cuda3std6ranges3__45__cpo4prevE,@object
	.size		_ZN30_INTERNAL_04d05876_4_k_cu_main4cuda3std6ranges3__45__cpo4prevE,(_ZN30_INTERNAL_04d05876_4_k_cu_main4cuda3std6ranges3__45__cpo9iter_moveE - _ZN30_INTERNAL_04d05876_4_k_cu_main4cuda3std6ranges3__45__cpo4prevE)
_ZN30_INTERNAL_04d05876_4_k_cu_main4cuda3std6ranges3__45__cpo4prevE:
	.zero		1
	.type		_ZN30_INTERNAL_04d05876_4_k_cu_main4cuda3std6ranges3__45__cpo9iter_moveE,@object
	.size		_ZN30_INTERNAL_04d05876_4_k_cu_main4cuda3std6ranges3__45__cpo9iter_moveE,(_ZN30_INTERNAL_04d05876_4_k_cu_main6thrust24THRUST_300001_SM_1000_NS6system6detail10sequential3seqE - _ZN30_INTERNAL_04d05876_4_k_cu_main4cuda3std6ranges3__45__cpo9iter_moveE)
_ZN30_INTERNAL_04d05876_4_k_cu_main4cuda3std6ranges3__45__cpo9iter_moveE:
	.zero		1
	.type		_ZN30_INTERNAL_04d05876_4_k_cu_main6thrust24THRUST_300001_SM_1000_NS6system6detail10sequential3seqE,@object
	.size		_ZN30_INTERNAL_04d05876_4_k_cu_main6thrust24THRUST_300001_SM_1000_NS6system6detail10sequential3seqE,(.L_31 - _ZN30_INTERNAL_04d05876_4_k_cu_main6thrust24THRUST_300001_SM_1000_NS6system6detail10sequential3seqE)
_ZN30_INTERNAL_04d05876_4_k_cu_main6thrust24THRUST_300001_SM_1000_NS6system6detail10sequential3seqE:
	.zero		1
.L_31:


//--------------------- .nv.shared._ZN3cub18CUB_300001_SM_10006detail6reduce18DeviceReduceKernelINS2_10policy_hubI7double2y11sum_functorE10Policy1000EN6thrust24THRUST_300001_SM_1000_NS6detail15normal_iteratorINSA_10device_ptrIS5_EEEEyS6_S5_N4cuda3std3__410__identityEEEvT0_PT3_T1_NS0_13GridEvenShareISN_EET2_T4_ --------------------------
	.section	.nv.shared._ZN3cub18CUB_300001_SM_10006detail6reduce18DeviceReduceKernelINS2_10policy_hubI7double2y11sum_functorE10Policy1000EN6thrust24THRUST_300001_SM_1000_NS6detail15normal_iteratorINSA_10device_ptrIS5_EEEEyS6_S5_N4cuda3std3__410__identityEEEvT0_PT3_T1_NS0_13GridEvenShareISN_EET2_T4_,"aw",@nobits
	.sectionflags	@""
	.align	16
.nv.shared._ZN3cub18CUB_300001_SM_10006detail6reduce18DeviceReduceKernelINS2_10policy_hubI7double2y11sum_functorE10Policy1000EN6thrust24THRUST_300001_SM_1000_NS6detail15normal_iteratorINSA_10device_ptrIS5_EEEEyS6_S5_N4cuda3std3__410__identityEEEvT0_PT3_T1_NS0_13GridEvenShareISN_EET2_T4_:
	.zero		1184


//--------------------- .nv.shared._ZN3cub18CUB_300001_SM_10006detail6reduce28DeviceReduceSingleTileKernelINS2_10policy_hubI7double2y11sum_functorE10Policy1000EN6thrust24THRUST_300001_SM_1000_NS6detail15normal_iteratorINSA_10device_ptrIS5_EEEEPS5_yS6_S5_S5_N4cuda3std3__410__identityEEEvT0_T1_T2_T3_T4_T6_ --------------------------
	.section	.nv.shared._ZN3cub18CUB_300001_SM_10006detail6reduce28DeviceReduceSingleTileKernelINS2_10policy_hubI7double2y11sum_functorE10Policy1000EN6thrust24THRUST_300001_SM_1000_NS6detail15normal_iteratorINSA_10device_ptrIS5_EEEEPS5_yS6_S5_S5_N4cuda3std3__410__identityEEEvT0_T1_T2_T3_T4_T6_,"aw",@nobits
	.sectionflags	@""
	.align	16
.nv.shared._ZN3cub18CUB_300001_SM_10006detail6reduce28DeviceReduceSingleTileKernelINS2_10policy_hubI7double2y11sum_functorE10Policy1000EN6thrust24THRUST_300001_SM_1000_NS6detail15normal_iteratorINSA_10device_ptrIS5_EEEEPS5_yS6_S5_S5_N4cuda3std3__410__identityEEEvT0_T1_T2_T3_T4_T6_:
	.zero		1184


//--------------------- .nv.shared._ZN3cub18CUB_300001_SM_10006detail6reduce28DeviceReduceSingleTileKernelINS2_10policy_hubI7double2j11sum_functorE10Policy1000EPS5_S9_iS6_S5_S5_N4cuda3std3__410__identityEEEvT0_T1_T2_T3_T4_T6_ --------------------------
	.section	.nv.shared._ZN3cub18CUB_300001_SM_10006detail6reduce28DeviceReduceSingleTileKernelINS2_10policy_hubI7double2j11sum_functorE10Policy1000EPS5_S9_iS6_S5_S5_N4cuda3std3__410__identityEEEvT0_T1_T2_T3_T4_T6_,"aw",@nobits
	.sectionflags	@""
	.align	16
.nv.shared._ZN3cub18CUB_300001_SM_10006detail6reduce28DeviceReduceSingleTileKernelINS2_10policy_hubI7double2j11sum_functorE10Policy1000EPS5_S9_iS6_S5_S5_N4cuda3std3__410__identityEEEvT0_T1_T2_T3_T4_T6_:
	.zero		1184


//--------------------- .nv.shared._ZN3cub18CUB_300001_SM_10006detail6reduce18DeviceReduceKernelINS2_10policy_hubI7double2j11sum_functorE10Policy1000EN6thrust24THRUST_300001_SM_1000_NS6detail15normal_iteratorINSA_10device_ptrIS5_EEEEjS6_S5_N4cuda3std3__410__identityEEEvT0_PT3_T1_NS0_13GridEvenShareISN_EET2_T4_ --------------------------
	.section	.nv.shared._ZN3cub18CUB_300001_SM_10006detail6reduce18DeviceReduceKernelINS2_10policy_hubI7double2j11sum_functorE10Policy1000EN6thrust24THRUST_300001_SM_1000_NS6detail15normal_iteratorINSA_10device_ptrIS5_EEEEjS6_S5_N4cuda3std3__410__identityEEEvT0_PT3_T1_NS0_13GridEvenShareISN_EET2_T4_,"aw",@nobits
	.sectionflags	@""
	.align	16
.nv.shared._ZN3cub18CUB_300001_SM_10006detail6reduce18DeviceReduceKernelINS2_10policy_hubI7double2j11sum_functorE10Policy1000EN6thrust24THRUST_300001_SM_1000_NS6detail15normal_iteratorINSA_10device_ptrIS5_EEEEjS6_S5_N4cuda3std3__410__identityEEEvT0_PT3_T1_NS0_13GridEvenShareISN_EET2_T4_:
	.zero		1184


//--------------------- .nv.shared._ZN3cub18CUB_300001_SM_10006detail6reduce28DeviceReduceSingleTileKernelINS2_10policy_hubI7double2j11sum_functorE10Policy1000EN6thrust24THRUST_300001_SM_1000_NS6detail15normal_iteratorINSA_10device_ptrIS5_EEEEPS5_jS6_S5_S5_N4cuda3std3__410__identityEEEvT0_T1_T2_T3_T4_T6_ --------------------------
	.section	.nv.shared._ZN3cub18CUB_300001_SM_10006detail6reduce28DeviceReduceSingleTileKernelINS2_10policy_hubI7double2j11sum_functorE10Policy1000EN6thrust24THRUST_300001_SM_1000_NS6detail15normal_iteratorINSA_10device_ptrIS5_EEEEPS5_jS6_S5_S5_N4cuda3std3__410__identityEEEvT0_T1_T2_T3_T4_T6_,"aw",@nobits
	.sectionflags	@""
	.align	16
.nv.shared._ZN3cub18CUB_300001_SM_10006detail6reduce28DeviceReduceSingleTileKernelINS2_10policy_hubI7double2j11sum_functorE10Policy1000EN6thrust24THRUST_300001_SM_1000_NS6detail15normal_iteratorINSA_10device_ptrIS5_EEEEPS5_jS6_S5_S5_N4cuda3std3__410__identityEEEvT0_T1_T2_T3_T4_T6_:
	.zero		1184


//--------------------- .nv.constant0._ZN3cub18CUB_300001_SM_10006detail6reduce28DeviceReduceSingleTileKernelINS2_10policy_hubI7double2y11sum_functorE10Policy1000EPS5_S9_iS6_S5_S5_N4cuda3std3__410__identityEEEvT0_T1_T2_T3_T4_T6_ --------------------------
	.section	.nv.constant0._ZN3cub18CUB_300001_SM_10006detail6reduce28DeviceReduceSingleTileKernelINS2_10policy_hubI7double2y11sum_functorE10Policy1000EPS5_S9_iS6_S5_S5_N4cuda3std3__410__identityEEEvT0_T1_T2_T3_T4_T6_,"a",@progbits
	.sectionflags	@""
	.align	4
.nv.constant0._ZN3cub18CUB_300001_SM_10006detail6reduce28DeviceReduceSingleTileKernelINS2_10policy_hubI7double2y11sum_functorE10Policy1000EPS5_S9_iS6_S5_S5_N4cuda3std3__410__identityEEEvT0_T1_T2_T3_T4_T6_:
	.zero		945


//--------------------- .nv.constant0._ZN3cub18CUB_300001_SM_10006detail6reduce18DeviceReduceKernelINS2_10policy_hubI7double2y11sum_functorE10Policy1000EN6thrust24THRUST_300001_SM_1000_NS6detail15normal_iteratorINSA_10device_ptrIS5_EEEEyS6_S5_N4cuda3std3__410__identityEEEvT0_PT3_T1_NS0_13GridEvenShareISN_EET2_T4_ --------------------------
	.section	.nv.constant0._ZN3cub18CUB_300001_SM_10006detail6reduce18DeviceReduceKernelINS2_10policy_hubI7double2y11sum_functorE10Policy1000EN6thrust24THRUST_300001_SM_1000_NS6detail15normal_iteratorINSA_10device_ptrIS5_EEEEyS6_S5_N4cuda3std3__410__identityEEEvT0_PT3_T1_NS0_13GridEvenShareISN_EET2_T4_,"a",@progbits
	.sectionflags	@""
	.align	4
.nv.constant0._ZN3cub18CUB_300001_SM_10006detail6reduce18DeviceReduceKernelINS2_10policy_hubI7double2y11sum_functorE10Policy1000EN6thrust24THRUST_300001_SM_1000_NS6detail15normal_iteratorINSA_10device_ptrIS5_EEEEyS6_S5_N4cuda3std3__410__identityEEEvT0_PT3_T1_NS0_13GridEvenShareISN_EET2_T4_:
	.zero		994


//--------------------- .nv.constant0._ZN3cub18CUB_300001_SM_10006detail6reduce28DeviceReduceSingleTileKernelINS2_10policy_hubI7double2y11sum_functorE10Policy1000EN6thrust24THRUST_300001_SM_1000_NS6detail15normal_iteratorINSA_10device_ptrIS5_EEEEPS5_yS6_S5_S5_N4cuda3std3__410__identityEEEvT0_T1_T2_T3_T4_T6_ --------------------------
	.section	.nv.constant0._ZN3cub18CUB_300001_SM_10006detail6reduce28DeviceReduceSingleTileKernelINS2_10policy_hubI7double2y11sum_functorE10Policy1000EN6thrust24THRUST_300001_SM_1000_NS6detail15normal_iteratorINSA_10device_ptrIS5_EEEEPS5_yS6_S5_S5_N4cuda3std3__410__identityEEEvT0_T1_T2_T3_T4_T6_,"a",@progbits
	.sectionflags	@""
	.align	4
.nv.constant0._ZN3cub18CUB_300001_SM_10006detail6reduce28DeviceReduceSingleTileKernelINS2_10policy_hubI7double2y11sum_functorE10Policy1000EN6thrust24THRUST_300001_SM_1000_NS6detail15normal_iteratorINSA_10device_ptrIS5_EEEEPS5_yS6_S5_S5_N4cuda3std3__410__identityEEEvT0_T1_T2_T3_T4_T6_:
	.zero		945


//--------------------- .nv.constant0._ZN3cub18CUB_300001_SM_10006detail6reduce28DeviceReduceSingleTileKernelINS2_10policy_hubI7double2j11sum_functorE10Policy1000EPS5_S9_iS6_S5_S5_N4cuda3std3__410__identityEEEvT0_T1_T2_T3_T4_T6_ --------------------------
	.section	.nv.constant0._ZN3cub18CUB_300001_SM_10006detail6reduce28DeviceReduceSingleTileKernelINS2_10policy_hubI7double2j11sum_functorE10Policy1000EPS5_S9_iS6_S5_S5_N4cuda3std3__410__identityEEEvT0_T1_T2_T3_T4_T6_,"a",@progbits
	.sectionflags	@""
	.align	4
.nv.constant0._ZN3cub18CUB_300001_SM_10006detail6reduce28DeviceReduceSingleTileKernelINS2_10policy_hubI7double2j11sum_functorE10Policy1000EPS5_S9_iS6_S5_S5_N4cuda3std3__410__identityEEEvT0_T1_T2_T3_T4_T6_:
	.zero		945


//--------------------- .nv.constant0._ZN3cub18CUB_300001_SM_10006detail6reduce18DeviceReduceKernelINS2_10policy_hubI7double2j11sum_functorE10Policy1000EN6thrust24THRUST_300001_SM_1000_NS6detail15normal_iteratorINSA_10device_ptrIS5_EEEEjS6_S5_N4cuda3std3__410__identityEEEvT0_PT3_T1_NS0_13GridEvenShareISN_EET2_T4_ --------------------------
	.section	.nv.constant0._ZN3cub18CUB_300001_SM_10006detail6reduce18DeviceReduceKernelINS2_10policy_hubI7double2j11sum_functorE10Policy1000EN6thrust24THRUST_300001_SM_1000_NS6detail15normal_iteratorINSA_10device_ptrIS5_EEEEjS6_S5_N4cuda3std3__410__identityEEEvT0_PT3_T1_NS0_13GridEvenShareISN_EET2_T4_,"a",@progbits
	.sectionflags	@""
	.align	4
.nv.constant0._ZN3cub18CUB_300001_SM_10006detail6reduce18DeviceReduceKernelINS2_10policy_hubI7double2j11sum_functorE10Policy1000EN6thrust24THRUST_300001_SM_1000_NS6detail15normal_iteratorINSA_10device_ptrIS5_EEEEjS6_S5_N4cuda3std3__410__identityEEEvT0_PT3_T1_NS0_13GridEvenShareISN_EET2_T4_:
	.zero		958


//--------------------- .nv.constant0._ZN3cub18CUB_300001_SM_10006detail6reduce28DeviceReduceSingleTileKernelINS2_10policy_hubI7double2j11sum_functorE10Policy1000EN6thrust24THRUST_300001_SM_1000_NS6detail15normal_iteratorINSA_10device_ptrIS5_EEEEPS5_jS6_S5_S5_N4cuda3std3__410__identityEEEvT0_T1_T2_T3_T4_T6_ --------------------------
	.section	.nv.constant0._ZN3cub18CUB_300001_SM_10006detail6reduce28DeviceReduceSingleTileKernelINS2_10policy_hubI7double2j11sum_functorE10Policy1000EN6thrust24THRUST_300001_SM_1000_NS6detail15normal_iteratorINSA_10device_ptrIS5_EEEEPS5_jS6_S5_S5_N4cuda3std3__410__identityEEEvT0_T1_T2_T3_T4_T6_,"a",@progbits
	.sectionflags	@""
	.align	4
.nv.constant0._ZN3cub18CUB_300001_SM_10006detail6reduce28DeviceReduceSingleTileKernelINS2_10policy_hubI7double2j11sum_functorE10Policy1000EN6thrust24THRUST_300001_SM_1000_NS6detail15normal_iteratorINSA_10device_ptrIS5_EEEEPS5_jS6_S5_S5_N4cuda3std3__410__identityEEEvT0_T1_T2_T3_T4_T6_:
	.zero		945


//--------------------- .nv.constant0._ZN3cub18CUB_300001_SM_10006detail8for_each13static_kernelINS2_12policy_hub_t12policy_500_tElN6thrust24THRUST_300001_SM_1000_NS8cuda_cub6__fill7functorINS7_6detail15normal_iteratorINS7_10device_ptrI7double2EEEESE_EEEEvT0_T1_ --------------------------
	.section	.nv.constant0._ZN3cub18CUB_300001_SM_10006detail8for_each13static_kernelINS2_12policy_hub_t12policy_500_tElN6thrust24THRUST_300001_SM_1000_NS8cuda_cub6__fill7functorINS7_6detail15normal_iteratorINS7_10device_ptrI7double2EEEESE_EEEEvT0_T1_,"a",@progbits
	.sectionflags	@""
	.align	4
.nv.constant0._ZN3cub18CUB_300001_SM_10006detail8for_each13static_kernelINS2_12policy_hub_t12policy_500_tElN6thrust24THRUST_300001_SM_1000_NS8cuda_cub6__fill7functorINS7_6detail15normal_iteratorINS7_10device_ptrI7double2EEEESE_EEEEvT0_T1_:
	.zero		944


//--------------------- .nv.constant0._ZN3cub18CUB_300001_SM_10006detail8for_each13static_kernelINS2_12policy_hub_t12policy_500_tEmN6thrust24THRUST_300001_SM_1000_NS8cuda_cub20__uninitialized_fill7functorINS7_10device_ptrI7double2EESC_EEEEvT0_T1_ --------------------------
	.section	.nv.constant0._ZN3cub18CUB_300001_SM_10006detail8for_each13static_kernelINS2_12policy_hub_t12policy_500_tEmN6thrust24THRUST_300001_SM_1000_NS8cuda_cub20__uninitialized_fill7functorINS7_10device_ptrI7double2EESC_EEEEvT0_T1_,"a",@progbits
	.sectionflags	@""
	.align	4
.nv.constant0._ZN3cub18CUB_300001_SM_10006detail8for_each13static_kernelINS2_12policy_hub_t12policy_500_tEmN6thrust24THRUST_300001_SM_1000_NS8cuda_cub20__uninitialized_fill7functorINS7_10device_ptrI7double2EESC_EEEEvT0_T1_:
	.zero		944


//--------------------- .nv.constant0._ZN3cub18CUB_300001_SM_10006detail9transform16transform_kernelINS2_10policy_hubILb1EN4cuda3std3__45tupleIJN6thrust24THRUST_300001_SM_1000_NS6detail15normal_iteratorINSA_10device_ptrI7double2EEEESG_EEEE10policy1000El11dot_functorSG_JPSE_SL_EEEvT0_iT1_T2_DpNS2_10kernel_argIT3_EE --------------------------
	.section	.nv.constant0._ZN3cub18CUB_300001_SM_10006detail9transform16transform_kernelINS2_10policy_hubILb1EN4cuda3std3__45tupleIJN6thrust24THRUST_300001_SM_1000_NS6detail15normal_iteratorINSA_10device_ptrI7double2EEEESG_EEEE10policy1000El11dot_functorSG_JPSE_SL_EEEvT0_iT1_T2_DpNS2_10kernel_argIT3_EE,"a",@progbits
	.sectionflags	@""
	.align	4
.nv.constant0._ZN3cub18CUB_300001_SM_10006detail9transform16transform_kernelINS2_10policy_hubILb1EN4cuda3std3__45tupleIJN6thrust24THRUST_300001_SM_1000_NS6detail15normal_iteratorINSA_10device_ptrI7double2EEEESG_EEEE10policy1000El11dot_functorSG_JPSE_SL_EEEvT0_iT1_T2_DpNS2_10kernel_argIT3_EE:
	.zero		952


//--------------------- .nv.constant0._ZN3cub18CUB_300001_SM_10006detail9transform16transform_kernelINS2_10policy_hubILb1EN4cuda3std3__45tupleIJN6thrust24THRUST_300001_SM_1000_NS6detail15normal_iteratorINSA_10device_ptrI7double2EEEESG_EEEE10policy1000Ei11dot_functorSG_JPSE_SL_EEEvT0_iT1_T2_DpNS2_10kernel_argIT3_EE --------------------------
	.section	.nv.constant0._ZN3cub18CUB_300001_SM_10006detail9transform16transform_kernelINS2_10policy_hubILb1EN4cuda3std3__45tupleIJN6thrust24THRUST_300001_SM_1000_NS6detail15normal_iteratorINSA_10device_ptrI7double2EEEESG_EEEE10policy1000Ei11dot_functorSG_JPSE_SL_EEEvT0_iT1_T2_DpNS2_10kernel_argIT3_EE,"a",@progbits
	.sectionflags	@""
	.align	4
.nv.constant0._ZN3cub18CUB_300001_SM_10006detail9transform16transform_kernelINS2_10policy_hubILb1EN4cuda3std3__45tupleIJN6thrust24THRUST_300001_SM_1000_NS6detail15normal_iteratorINSA_10device_ptrI7double2EEEESG_EEEE10policy1000Ei11dot_functorSG_JPSE_SL_EEEvT0_iT1_T2_DpNS2_10kernel_argIT3_EE:
	.zero		952


//--------------------- .nv.constant0._ZN3cub18CUB_300001_SM_10006detail11EmptyKernelIvEEvv --------------------------
	.section	.nv.constant0._ZN3cub18CUB_300001_SM_10006detail11EmptyKernelIvEEvv,"a",@progbits
	.sectionflags	@""
	.align	4
.nv.constant0._ZN3cub18CUB_300001_SM_10006detail11EmptyKernelIvEEvv:
	.zero		896


//--------------------- SYMBOLS --------------------------

	.type		.nv.reservedSmem.offset0,@object
	.size		.nv.reservedSmem.offset0,0x4
	.type		.nv.reservedSmem.cap,@object
	.size		.nv.reservedSmem.cap,0x4
